	.target	sm_90a

	.elftype	@"ET_EXEC"


//--------------------- .note.nv.tkinfo           --------------------------
	.section	.note.nv.tkinfo,"",@"SHT_NOTE"
	.sectionflags	@"SHF_NOTE_NV_TKINFO"
	.tkinfo
        /*0018*/ 	.word	0x00000002
        /*0030*/ 	.string	""
        /*0030*/ 	.string	"ptxas"
        /*0030*/ 	.string	"Cuda compilation tools, release 13.0, V13.0.88"
        /*0030*/ 	.string	"Build cuda_13.0.r13.0/compiler.36424714_0"
        /*0030*/ 	.string	"-v  -suppress-debug-info  -lineinfo  -arch sm_90a "



//--------------------- .note.nv.cuinfo           --------------------------
	.section	.note.nv.cuinfo,"",@"SHT_NOTE"
	.sectionflags	@"SHF_NOTE_NV_CUINFO"
        /*0018*/ 	.short	0x0002
        /*001a*/ 	.short	0x005a
        /*001c*/ 	.short	0x0082
	.zero		2


//--------------------- .nv.info                  --------------------------
	.section	.nv.info,"",@"SHT_CUDA_INFO"
	.align	4


	//----- nvinfo : EIATTR_REGCOUNT
	.align		4
        /*0000*/ 	.byte	0x04, 0x2f
        /*0002*/ 	.short	(.L_1 - .L_0)
	.align		4
.L_0:
        /*0004*/ 	.word	index@(matmul_kernel)
        /*0008*/ 	.word	0x000000ff


	//----- nvinfo : EIATTR_FRAME_SIZE
	.align		4
.L_1:
        /*000c*/ 	.byte	0x04, 0x11
        /*000e*/ 	.short	(.L_3 - .L_2)
	.align		4
.L_2:
        /*0010*/ 	.word	index@(matmul_kernel)
        /*0014*/ 	.word	0x00000bc8


	//----- nvinfo : EIATTR_MIN_STACK_SIZE
	.align		4
.L_3:
        /*0018*/ 	.byte	0x04, 0x12
        /*001a*/ 	.short	(.L_5 - .L_4)
	.align		4
.L_4:
        /*001c*/ 	.word	index@(matmul_kernel)
        /*0020*/ 	.word	0x00000bc8
.L_5:


//--------------------- .nv.compat                --------------------------
	.section	.nv.compat,"",@"SHT_CUDA_COMPAT_INFO"
	.align	4
        /*0000*/ 	.byte	0x02, 0x09, 0x01, 0x00, 0x02, 0x02, 0x04, 0x00, 0x02, 0x05, 0x05, 0x00, 0x03, 0x07, 0x01, 0x01
        /*0010*/ 	.byte	0x02, 0x03, 0x00, 0x00, 0x02, 0x06, 0x01, 0x00, 0x04, 0x0b, 0x08, 0x00, 0x00, 0x00, 0x00, 0x00
        /*0020*/ 	.byte	0x00, 0x00, 0x00, 0x00


//--------------------- .nv.info.matmul_kernel    --------------------------
	.section	.nv.info.matmul_kernel,"",@"SHT_CUDA_INFO"
	.sectionflags	@""
	.align	4


	//----- nvinfo : EIATTR_CUDA_API_VERSION
	.align		4
        /*0000*/ 	.byte	0x04, 0x37
        /*0002*/ 	.short	(.L_7 - .L_6)
.L_6:
        /*0004*/ 	.word	0x00000082


	//----- nvinfo : EIATTR_KPARAM_INFO
	.align		4
.L_7:
        /*0008*/ 	.byte	0x04, 0x17
        /*000a*/ 	.short	(.L_9 - .L_8)
.L_8:
        /*000c*/ 	.word	0x00000000
        /*0010*/ 	.short	0x000d
        /*0012*/ 	.short	0x0048
        /*0014*/ 	.byte	0x00, 0xf4, 0x21, 0x00


	//----- nvinfo : EIATTR_KPARAM_INFO
	.align		4
.L_9:
        /*0018*/ 	.byte	0x04, 0x17
        /*001a*/ 	.short	(.L_11 - .L_10)
.L_10:
        /*001c*/ 	.word	0x00000000
        /*0020*/ 	.short	0x000c
        /*0022*/ 	.short	0x0040
        /*0024*/ 	.byte	0x00, 0xf4, 0x21, 0x00


	//----- nvinfo : EIATTR_KPARAM_INFO
	.align		4
.L_11:
        /*0028*/ 	.byte	0x04, 0x17
        /*002a*/ 	.short	(.L_13 - .L_12)
.L_12:
        /*002c*/ 	.word	0x00000000
        /*0030*/ 	.short	0x000b
        /*0032*/ 	.short	0x0038
        /*0034*/ 	.byte	0x00, 0xf0, 0x11, 0x00


	//----- nvinfo : EIATTR_KPARAM_INFO
	.align		4
.L_13:
        /*0038*/ 	.byte	0x04, 0x17
        /*003a*/ 	.short	(.L_15 - .L_14)
.L_14:
        /*003c*/ 	.word	0x00000000
        /*0040*/ 	.short	0x000a
        /*0042*/ 	.short	0x0034
        /*0044*/ 	.byte	0x00, 0xf0, 0x11, 0x00


	//----- nvinfo : EIATTR_KPARAM_INFO
	.align		4
.L_15:
        /*0048*/ 	.byte	0x04, 0x17
        /*004a*/ 	.short	(.L_17 - .L_16)
.L_16:
        /*004c*/ 	.word	0x00000000
        /*0050*/ 	.short	0x0009
        /*0052*/ 	.short	0x0030
        /*0054*/ 	.byte	0x00, 0xf0, 0x11, 0x00


	//----- nvinfo : EIATTR_KPARAM_INFO
	.align		4
.L_17:
        /*0058*/ 	.byte	0x04, 0x17
        /*005a*/ 	.short	(.L_19 - .L_18)
.L_18:
        /*005c*/ 	.word	0x00000000
        /*0060*/ 	.short	0x0008
        /*0062*/ 	.short	0x002c
        /*0064*/ 	.byte	0x00, 0xf0, 0x11, 0x00


	//----- nvinfo : EIATTR_KPARAM_INFO
	.align		4
.L_19:
        /*0068*/ 	.byte	0x04, 0x17
        /*006a*/ 	.short	(.L_21 - .L_20)
.L_20:
        /*006c*/ 	.word	0x00000000
        /*0070*/ 	.short	0x0007
        /*0072*/ 	.short	0x0028
        /*0074*/ 	.byte	0x00, 0xf0, 0x11, 0x00


	//----- nvinfo : EIATTR_KPARAM_INFO
	.align		4
.L_21:
        /*0078*/ 	.byte	0x04, 0x17
        /*007a*/ 	.short	(.L_23 - .L_22)
.L_22:
        /*007c*/ 	.word	0x00000000
        /*0080*/ 	.short	0x0006
        /*0082*/ 	.short	0x0024
        /*0084*/ 	.byte	0x00, 0xf0, 0x11, 0x00


	//----- nvinfo : EIATTR_KPARAM_INFO
	.align		4
.L_23:
        /*0088*/ 	.byte	0x04, 0x17
        /*008a*/ 	.short	(.L_25 - .L_24)
.L_24:
        /*008c*/ 	.word	0x00000000
        /*0090*/ 	.short	0x0005
        /*0092*/ 	.short	0x0020
        /*0094*/ 	.byte	0x00, 0xf0, 0x11, 0x00


	//----- nvinfo : EIATTR_KPARAM_INFO
	.align		4
.L_25:
        /*0098*/ 	.byte	0x04, 0x17
        /*009a*/ 	.short	(.L_27 - .L_26)
.L_26:
        /*009c*/ 	.word	0x00000000
        /*00a0*/ 	.short	0x0004
        /*00a2*/ 	.short	0x001c
        /*00a4*/ 	.byte	0x00, 0xf0, 0x11, 0x00


	//----- nvinfo : EIATTR_KPARAM_INFO
	.align		4
.L_27:
        /*00a8*/ 	.byte	0x04, 0x17
        /*00aa*/ 	.short	(.L_29 - .L_28)
.L_28:
        /*00ac*/ 	.word	0x00000000
        /*00b0*/ 	.short	0x0003
        /*00b2*/ 	.short	0x0018
        /*00b4*/ 	.byte	0x00, 0xf0, 0x11, 0x00


	//----- nvinfo : EIATTR_KPARAM_INFO
	.align		4
.L_29:
        /*00b8*/ 	.byte	0x04, 0x17
        /*00ba*/ 	.short	(.L_31 - .L_30)
.L_30:
        /*00bc*/ 	.word	0x00000000
        /*00c0*/ 	.short	0x0002
        /*00c2*/ 	.short	0x0010
        /*00c4*/ 	.byte	0x00, 0xf4, 0x21, 0x00


	//----- nvinfo : EIATTR_KPARAM_INFO
	.align		4
.L_31:
        /*00c8*/ 	.byte	0x04, 0x17
        /*00ca*/ 	.short	(.L_33 - .L_32)
.L_32:
        /*00cc*/ 	.word	0x00000000
        /*00d0*/ 	.short	0x0001
        /*00d2*/ 	.short	0x0008
        /*00d4*/ 	.byte	0x00, 0xf4, 0x21, 0x00


	//----- nvinfo : EIATTR_KPARAM_INFO
	.align		4
.L_33:
        /*00d8*/ 	.byte	0x04, 0x17
        /*00da*/ 	.short	(.L_35 - .L_34)
.L_34:
        /*00dc*/ 	.word	0x00000000
        /*00e0*/ 	.short	0x0000
        /*00e2*/ 	.short	0x0000
        /*00e4*/ 	.byte	0x00, 0xf4, 0x21, 0x00


	//----- nvinfo : EIATTR_SPARSE_MMA_MASK
	.align		4
.L_35:
        /*00e8*/ 	.byte	0x03, 0x50
        /*00ea*/ 	.short	0x0000


	//----- nvinfo : EIATTR_MAXREG_COUNT
	.align		4
        /*00ec*/ 	.byte	0x03, 0x1b
        /*00ee*/ 	.short	0x00ff


	//----- nvinfo : EIATTR_NUM_BARRIERS
	.align		4
        /*00f0*/ 	.byte	0x02, 0x4c
        /*00f2*/ 	.byte	0x01
	.zero		1


	//----- nvinfo : EIATTR_ANNOTATIONS
	.align		4
        /*00f4*/ 	.byte	0x04, 0x55
        /*00f6*/ 	.short	(.L_37 - .L_36)


	//   ....[0]....
.L_36:
        /*00f8*/ 	.word	0x00000001
        /*00fc*/ 	.byte	0xf0, 0x06, 0x00, 0x00, 0x01, 0x00, 0x00, 0x00, 0xa0, 0x07, 0x00, 0x00, 0x01, 0x00, 0x00, 0x00
        /* <DEDUP_REMOVED lines=1447> */
        /*5b7c*/ 	.byte	0x80, 0x6e, 0x02, 0x00, 0x01, 0x00, 0x00, 0x00, 0x00, 0x73, 0x02, 0x00


	//----- nvinfo : EIATTR_MERCURY_ISA_VERSION
	.align		4
.L_37:
        /*5b88*/ 	.byte	0x03, 0x5f
        /*5b8a*/ 	.short	0x0101


	//----- nvinfo : EIATTR_EXIT_INSTR_OFFSETS
	.align		4
        /*5b8c*/ 	.byte	0x04, 0x1c
        /*5b8e*/ 	.short	(.L_39 - .L_38)


	//   ....[0]....
.L_38:
        /*5b90*/ 	.word	0x0002b6e0


	//   ....[1]....
        /*5b94*/ 	.word	0x0002b710


	//----- nvinfo : EIATTR_REQNTID
	.align		4
.L_39:
        /*5b98*/ 	.byte	0x04, 0x10
        /*5b9a*/ 	.short	(.L_41 - .L_40)
.L_40:
        /*5b9c*/ 	.word	0x00000080
        /*5ba0*/ 	.word	0x00000001
        /*5ba4*/ 	.word	0x00000001


	//----- nvinfo : EIATTR_CBANK_PARAM_SIZE
	.align		4
.L_41:
        /*5ba8*/ 	.byte	0x03, 0x19
        /*5baa*/ 	.short	0x0050


	//----- nvinfo : EIATTR_PARAM_CBANK
	.align		4
        /*5bac*/ 	.byte	0x04, 0x0a
        /*5bae*/ 	.short	(.L_43 - .L_42)
	.align		4
.L_42:
        /*5bb0*/ 	.word	index@(.nv.constant0.matmul_kernel)
        /*5bb4*/ 	.short	0x0210
        /*5bb6*/ 	.short	0x0050


	//----- nvinfo : EIATTR_SW_WAR
	.align		4
.L_43:
        /*5bb8*/ 	.byte	0x04, 0x36
        /*5bba*/ 	.short	(.L_45 - .L_44)
.L_44:
        /*5bbc*/ 	.word	0x00000008
.L_45:


//--------------------- .nv.callgraph             --------------------------
	.section	.nv.callgraph,"",@"SHT_CUDA_CALLGRAPH"
	.align	4
	.sectionentsize	8
	.align		4
        /*0000*/ 	.word	0x00000000
	.align		4
        /*0004*/ 	.word	0xffffffff
	.align		4
        /*0008*/ 	.word	0x00000000
	.align		4
        /*000c*/ 	.word	0xfffffffe
	.align		4
        /*0010*/ 	.word	0x00000000
	.align		4
        /*0014*/ 	.word	0xfffffffd
	.align		4
        /*0018*/ 	.word	0x00000000
	.align		4
        /*001c*/ 	.word	0xfffffffc


//--------------------- .text.matmul_kernel       --------------------------
	.section	.text.matmul_kernel,"ax",@progbits
	.align	128
        .global         matmul_kernel
        .type           matmul_kernel,@function
        .size           matmul_kernel,(.L_x_3 - matmul_kernel)
        .other          matmul_kernel,@"STO_CUDA_ENTRY STV_DEFAULT"
matmul_kernel:
.text.matmul_kernel:
[----:B------:R-:W0:Y:S08]  /*0000*/  LDC R1, c[0x0][0x28] ;  /* 0x00000a00ff017b82 */ /* 0x000e300000000800 */
[----:B------:R-:W1:Y:S01]  /*0010*/  LDC.64 R4, c[0x0][0x228] ;  /* 0x00008a00ff047b82 */ /* 0x000e620000000a00 */
[----:B------:R-:W2:Y:S01]  /*0020*/  S2R R7, SR_CTAID.X ;  /* 0x0000000000077919 */ /* 0x000ea20000002500 */
[----:B0-----:R-:W-:Y:S01]  /*0030*/  VIADD R1, R1, 0xfffff438 ;  /* 0xfffff43801017836 */ /* 0x001fe20000000000 */
[----:B------:R-:W-:Y:S01]  /*0040*/  UMOV UR7, 0x400 ;  /* 0x0000040000077882 */ /* 0x000fe20000000000 */
[----:B------:R-:W-:Y:S01]  /*0050*/  ULDC.64 UR16, c[0x0][0x208] ;  /* 0x0000820000107ab9 */ /* 0x000fe20000000a00 */
[----:B------:R-:W0:Y:S01]  /*0060*/  S2R R14, SR_TID.X ;  /* 0x00000000000e7919 */ /* 0x000e220000002100 */
[----:B------:R-:W-:-:S02]  /*0070*/  CS2R R68, SRZ ;  /* 0x0000000000447805 */ /* 0x000fc4000001ff00 */
[----:B------:R-:W-:Y:S01]  /*0080*/  CS2R R70, SRZ ;  /* 0x0000000000467805 */ /* 0x000fe2000001ff00 */
[----:B------:R-:W3:Y:S01]  /*0090*/  S2UR UR4, SR_CgaCtaId ;  /* 0x00000000000479c3 */ /* 0x000ee20000008800 */
[----:B------:R-:W-:Y:S02]  /*00a0*/  CS2R R60, SRZ ;  /* 0x00000000003c7805 */ /* 0x000fe4000001ff00 */
[----:B------:R-:W-:Y:S02]  /*00b0*/  CS2R R62, SRZ ;  /* 0x00000000003e7805 */ /* 0x000fe4000001ff00 */
[----:B------:R-:W-:Y:S02]  /*00c0*/  CS2R R44, SRZ ;  /* 0x00000000002c7805 */ /* 0x000fe4000001ff00 */
[----:B------:R-:W-:Y:S02]  /*00d0*/  CS2R R46, SRZ ;  /* 0x00000000002e7805 */ /* 0x000fe4000001ff00 */
[----:B------:R-:W-:-:S02]  /*00e0*/  CS2R R48, SRZ ;  /* 0x0000000000307805 */ /* 0x000fc4000001ff00 */
[----:B------:R-:W-:Y:S02]  /*00f0*/  CS2R R50, SRZ ;  /* 0x0000000000327805 */ /* 0x000fe4000001ff00 */
        /* <DEDUP_REMOVED lines=8> */
[----:B------:R-:W-:Y:S01]  /*0180*/  CS2R R88, SRZ ;  /* 0x0000000000587805 */ /* 0x000fe2000001ff00 */
[----:B-1----:R-:W-:Y:S01]  /*0190*/  VIADD R0, R5, 0xff ;  /* 0x000000ff05007836 */ /* 0x002fe20000000000 */
[----:B------:R-:W-:Y:S02]  /*01a0*/  CS2R R90, SRZ ;  /* 0x00000000005a7805 */ /* 0x000fe4000001ff00 */
[----:B------:R-:W-:-:S02]  /*01b0*/  CS2R R96, SRZ ;  /* 0x0000000000607805 */ /* 0x000fc4000001ff00 */
[----:B------:R-:W-:Y:S02]  /*01c0*/  CS2R R98, SRZ ;  /* 0x0000000000627805 */ /* 0x000fe4000001ff00 */
[----:B------:R-:W-:Y:S02]  /*01d0*/  CS2R R104, SRZ ;  /* 0x0000000000687805 */ /* 0x000fe4000001ff00 */
[----:B------:R-:W-:Y:S02]  /*01e0*/  SHF.R.S32.HI R3, RZ, 0x1f, R0 ;  /* 0x0000001fff037819 */ /* 0x000fe40000011400 */
[----:B------:R-:W-:Y:S02]  /*01f0*/  CS2R R106, SRZ ;  /* 0x00000000006a7805 */ /* 0x000fe4000001ff00 */
[----:B------:R-:W-:Y:S01]  /*0200*/  CS2R R112, SRZ ;  /* 0x0000000000707805 */ /* 0x000fe2000001ff00 */
[----:B---3--:R-:W-:Y:S01]  /*0210*/  ULEA UR7, UR4, UR7, 0x18 ;  /* 0x0000000704077291 */ /* 0x008fe2000f8ec03f */
[----:B------:R-:W-:-:S02]  /*0220*/  LEA.HI R3, R3, R0, RZ, 0x8 ;  /* 0x0000000003037211 */ /* 0x000fc400078f40ff */
[----:B------:R-:W-:Y:S02]  /*0230*/  CS2R R114, SRZ ;  /* 0x0000000000727805 */ /* 0x000fe4000001ff00 */
[----:B--2---:R-:W-:Y:S02]  /*0240*/  IABS R10, R7 ;  /* 0x00000007000a7213 */ /* 0x004fe40000000000 */
[----:B------:R-:W-:Y:S02]  /*0250*/  CS2R R120, SRZ ;  /* 0x0000000000787805 */ /* 0x000fe4000001ff00 */
[----:B------:R-:W-:Y:S02]  /*0260*/  SHF.R.S32.HI R3, RZ, 0x8, R3 ;  /* 0x00000008ff037819 */ /* 0x000fe40000011403 */
[----:B------:R-:W-:Y:S02]  /*0270*/  CS2R R122, SRZ ;  /* 0x00000000007a7805 */ /* 0x000fe4000001ff00 */
[----:B------:R-:W-:-:S02]  /*0280*/  CS2R R128, SRZ ;  /* 0x0000000000807805 */ /* 0x000fc4000001ff00 */
[----:B------:R-:W-:Y:S02]  /*0290*/  CS2R R130, SRZ ;  /* 0x0000000000827805 */ /* 0x000fe4000001ff00 */
[----:B------:R-:W-:Y:S01]  /*02a0*/  CS2R R136, SRZ ;  /* 0x0000000000887805 */ /* 0x000fe2000001ff00 */
[----:B------:R-:W-:Y:S01]  /*02b0*/  IMAD.SHL.U32 R6, R3, 0x4, RZ ;  /* 0x0000000403067824 */ /* 0x000fe200078e00ff */
[----:B------:R-:W-:Y:S02]  /*02c0*/  CS2R R138, SRZ ;  /* 0x00000000008a7805 */ /* 0x000fe4000001ff00 */
[----:B------:R-:W-:Y:S02]  /*02d0*/  CS2R R144, SRZ ;  /* 0x0000000000907805 */ /* 0x000fe4000001ff00 */
[----:B------:R-:W-:Y:S02]  /*02e0*/  CS2R R146, SRZ ;  /* 0x0000000000927805 */ /* 0x000fe4000001ff00 */
[----:B------:R-:W-:-:S02]  /*02f0*/  IABS R9, R6 ;  /* 0x0000000600097213 */ /* 0x000fc40000000000 */
[----:B------:R-:W-:Y:S02]  /*0300*/  IABS R12, R6 ;  /* 0x00000006000c7213 */ /* 0x000fe40000000000 */
[----:B------:R-:W1:Y:S08]  /*0310*/  I2F.RP R0, R9 ;  /* 0x0000000900007306 */ /* 0x000e700000209400 */
[----:B-1----:R-:W1:Y:S02]  /*0320*/  MUFU.RCP R0, R0 ;  /* 0x0000000000007308 */ /* 0x002e640000001000 */
[----:B-1----:R-:W-:-:S02]  /*0330*/  VIADD R2, R0, 0xffffffe ;  /* 0x0ffffffe00027836 */ /* 0x002fc40000000000 */
[----:B------:R-:W-:-:S04]  /*0340*/  IMAD.MOV R0, RZ, RZ, -R12 ;  /* 0x000000ffff007224 */ /* 0x000fc800078e0a0c */
[----:B------:R1:W2:Y:S02]  /*0350*/  F2I.FTZ.U32.TRUNC.NTZ R3, R2 ;  /* 0x0000000200037305 */ /* 0x0002a4000021f000 */
[----:B-1----:R-:W-:Y:S02]  /*0360*/  IMAD.MOV.U32 R2, RZ, RZ, RZ ;  /* 0x000000ffff027224 */ /* 0x002fe400078e00ff */
[----:B--2---:R-:W-:-:S04]  /*0370*/  IMAD.MOV R8, RZ, RZ, -R3 ;  /* 0x000000ffff087224 */ /* 0x004fc800078e0a03 */
[----:B------:R-:W-:Y:S02]  /*0380*/  IMAD R11, R8, R9, RZ ;  /* 0x00000009080b7224 */ /* 0x000fe400078e02ff */
[----:B------:R-:W-:Y:S02]  /*0390*/  IMAD.MOV.U32 R8, RZ, RZ, R10 ;  /* 0x000000ffff087224 */ /* 0x000fe400078e000a */
[----:B------:R-:W-:-:S06]  /*03a0*/  IMAD.HI.U32 R3, R3, R11, R2 ;  /* 0x0000000b03037227 */ /* 0x000fcc00078e0002 */
[----:B------:R-:W-:-:S04]  /*03b0*/  IMAD.HI.U32 R3, R3, R8, RZ ;  /* 0x0000000803037227 */ /* 0x000fc800078e00ff */
[----:B------:R-:W-:-:S05]  /*03c0*/  IMAD R0, R3, R0, R8 ;  /* 0x0000000003007224 */ /* 0x000fca00078e0208 */
[----:B------:R-:W-:-:S13]  /*03d0*/  ISETP.GT.U32.AND P1, PT, R9, R0, PT ;  /* 0x000000000900720c */ /* 0x000fda0003f24070 */
[----:B------:R-:W-:Y:S02]  /*03e0*/  @!P1 IMAD.IADD R0, R0, 0x1, -R9 ;  /* 0x0000000100009824 */ /* 0x000fe400078e0a09 */
[----:B------:R-:W-:Y:S01]  /*03f0*/  @!P1 VIADD R3, R3, 0x1 ;  /* 0x0000000103039836 */ /* 0x000fe20000000000 */
[----:B------:R-:W-:Y:S02]  /*0400*/  ISETP.NE.AND P1, PT, R6, RZ, PT ;  /* 0x000000ff0600720c */ /* 0x000fe40003f25270 */
[----:B------:R-:W-:Y:S02]  /*0410*/  ISETP.GE.U32.AND P0, PT, R0, R9, PT ;  /* 0x000000090000720c */ /* 0x000fe40003f06070 */
[----:B------:R-:W-:-:S04]  /*0420*/  LOP3.LUT R0, R7, R6, RZ, 0x3c, !PT ;  /* 0x0000000607007212 */ /* 0x000fc800078e3cff */
[----:B------:R-:W-:Y:S01]  /*0430*/  ISETP.GE.AND P2, PT, R0, RZ, PT ;  /* 0x000000ff0000720c */ /* 0x000fe20003f46270 */
[----:B------:R-:W-:-:S06]  /*0440*/  VIADD R0, R4, 0x3f ;  /* 0x0000003f04007836 */ /* 0x000fcc0000000000 */
[----:B------:R-:W-:-:S04]  /*0450*/  @P0 VIADD R3, R3, 0x1 ;  /* 0x0000000103030836 */ /* 0x000fc80000000000 */
[----:B------:R-:W-:Y:S01]  /*0460*/  IMAD.MOV.U32 R2, RZ, RZ, R3 ;  /* 0x000000ffff027224 */ /* 0x000fe200078e0003 */
[----:B------:R-:W-:-:S03]  /*0470*/  SHF.R.S32.HI R3, RZ, 0x1f, R0 ;  /* 0x0000001fff037819 */ /* 0x000fc60000011400 */
[----:B------:R-:W-:Y:S01]  /*0480*/  @!P2 IMAD.MOV R2, RZ, RZ, -R2 ;  /* 0x000000ffff02a224 */ /* 0x000fe200078e0a02 */
[----:B------:R-:W-:Y:S02]  /*0490*/  @!P1 LOP3.LUT R2, RZ, R6, RZ, 0x33, !PT ;  /* 0x00000006ff029212 */ /* 0x000fe400078e33ff */
[----:B------:R-:W-:-:S03]  /*04a0*/  LEA.HI R3, R3, R0, RZ, 0x6 ;  /* 0x0000000003037211 */ /* 0x000fc600078f30ff */
[----:B------:R-:W-:Y:S02]  /*04b0*/  IMAD.SHL.U32 R8, R2, 0x4, RZ ;  /* 0x0000000402087824 */ /* 0x000fe400078e00ff */
[----:B------:R-:W-:-:S03]  /*04c0*/  IMAD.MOV R2, RZ, RZ, -R2 ;  /* 0x000000ffff027224 */ /* 0x000fc600078e0a02 */
[----:B------:R-:W-:Y:S01]  /*04d0*/  LEA.HI.SX32 R3, R3, -R8, 0x1a ;  /* 0x8000000803037211 */ /* 0x000fe200078fd2ff */
[----:B------:R-:W-:-:S03]  /*04e0*/  IMAD R6, R6, R2, R7 ;  /* 0x0000000206067224 */ /* 0x000fc600078e0207 */
[----:B------:R-:W-:Y:S02]  /*04f0*/  VIMNMX R13, R3, 0x4, PT ;  /* 0x00000004030d7848 */ /* 0x000fe40003fe0100 */
[----:B------:R-:W-:Y:S02]  /*0500*/  IABS R11, R6 ;  /* 0x00000006000b7213 */ /* 0x000fe40000000000 */
[----:B------:R-:W-:-:S04]  /*0510*/  IABS R9, R13 ;  /* 0x0000000d00097213 */ /* 0x000fc80000000000 */
[----:B------:R-:W1:Y:S08]  /*0520*/  I2F.RP R0, R9 ;  /* 0x0000000900007306 */ /* 0x000e700000209400 */
[----:B-1----:R-:W1:Y:S02]  /*0530*/  MUFU.RCP R0, R0 ;  /* 0x0000000000007308 */ /* 0x002e640000001000 */
[----:B-1----:R-:W-:-:S06]  /*0540*/  VIADD R3, R0, 0xffffffe ;  /* 0x0ffffffe00037836 */ /* 0x002fcc0000000000 */
[----:B------:R-:W1:Y:S02]  /*0550*/  F2I.FTZ.U32.TRUNC.NTZ R3, R3 ;  /* 0x0000000300037305 */ /* 0x000e64000021f000 */
[----:B-1----:R-:W-:-:S04]  /*0560*/  IMAD.MOV R10, RZ, RZ, -R3 ;  /* 0x000000ffff0a7224 */ /* 0x002fc800078e0a03 */
[----:B------:R-:W-:Y:S01]  /*0570*/  IMAD.MOV.U32 R2, RZ, RZ, R10 ;  /* 0x000000ffff027224 */ /* 0x000fe200078e000a */
[----:B------:R-:W-:-:S03]  /*0580*/  IABS R10, R13 ;  /* 0x0000000d000a7213 */ /* 0x000fc60000000000 */
[----:B------:R-:W-:Y:S02]  /*0590*/  IMAD R7, R2, R9, RZ ;  /* 0x0000000902077224 */ /* 0x000fe400078e02ff */
[----:B------:R-:W-:Y:S02]  /*05a0*/  IMAD.MOV.U32 R2, RZ, RZ, RZ ;  /* 0x000000ffff027224 */ /* 0x000fe400078e00ff */
[----:B------:R-:W-:Y:S02]  /*05b0*/  IMAD.MOV R0, RZ, RZ, -R10 ;  /* 0x000000ffff007224 */ /* 0x000fe400078e0a0a */
        /* <DEDUP_REMOVED lines=9> */
[----:B------:R-:W-:-:S07]  /*0650*/  ISETP.GE.AND P2, PT, R0, RZ, PT ;  /* 0x000000ff0000720c */ /* 0x000fce0003f46270 */
[----:B------:R-:W-:-:S06]  /*0660*/  @P0 VIADD R2, R2, 0x1 ;  /* 0x0000000102020836 */ /* 0x000fcc0000000000 */
[----:B------:R-:W-:Y:S01]  /*0670*/  @!P2 IMAD.MOV R2, RZ, RZ, -R2 ;  /* 0x000000ffff02a224 */ /* 0x000fe200078e0a02 */
[----:B------:R-:W-:-:S05]  /*0680*/  @!P1 LOP3.LUT R2, RZ, R13, RZ, 0x33, !PT ;  /* 0x0000000dff029212 */ /* 0x000fca00078e33ff */
[----:B------:R-:W-:-:S04]  /*0690*/  IMAD.MOV R0, RZ, RZ, -R2 ;  /* 0x000000ffff007224 */ /* 0x000fc800078e0a02 */
[----:B------:R-:W-:Y:S01]  /*06a0*/  IMAD R0, R13, R0, R6 ;  /* 0x000000000d007224 */ /* 0x000fe200078e0206 */
[----:B0-----:R-:W-:-:S03]  /*06b0*/  LOP3.LUT R6, R14, 0x3f, RZ, 0xc0, !PT ;  /* 0x0000003f0e067812 */ /* 0x001fc600078ec0ff */
[----:B------:R-:W-:Y:S02]  /*06c0*/  IMAD.IADD R3, R8, 0x1, R0 ;  /* 0x0000000108037824 */ /* 0x000fe400078e0200 */
[----:B------:R-:W0:Y:S02]  /*06d0*/  LDC R0, c[0x0][0x230] ;  /* 0x00008c00ff007b82 */ /* 0x000e240000000800 */
[----:B------:R-:W-:-:S05]  /*06e0*/  IMAD R16, R3, 0x40, R6 ;  /* 0x0000004003107824 */ /* 0x000fca00078e0206 */
[----:B------:R1:W-:Y:S01]  /*06f0*/  STL [R1+0xb50], R16 ;  /* 0x000b501001007387 */ /* 0x0003e20000100800 */
[----:B0-----:R-:W-:Y:S02]  /*0700*/  VIADD R15, R0, 0x7f ;  /* 0x0000007f000f7836 */ /* 0x001fe40000000000 */
[----:B------:R-:W-:-:S03]  /*0710*/  IMAD.SHL.U32 R0, R2, 0x100, RZ ;  /* 0x0000010002007824 */ /* 0x000fc600078e00ff */
[----:B------:R-:W-:-:S13]  /*0720*/  ISETP.GE.AND P0, PT, R15, 0x80, PT ;  /* 0x000000800f00780c */ /* 0x000fda0003f06270 */
[----:B-1----:R-:W-:Y:S05]  /*0730*/  @!P0 BRA `(.L_x_0) ;  /* 0x0000026800e08947 */ /* 0x002fea0003800000 */
[----:B------:R-:W-:Y:S01]  /*0740*/  IABS R10, R4 ;  /* 0x00000004000a7213 */ /* 0x000fe20000000000 */
[C---:B------:R-:W-:Y:S01]  /*0750*/  VIADD R14, R0.reuse, 0xfe ;  /* 0x000000fe000e7836 */ /* 0x040fe20000000000 */
[----:B------:R-:W-:Y:S01]  /*0760*/  IABS R42, R5 ;  /* 0x00000005002a7213 */ /* 0x000fe20000000000 */
[----:B------:R-:W-:Y:S01]  /*0770*/  VIADD R15, R0, 0xfc ;  /* 0x000000fc000f7836 */ /* 0x000fe20000000000 */
[----:B------:R-:W0:Y:S01]  /*0780*/  I2F.RP R8, R10 ;  /* 0x0000000a00087306 */ /* 0x000e220000209400 */
[----:B------:R-:W-:Y:S01]  /*0790*/  ISETP.GE.AND P2, PT, R16, RZ, PT ;  /* 0x000000ff1000720c */ /* 0x000fe20003f46270 */
[----:B------:R1:W-:Y:S01]  /*07a0*/  STL [R1+0xbbc], R5 ;  /* 0x000bbc0501007387 */ /* 0x0003e20000100800 */
[----:B------:R-:W-:Y:S01]  /*07b0*/  IABS R12, R14 ;  /* 0x0000000e000c7213 */ /* 0x000fe20000000000 */
[C---:B------:R-:W-:Y:S01]  /*07c0*/  VIADD R18, R0.reuse, 0xf2 ;  /* 0x000000f200127836 */ /* 0x040fe20000000000 */
[----:B------:R-:W-:Y:S01]  /*07d0*/  IABS R13, R15 ;  /* 0x0000000f000d7213 */ /* 0x000fe20000000000 */
[----:B------:R-:W-:Y:S01]  /*07e0*/  VIADD R23, R0, 0x6d ;  /* 0x0000006d00177836 */ /* 0x000fe20000000000 */
[----:B------:R-:W-:Y:S01]  /*07f0*/  ISETP.NE.AND P5, PT, R4, RZ, PT ;  /* 0x000000ff0400720c */ /* 0x000fe20003fa5270 */
[----:B------:R-:W2:Y:S01]  /*0800*/  I2F.RP R9, R42 ;  /* 0x0000002a00097306 */ /* 0x000ea20000209400 */
[----:B------:R-:W-:Y:S01]  /*0810*/  ISETP.GE.AND P1, PT, R14, RZ, PT ;  /* 0x000000ff0e00720c */ /* 0x000fe20003f26270 */
[C---:B------:R-:W-:Y:S01]  /*0820*/  VIADD R14, R0.reuse, 0xf4 ;  /* 0x000000f4000e7836 */ /* 0x040fe20000000000 */
[----:B------:R-:W-:Y:S01]  /*0830*/  IABS R21, R23 ;  /* 0x0000001700157213 */ /* 0x000fe20000000000 */
[C---:B------:R-:W-:Y:S01]  /*0840*/  VIADD R31, R0.reuse, 0x64 ;  /* 0x00000064001f7836 */ /* 0x040fe20000000000 */
[----:B------:R-:W-:Y:S01]  /*0850*/  IABS R171, R0 ;  /* 0x0000000000ab7213 */ /* 0x000fe20000000000 */
[C---:B------:R-:W-:Y:S01]  /*0860*/  VIADD R38, R0.reuse, 0x63 ;  /* 0x0000006300267836 */ /* 0x040fe20000000000 */
[----:B------:R-:W-:Y:S01]  /*0870*/  ULDC UR9, c[0x0][0x238] ;  /* 0x00008e0000097ab9 */ /* 0x000fe20000000800 */
[----:B0-----:R-:W0:Y:S01]  /*0880*/  MUFU.RCP R8, R8 ;  /* 0x0000000800087308 */ /* 0x001e220000001000 */
[C---:B------:R-:W-:Y:S01]  /*0890*/  VIADD R54, R0.reuse, 0x61 ;  /* 0x0000006100367836 */ /* 0x040fe20000000000 */
[----:B------:R-:W-:Y:S01]  /*08a0*/  ULDC UR10, c[0x0][0x23c] ;  /* 0x00008f00000a7ab9 */ /* 0x000fe20000000800 */
[C---:B------:R-:W-:Y:S01]  /*08b0*/  VIADD R46, R0.reuse, 0x62 ;  /* 0x00000062002e7836 */ /* 0x040fe20000000000 */
[----:B------:R-:W-:Y:S01]  /*08c0*/  ULDC.64 UR4, c[0x0][0x218] ;  /* 0x0000860000047ab9 */ /* 0x000fe20000000a00 */
[C---:B------:R-:W-:Y:S01]  /*08d0*/  VIADD R58, R0.reuse, 0x25 ;  /* 0x00000025003a7836 */ /* 0x040fe20000000000 */
[----:B------:R-:W-:Y:S01]  /*08e0*/  IABS R27, R54 ;  /* 0x00000036001b7213 */ /* 0x000fe20000000000 */
[C---:B------:R-:W-:Y:S01]  /*08f0*/  VIADD R73, R0.reuse, 0x23 ;  /* 0x0000002300497836 */ /* 0x040fe20000000000 */
[----:B--2---:R-:W2:Y:S01]  /*0900*/  MUFU.RCP R9, R9 ;  /* 0x0000000900097308 */ /* 0x004ea20000001000 */
[C---:B------:R-:W-:Y:S01]  /*0910*/  VIADD R81, R0.reuse, 0x22 ;  /* 0x0000002200517836 */ /* 0x040fe20000000000 */
[----:B------:R-:W-:Y:S01]  /*0920*/  ULDC.64 UR12, c[0x0][0x210] ;  /* 0x00008400000c7ab9 */ /* 0x000fe20000000a00 */
[----:B------:R-:W-:-:S03]  /*0930*/  VIADD R120, R0, 0x1c ;  /* 0x0000001c00787836 */ /* 0x000fc60000000000 */
[----:B------:R-:W-:Y:S02]  /*0940*/  IABS R69, R81 ;  /* 0x0000005100457213 */ /* 0x000fe40000000000 */
[----:B------:R-:W-:Y:S01]  /*0950*/  IABS R113, R120 ;  /* 0x0000007800717213 */ /* 0x000fe20000000000 */
[----:B0-----:R-:W-:Y:S02]  /*0960*/  VIADD R2, R8, 0xffffffe ;  /* 0x0ffffffe08027836 */ /* 0x001fe40000000000 */
[----:B------:R-:W-:Y:S02]  /*0970*/  VIADD R8, R0, 0xff ;  /* 0x000000ff00087836 */ /* 0x000fe40000000000 */
[----:B------:R0:W3:Y:S03]  /*0980*/  F2I.FTZ.U32.TRUNC.NTZ R3, R2 ;  /* 0x0000000200037305 */ /* 0x0000e6000021f000 */
[----:B------:R-:W-:Y:S01]  /*0990*/  ISETP.GE.AND P3, PT, R8, RZ, PT ;  /* 0x000000ff0800720c */ /* 0x000fe20003f66270 */
[----:B--2---:R-:W-:Y:S01]  /*09a0*/  VIADD R6, R9, 0xffffffe ;  /* 0x0ffffffe09067836 */ /* 0x004fe20000000000 */
[----:B------:R-:W-:Y:S01]  /*09b0*/  IABS R9, R16 ;  /* 0x0000001000097213 */ /* 0x000fe20000000000 */
[----:B------:R-:W-:-:S02]  /*09c0*/  VIADD R16, R0, 0xf3 ;  /* 0x000000f300107836 */ /* 0x000fc40000000000 */
[----:B------:R2:W4:Y:S01]  /*09d0*/  F2I.FTZ.U32.TRUNC.NTZ R7, R6 ;  /* 0x0000000600077305 */ /* 0x000522000021f000 */
[----:B0-----:R-:W-:Y:S02]  /*09e0*/  IMAD.MOV.U32 R2, RZ, RZ, RZ ;  /* 0x000000ffff027224 */ /* 0x001fe400078e00ff */
[----:B---3--:R-:W-:Y:S02]  /*09f0*/  IMAD.MOV R11, RZ, RZ, -R3 ;  /* 0x000000ffff0b7224 */ /* 0x008fe400078e0a03 */
[----:B--2---:R-:W-:Y:S02]  /*0a00*/  IMAD.MOV.U32 R6, RZ, RZ, RZ ;  /* 0x000000ffff067224 */ /* 0x004fe400078e00ff */
[----:B------:R-:W-:-:S04]  /*0a10*/  IMAD R11, R11, R10, RZ ;  /* 0x0000000a0b0b7224 */ /* 0x000fc800078e02ff */
[----:B------:R-:W-:-:S04]  /*0a20*/  IMAD.HI.U32 R3, R3, R11, R2 ;  /* 0x0000000b03037227 */ /* 0x000fc800078e0002 */
[----:B----4-:R-:W-:Y:S02]  /*0a30*/  IMAD.MOV R11, RZ, RZ, -R7 ;  /* 0x000000ffff0b7224 */ /* 0x010fe400078e0a07 */
[----:B------:R-:W-:-:S04]  /*0a40*/  IMAD.HI.U32 R3, R3, R9, RZ ;  /* 0x0000000903037227 */ /* 0x000fc800078e00ff */
[----:B------:R-:W-:-:S04]  /*0a50*/  IMAD.MOV R3, RZ, RZ, -R3 ;  /* 0x000000ffff037224 */ /* 0x000fc800078e0a03 */
[C---:B------:R-:W-:Y:S02]  /*0a60*/  IMAD R3, R10.reuse, R3, R9 ;  /* 0x000000030a037224 */ /* 0x040fe400078e0209 */
[----:B------:R-:W-:Y:S01]  /*0a70*/  IMAD R9, R11, R42, RZ ;  /* 0x0000002a0b097224 */ /* 0x000fe200078e02ff */
[----:B------:R-:W-:Y:S02]  /*0a80*/  IABS R11, R8 ;  /* 0x00000008000b7213 */ /* 0x000fe40000000000 */
[----:B------:R-:W-:Y:S01]  /*0a90*/  ISETP.GT.U32.AND P0, PT, R10, R3, PT ;  /* 0x000000030a00720c */ /* 0x000fe20003f04070 */
[----:B------:R-:W-:-:S04]  /*0aa0*/  IMAD.HI.U32 R2, R7, R9, R6 ;  /* 0x0000000907027227 */ /* 0x000fc800078e0006 */
[----:B------:R-:W-:Y:S02]  /*0ab0*/  IMAD.MOV.U32 R9, RZ, RZ, R11 ;  /* 0x000000ffff097224 */ /* 0x000fe400078e000b */
[----:B------:R-:W-:Y:S02]  /*0ac0*/  IMAD.MOV.U32 R11, RZ, RZ, R12 ;  /* 0x000000ffff0b7224 */ /* 0x000fe400078e000c */
[----:B------:R-:W-:-:S04]  /*0ad0*/  IMAD.HI.U32 R6, R2, R9, RZ ;  /* 0x0000000902067227 */ /* 0x000fc800078e00ff */
[----:B------:R-:W-:-:S04]  /*0ae0*/  IMAD.HI.U32 R7, R2, R11, RZ ;  /* 0x0000000b02077227 */ /* 0x000fc800078e00ff */
[----:B------:R-:W-:Y:S02]  /*0af0*/  IMAD.MOV R6, RZ, RZ, -R6 ;  /* 0x000000ffff067224 */ /* 0x000fe400078e0a06 */
[----:B------:R-:W-:Y:S02]  /*0b00*/  IMAD.MOV R12, RZ, RZ, -R7 ;  /* 0x000000ffff0c7224 */ /* 0x000fe400078e0a07 */
[----:B------:R-:W-:Y:S02]  /*0b10*/  @!P0 IMAD.IADD R3, R3, 0x1, -R10 ;  /* 0x0000000103038824 */ /* 0x000fe400078e0a0a */
[C---:B------:R-:W-:Y:S02]  /*0b20*/  IMAD R7, R42.reuse, R6, R9 ;  /* 0x000000062a077224 */ /* 0x040fe400078e0209 */
[----:B------:R-:W-:Y:S01]  /*0b30*/  IMAD R9, R42, R12, R11 ;  /* 0x0000000c2a097224 */ /* 0x000fe200078e020b */
[----:B------:R-:W-:Y:S01]  /*0b40*/  ISETP.GT.U32.AND P0, PT, R10, R3, PT ;  /* 0x000000030a00720c */ /* 0x000fe20003f04070 */
[----:B------:R-:W-:Y:S01]  /*0b50*/  VIADD R12, R0, 0xfd ;  /* 0x000000fd000c7836 */ /* 0x000fe20000000000 */
[----:B------:R-:W-:Y:S01]  /*0b60*/  ISETP.GT.U32.AND P4, PT, R42, R7, PT ;  /* 0x000000072a00720c */ /* 0x000fe20003f84070 */
[----:B------:R-:W-:Y:S01]  /*0b70*/  IMAD.HI.U32 R8, R2, R13, RZ ;  /* 0x0000000d02087227 */ /* 0x000fe200078e00ff */
[----:B------:R-:W-:-:S02]  /*0b80*/  ISETP.GT.U32.AND P6, PT, R42, R9, PT ;  /* 0x000000092a00720c */ /* 0x000fc40003fc4070 */
[----:B------:R-:W-:Y:S01]  /*0b90*/  IABS R11, R12 ;  /* 0x0000000c000b7213 */ /* 0x000fe20000000000 */
[----:B------:R-:W-:-:S04]  /*0ba0*/  IMAD.MOV R8, RZ, RZ, -R8 ;  /* 0x000000ffff087224 */ /* 0x000fc800078e0a08 */
[----:B------:R-:W-:-:S04]  /*0bb0*/  IMAD.HI.U32 R6, R2, R11, RZ ;  /* 0x0000000b02067227 */ /* 0x000fc800078e00ff */
[----:B------:R-:W-:Y:S02]  /*0bc0*/  @!P0 IMAD.IADD R3, R3, 0x1, -R10 ;  /* 0x0000000103038824 */ /* 0x000fe400078e0a0a */
[----:B------:R-:W-:Y:S02]  /*0bd0*/  IMAD.MOV R10, RZ, RZ, -R6 ;  /* 0x000000ffff0a7224 */ /* 0x000fe400078e0a06 */
[--C-:B------:R-:W-:Y:S02]  /*0be0*/  @!P4 IMAD.IADD R7, R7, 0x1, -R42.reuse ;  /* 0x000000010707c824 */ /* 0x100fe400078e0a2a */
[----:B------:R-:W-:Y:S02]  /*0bf0*/  IMAD.MOV.U32 R6, RZ, RZ, R3 ;  /* 0x000000ffff067224 */ /* 0x000fe400078e0003 */
[C---:B------:R-:W-:Y:S01]  /*0c00*/  IMAD R3, R42.reuse, R10, R11 ;  /* 0x0000000a2a037224 */ /* 0x040fe200078e020b */
[----:B------:R-:W-:Y:S01]  /*0c10*/  ISETP.GT.U32.AND P0, PT, R42, R7, PT ;  /* 0x000000072a00720c */ /* 0x000fe20003f04070 */
[----:B------:R-:W-:Y:S01]  /*0c20*/  @!P6 IMAD.IADD R9, R9, 0x1, -R42 ;  /* 0x000000010909e824 */ /* 0x000fe200078e0a2a */
[----:B------:R-:W-:Y:S01]  /*0c30*/  ISETP.GE.AND P6, PT, R12, RZ, PT ;  /* 0x000000ff0c00720c */ /* 0x000fe20003fc6270 */
[----:B------:R-:W-:Y:S01]  /*0c40*/  @!P2 IMAD.MOV R6, RZ, RZ, -R6 ;  /* 0x000000ffff06a224 */ /* 0x000fe200078e0a06 */
[C---:B------:R-:W-:Y:S01]  /*0c50*/  ISETP.GT.U32.AND P2, PT, R42.reuse, R3, PT ;  /* 0x000000032a00720c */ /* 0x040fe20003f44070 */
[----:B------:R-:W-:Y:S01]  /*0c60*/  IMAD R11, R42, R8, R13 ;  /* 0x000000082a0b7224 */ /* 0x000fe200078e020d */
[----:B------:R-:W-:Y:S01]  /*0c70*/  @!P5 LOP3.LUT R6, RZ, R4, RZ, 0x33, !PT ;  /* 0x00000004ff06d212 */ /* 0x000fe200078e33ff */
[----:B------:R-:W-:Y:S01]  /*0c80*/  VIADD R4, R0, 0xfb ;  /* 0x000000fb00047836 */ /* 0x000fe20000000000 */
[----:B------:R-:W-:Y:S01]  /*0c90*/  ISETP.GT.U32.AND P4, PT, R42, R9, PT ;  /* 0x000000092a00720c */ /* 0x000fe20003f84070 */
[----:B------:R-:W-:Y:S01]  /*0ca0*/  VIADD R8, R0, 0xfa ;  /* 0x000000fa00087836 */ /* 0x000fe20000000000 */
[----:B------:R-:W-:Y:S01]  /*0cb0*/  ISETP.GT.U32.AND P5, PT, R42, R11, PT ;  /* 0x0000000b2a00720c */ /* 0x000fe20003fa4070 */
[----:B------:R0:W-:Y:S01]  /*0cc0*/  STL [R1+0xb9c], R6 ;  /* 0x000b9c0601007387 */ /* 0x0001e20000100800 */
[----:B------:R-:W-:Y:S01]  /*0cd0*/  IABS R13, R4 ;  /* 0x00000004000d7213 */ /* 0x000fe20000000000 */
[--C-:B------:R-:W-:Y:S01]  /*0ce0*/  @!P0 IMAD.IADD R7, R7, 0x1, -R42.reuse ;  /* 0x0000000107078824 */ /* 0x100fe200078e0a2a */
[----:B------:R-:W-:Y:S01]  /*0cf0*/  ISETP.GE.AND P0, PT, R15, RZ, PT ;  /* 0x000000ff0f00720c */ /* 0x000fe20003f06270 */
[----:B------:R-:W-:Y:S01]  /*0d00*/  VIADD R10, R0, 0xf6 ;  /* 0x000000f6000a7836 */ /* 0x000fe20000000000 */
[----:B------:R-:W-:Y:S01]  /*0d10*/  IABS R15, R8 ;  /* 0x00000008000f7213 */ /* 0x000fe20000000000 */
[--C-:B------:R-:W-:Y:S01]  /*0d20*/  @!P2 IMAD.IADD R3, R3, 0x1, -R42.reuse ;  /* 0x000000010303a824 */ /* 0x100fe200078e0a2a */
[----:B------:R-:W-:Y:S01]  /*0d30*/  ISETP.GE.AND P2, PT, R8, RZ, PT ;  /* 0x000000ff0800720c */ /* 0x000fe20003f46270 */
[----:B-1----:R-:W-:Y:S01]  /*0d40*/  IMAD.MOV.U32 R5, RZ, RZ, R7 ;  /* 0x000000ffff057224 */ /* 0x002fe200078e0007 */
[----:B------:R-:W-:Y:S01]  /*0d50*/  IABS R17, R10 ;  /* 0x0000000a00117213 */ /* 0x000fe20000000000 */
[--C-:B------:R-:W-:Y:S01]  /*0d60*/  @!P4 IMAD.IADD R9, R9, 0x1, -R42.reuse ;  /* 0x000000010909c824 */ /* 0x100fe200078e0a2a */
[----:B------:R-:W-:Y:S01]  /*0d70*/  ISETP.GE.AND P4, PT, R4, RZ, PT ;  /* 0x000000ff0400720c */ /* 0x000fe20003f86270 */
[----:B------:R-:W-:Y:S01]  /*0d80*/  @!P5 IMAD.IADD R11, R11, 0x1, -R42 ;  /* 0x000000010b0bd824 */ /* 0x000fe200078e0a2a */
[----:B------:R-:W-:Y:S01]  /*0d90*/  ISETP.GT.U32.AND P5, PT, R42, R3, PT ;  /* 0x000000032a00720c */ /* 0x000fe20003fa4070 */
[----:B------:R-:W-:-:S04]  /*0da0*/  IMAD.HI.U32 R4, R2, R13, RZ ;  /* 0x0000000d02047227 */ /* 0x000fc800078e00ff */
[----:B------:R-:W-:Y:S01]  /*0db0*/  @!P3 IMAD.MOV R5, RZ, RZ, -R5 ;  /* 0x000000ffff05b224 */ /* 0x000fe200078e0a05 */
[----:B------:R-:W-:Y:S01]  /*0dc0*/  ISETP.GT.U32.AND P3, PT, R42, R11, PT ;  /* 0x0000000b2a00720c */ /* 0x000fe20003f64070 */
[----:B------:R-:W-:-:S03]  /*0dd0*/  IMAD.HI.U32 R7, R2, R15, RZ ;  /* 0x0000000f02077227 */ /* 0x000fc600078e00ff */
[----:B------:R1:W-:Y:S01]  /*0de0*/  STL [R1+0x24], R5 ;  /* 0x0000240501007387 */ /* 0x0003e20000100800 */
[----:B------:R-:W-:Y:S02]  /*0df0*/  IMAD.MOV R4, RZ, RZ, -R4 ;  /* 0x000000ffff047224 */ /* 0x000fe400078e0a04 */
[--C-:B------:R-:W-:Y:S02]  /*0e00*/  @!P5 IMAD.IADD R3, R3, 0x1, -R42.reuse ;  /* 0x000000010303d824 */ /* 0x100fe400078e0a2a */
[----:B------:R-:W-:Y:S02]  /*0e10*/  VIADD R8, R0, 0xf9 ;  /* 0x000000f900087836 */ /* 0x000fe40000000000 */
[----:B0-----:R-:W-:Y:S02]  /*0e20*/  IMAD.MOV.U32 R6, RZ, RZ, R3 ;  /* 0x000000ffff067224 */ /* 0x001fe400078e0003 */
[----:B------:R-:W-:Y:S02]  /*0e30*/  @!P3 IMAD.IADD R11, R11, 0x1, -R42 ;  /* 0x000000010b0bb824 */ /* 0x000fe400078e0a2a */
[----:B-1----:R-:W-:-:S02]  /*0e40*/  IMAD.MOV.U32 R5, RZ, RZ, R9 ;  /* 0x000000ffff057224 */ /* 0x002fc400078e0009 */
[----:B------:R-:W-:Y:S02]  /*0e50*/  IMAD.MOV R9, RZ, RZ, -R7 ;  /* 0x000000ffff097224 */ /* 0x000fe400078e0a07 */
[----:B------:R-:W-:Y:S02]  /*0e60*/  IMAD R7, R42, R4, R13 ;  /* 0x000000042a077224 */ /* 0x000fe400078e020d */
[----:B------:R-:W-:Y:S01]  /*0e70*/  @!P1 IMAD.MOV R5, RZ, RZ, -R5 ;  /* 0x000000ffff059224 */ /* 0x000fe200078e0a05 */
[----:B------:R-:W-:Y:S01]  /*0e80*/  ISETP.GE.AND P1, PT, R8, RZ, PT ;  /* 0x000000ff0800720c */ /* 0x000fe20003f26270 */
[C---:B------:R-:W-:Y:S01]  /*0e90*/  IMAD R9, R42.reuse, R9, R15 ;  /* 0x000000092a097224 */ /* 0x040fe200078e020f */
[----:B------:R-:W-:Y:S01]  /*0ea0*/  ISETP.GT.U32.AND P5, PT, R42, R7, PT ;  /* 0x000000072a00720c */ /* 0x000fe20003fa4070 */
[----:B------:R-:W-:Y:S01]  /*0eb0*/  VIADD R4, R0, 0xf8 ;  /* 0x000000f800047836 */ /* 0x000fe20000000000 */
[----:B------:R-:W-:Y:S01]  /*0ec0*/  IABS R8, R8 ;  /* 0x0000000800087213 */ /* 0x000fe20000000000 */
[----:B------:R-:W-:Y:S01]  /*0ed0*/  @!P6 IMAD.MOV R6, RZ, RZ, -R6 ;  /* 0x000000ffff06e224 */ /* 0x000fe200078e0a06 */
[----:B------:R-:W-:Y:S01]  /*0ee0*/  ISETP.GT.U32.AND P6, PT, R42, R9, PT ;  /* 0x000000092a00720c */ /* 0x000fe20003fc4070 */
[----:B------:R0:W-:Y:S01]  /*0ef0*/  STL [R1+0x20], R5 ;  /* 0x0000200501007387 */ /* 0x0001e20000100800 */
[----:B------:R-:W-:Y:S01]  /*0f00*/  ISETP.GE.AND P3, PT, R4, RZ, PT ;  /* 0x000000ff0400720c */ /* 0x000fe20003f66270 */
[----:B------:R-:W-:Y:S01]  /*0f10*/  IMAD.MOV.U32 R13, RZ, RZ, R8 ;  /* 0x000000ffff0d7224 */ /* 0x000fe200078e0008 */
[----:B------:R-:W-:Y:S01]  /*0f20*/  IABS R15, R4 ;  /* 0x00000004000f7213 */ /* 0x000fe20000000000 */
[----:B------:R-:W-:Y:S01]  /*0f30*/  VIADD R8, R0, 0xf7 ;  /* 0x000000f700087836 */ /* 0x000fe20000000000 */
[----:B------:R-:W-:Y:S01]  /*0f40*/  STL [R1+0x1c], R6 ;  /* 0x00001c0601007387 */ /* 0x000fe20000100800 */
[----:B------:R-:W-:-:S04]  /*0f50*/  IMAD.HI.U32 R4, R2, R13, RZ ;  /* 0x0000000d02047227 */ /* 0x000fc800078e00ff */
[----:B------:R-:W-:Y:S02]  /*0f60*/  @!P5 IMAD.IADD R7, R7, 0x1, -R42 ;  /* 0x000000010707d824 */ /* 0x000fe400078e0a2a */
[----:B0-----:R-:W-:Y:S02]  /*0f70*/  IMAD.MOV.U32 R5, RZ, RZ, R11 ;  /* 0x000000ffff057224 */ /* 0x001fe400078e000b */
[----:B------:R-:W-:Y:S01]  /*0f80*/  IMAD.MOV R3, RZ, RZ, -R4 ;  /* 0x000000ffff037224 */ /* 0x000fe200078e0a04 */
[----:B------:R-:W-:Y:S01]  /*0f90*/  ISETP.GT.U32.AND P5, PT, R42, R7, PT ;  /* 0x000000072a00720c */ /* 0x000fe20003fa4070 */
[----:B------:R-:W-:Y:S01]  /*0fa0*/  @!P0 IMAD.MOV R5, RZ, RZ, -R5 ;  /* 0x000000ffff058224 */ /* 0x000fe200078e0a05 */
[----:B------:R-:W-:Y:S01]  /*0fb0*/  ISETP.GE.AND P0, PT, R8, RZ, PT ;  /* 0x000000ff0800720c */ /* 0x000fe20003f06270 */
[----:B------:R-:W-:Y:S01]  /*0fc0*/  IMAD.HI.U32 R4, R2, R15, RZ ;  /* 0x0000000f02047227 */ /* 0x000fe200078e00ff */
[----:B------:R-:W-:Y:S02]  /*0fd0*/  IABS R8, R8 ;  /* 0x0000000800087213 */ /* 0x000fe40000000000 */
[----:B------:R0:W-:Y:S01]  /*0fe0*/  STL [R1+0x18], R5 ;  /* 0x0000180501007387 */ /* 0x0001e20000100800 */
[----:B------:R-:W-:-:S02]  /*0ff0*/  @!P6 IMAD.IADD R9, R9, 0x1, -R42 ;  /* 0x000000010909e824 */ /* 0x000fc400078e0a2a */
[C---:B------:R-:W-:Y:S02]  /*1000*/  IMAD R3, R42.reuse, R3, R13 ;  /* 0x000000032a037224 */ /* 0x040fe400078e020d */
[----:B------:R-:W-:Y:S01]  /*1010*/  IMAD.MOV R4, RZ, RZ, -R4 ;  /* 0x000000ffff047224 */ /* 0x000fe200078e0a04 */
[C---:B------:R-:W-:Y:S01]  /*1020*/  ISETP.GT.U32.AND P6, PT, R42.reuse, R9, PT ;  /* 0x000000092a00720c */ /* 0x040fe20003fc4070 */
[----:B------:R-:W-:Y:S02]  /*1030*/  IMAD.MOV.U32 R13, RZ, RZ, R8 ;  /* 0x000000ffff0d7224 */ /* 0x000fe400078e0008 */
[----:B------:R-:W-:Y:S01]  /*1040*/  IMAD R11, R42, R4, R15 ;  /* 0x000000042a0b7224 */ /* 0x000fe200078e020f */
[----:B------:R-:W-:Y:S01]  /*1050*/  IABS R15, R14 ;  /* 0x0000000e000f7213 */ /* 0x000fe20000000000 */
[----:B------:R-:W-:-:S04]  /*1060*/  IMAD.HI.U32 R4, R2, R13, RZ ;  /* 0x0000000d02047227 */ /* 0x000fc800078e00ff */
[----:B------:R-:W-:Y:S01]  /*1070*/  @!P5 IMAD.IADD R7, R7, 0x1, -R42 ;  /* 0x000000010707d824 */ /* 0x000fe200078e0a2a */
[----:B------:R-:W-:Y:S01]  /*1080*/  ISETP.GT.U32.AND P5, PT, R42, R3, PT ;  /* 0x000000032a00720c */ /* 0x000fe20003fa4070 */
[----:B------:R-:W-:-:S04]  /*1090*/  IMAD.HI.U32 R8, R2, R17, RZ ;  /* 0x0000001102087227 */ /* 0x000fc800078e00ff */
[----:B------:R-:W-:Y:S02]  /*10a0*/  IMAD.MOV R4, RZ, RZ, -R4 ;  /* 0x000000ffff047224 */ /* 0x000fe400078e0a04 */
[----:B0-----:R-:W-:Y:S02]  /*10b0*/  IMAD.MOV.U32 R5, RZ, RZ, R7 ;  /* 0x000000ffff057224 */ /* 0x001fe400078e0007 */
[----:B------:R-:W-:Y:S02]  /*10c0*/  IMAD.MOV R8, RZ, RZ, -R8 ;  /* 0x000000ffff087224 */ /* 0x000fe400078e0a08 */
[C---:B------:R-:W-:Y:S02]  /*10d0*/  IMAD R7, R42.reuse, R4, R13 ;  /* 0x000000042a077224 */ /* 0x040fe400078e020d */
[C---:B------:R-:W-:Y:S01]  /*10e0*/  IMAD R13, R42.reuse, R8, R17 ;  /* 0x000000082a0d7224 */ /* 0x040fe200078e0211 */
[----:B------:R-:W-:Y:S01]  /*10f0*/  IABS R8, R16 ;  /* 0x0000001000087213 */ /* 0x000fe20000000000 */
[--C-:B------:R-:W-:Y:S01]  /*1100*/  @!P6 IMAD.IADD R9, R9, 0x1, -R42.reuse ;  /* 0x000000010909e824 */ /* 0x100fe200078e0a2a */
[----:B------:R-:W-:Y:S01]  /*1110*/  ISETP.GT.U32.AND P6, PT, R42, R7, PT ;  /* 0x000000072a00720c */ /* 0x000fe20003fc4070 */
[----:B------:R-:W-:Y:S01]  /*1120*/  VIADD R12, R0, 0xf5 ;  /* 0x000000f5000c7836 */ /* 0x000fe20000000000 */
[----:B------:R-:W-:Y:S01]  /*1130*/  IABS R17, R18 ;  /* 0x0000001200117213 */ /* 0x000fe20000000000 */
[----:B------:R-:W-:Y:S01]  /*1140*/  @!P5 IMAD.IADD R3, R3, 0x1, -R42 ;  /* 0x000000010303d824 */ /* 0x000fe200078e0a2a */
[----:B------:R-:W-:Y:S01]  /*1150*/  ISETP.GT.U32.AND P5, PT, R42, R13, PT ;  /* 0x0000000d2a00720c */ /* 0x000fe20003fa4070 */
[----:B------:R-:W-:Y:S01]  /*1160*/  @!P4 IMAD.MOV R5, RZ, RZ, -R5 ;  /* 0x000000ffff05c224 */ /* 0x000fe200078e0a05 */
[----:B------:R-:W-:-:S02]  /*1170*/  IABS R19, R12 ;  /* 0x0000000c00137213 */ /* 0x000fc40000000000 */
[----:B------:R-:W-:Y:S02]  /*1180*/  ISETP.GT.U32.AND P4, PT, R42, R11, PT ;  /* 0x0000000b2a00720c */ /* 0x000fe40003f84070 */
[----:B------:R0:W-:Y:S01]  /*1190*/  STL [R1+0x14], R5 ;  /* 0x0000140501007387 */ /* 0x0001e20000100800 */
[----:B------:R-:W-:-:S04]  /*11a0*/  IMAD.HI.U32 R4, R2, R19, RZ ;  /* 0x0000001302047227 */ /* 0x000fc800078e00ff */
[----:B------:R-:W-:Y:S02]  /*11b0*/  @!P6 IMAD.IADD R7, R7, 0x1, -R42 ;  /* 0x000000010707e824 */ /* 0x000fe400078e0a2a */
[----:B------:R-:W-:Y:S02]  /*11c0*/  IMAD.MOV R4, RZ, RZ, -R4 ;  /* 0x000000ffff047224 */ /* 0x000fe400078e0a04 */
[----:B------:R-:W-:Y:S01]  /*11d0*/  @!P5 IMAD.IADD R13, R13, 0x1, -R42 ;  /* 0x000000010d0dd824 */ /* 0x000fe200078e0a2a */
[C---:B------:R-:W-:Y:S01]  /*11e0*/  ISETP.GT.U32.AND P5, PT, R42.reuse, R7, PT ;  /* 0x000000072a00720c */ /* 0x040fe20003fa4070 */
[----:B------:R-:W-:Y:S02]  /*11f0*/  IMAD R19, R42, R4, R19 ;  /* 0x000000042a137224 */ /* 0x000fe400078e0213 */
[----:B------:R-:W-:-:S04]  /*1200*/  IMAD.HI.U32 R4, R2, R15, RZ ;  /* 0x0000000f02047227 */ /* 0x000fc800078e00ff */
[----:B------:R-:W-:Y:S01]  /*1210*/  @!P4 IMAD.IADD R11, R11, 0x1, -R42 ;  /* 0x000000010b0bc824 */ /* 0x000fe200078e0a2a */
[C---:B------:R-:W-:Y:S01]  /*1220*/  ISETP.GT.U32.AND P4, PT, R42.reuse, R3, PT ;  /* 0x000000032a00720c */ /* 0x040fe20003f84070 */
[----:B------:R-:W-:Y:S02]  /*1230*/  IMAD.MOV R4, RZ, RZ, -R4 ;  /* 0x000000ffff047224 */ /* 0x000fe400078e0a04 */
[----:B0-----:R-:W-:Y:S01]  /*1240*/  IMAD.MOV.U32 R5, RZ, RZ, R9 ;  /* 0x000000ffff057224 */ /* 0x001fe200078e0009 */
[C---:B------:R-:W-:Y:S01]  /*1250*/  ISETP.GT.U32.AND P6, PT, R42.reuse, R11, PT ;  /* 0x0000000b2a00720c */ /* 0x040fe20003fc4070 */
[C---:B------:R-:W-:Y:S02]  /*1260*/  IMAD R20, R42.reuse, R4, R15 ;  /* 0x000000042a147224 */ /* 0x040fe400078e020f */
[----:B------:R-:W-:Y:S02]  /*1270*/  @!P5 IMAD.IADD R7, R7, 0x1, -R42 ;  /* 0x000000010707d824 */ /* 0x000fe400078e0a2a */
[----:B------:R-:W-:Y:S01]  /*1280*/  @!P2 IMAD.MOV R5, RZ, RZ, -R5 ;  /* 0x000000ffff05a224 */ /* 0x000fe200078e0a05 */
[C---:B------:R-:W-:Y:S01]  /*1290*/  ISETP.GT.U32.AND P5, PT, R42.reuse, R20, PT ;  /* 0x000000142a00720c */ /* 0x040fe20003fa4070 */
[----:B------:R-:W-:Y:S01]  /*12a0*/  IMAD.MOV.U32 R9, RZ, RZ, R8 ;  /* 0x000000ffff097224 */ /* 0x000fe200078e0008 */
[C---:B------:R-:W-:Y:S01]  /*12b0*/  ISETP.GT.U32.AND P2, PT, R42.reuse, R13, PT ;  /* 0x0000000d2a00720c */ /* 0x040fe20003f44070 */
[--C-:B------:R-:W-:Y:S01]  /*12c0*/  @!P4 IMAD.IADD R3, R3, 0x1, -R42.reuse ;  /* 0x000000010303c824 */ /* 0x100fe200078e0a2a */
[----:B------:R-:W-:Y:S01]  /*12d0*/  ISETP.GT.U32.AND P4, PT, R42, R19, PT ;  /* 0x000000132a00720c */ /* 0x000fe20003f84070 */
[----:B------:R-:W-:Y:S01]  /*12e0*/  IMAD.HI.U32 R8, R2, R17, RZ ;  /* 0x0000001102087227 */ /* 0x000fe200078e00ff */
[----:B------:R-:W-:Y:S03]  /*12f0*/  STL [R1+0x10], R5 ;  /* 0x0000100501007387 */ /* 0x000fe60000100800 */
[----:B------:R-:W-:Y:S01]  /*1300*/  @!P6 IMAD.IADD R11, R11, 0x1, -R42 ;  /* 0x000000010b0be824 */ /* 0x000fe200078e0a2a */
[----:B------:R-:W-:Y:S01]  /*1310*/  ISETP.GE.AND P6, PT, R10, RZ, PT ;  /* 0x000000ff0a00720c */ /* 0x000fe20003fc6270 */
[----:B------:R-:W-:-:S02]  /*1320*/  VIADD R10, R0, 0xf1 ;  /* 0x000000f1000a7836 */ /* 0x000fc40000000000 */
[----:B------:R-:W-:Y:S02]  /*1330*/  @!P5 IMAD.IADD R20, R20, 0x1, -R42 ;  /* 0x000000011414d824 */ /* 0x000fe400078e0a2a */
[----:B------:R-:W-:Y:S01]  /*1340*/  IMAD.MOV.U32 R6, RZ, RZ, R3 ;  /* 0x000000ffff067224 */ /* 0x000fe200078e0003 */
[----:B------:R-:W-:Y:S01]  /*1350*/  IABS R15, R10 ;  /* 0x0000000a000f7213 */ /* 0x000fe20000000000 */
[----:B------:R-:W-:Y:S01]  /*1360*/  IMAD.HI.U32 R4, R2, R9, RZ ;  /* 0x0000000902047227 */ /* 0x000fe200078e00ff */
[----:B------:R-:W-:-:S03]  /*1370*/  ISETP.GT.U32.AND P5, PT, R42, R20, PT ;  /* 0x000000142a00720c */ /* 0x000fc60003fa4070 */
[----:B------:R-:W-:-:S04]  /*1380*/  IMAD.HI.U32 R3, R2, R15, RZ ;  /* 0x0000000f02037227 */ /* 0x000fc800078e00ff */
[----:B------:R-:W-:Y:S02]  /*1390*/  IMAD.MOV R3, RZ, RZ, -R3 ;  /* 0x000000ffff037224 */ /* 0x000fe400078e0a03 */
[----:B------:R-:W-:Y:S02]  /*13a0*/  @!P1 IMAD.MOV R6, RZ, RZ, -R6 ;  /* 0x000000ffff069224 */ /* 0x000fe400078e0a06 */
[----:B------:R-:W-:Y:S02]  /*13b0*/  IMAD R26, R42, R3, R15 ;  /* 0x000000032a1a7224 */ /* 0x000fe400078e020f */
[----:B------:R-:W-:Y:S01]  /*13c0*/  @!P2 IMAD.IADD R13, R13, 0x1, -R42 ;  /* 0x000000010d0da824 */ /* 0x000fe200078e0a2a */
[----:B------:R0:W-:Y:S01]  /*13d0*/  STL [R1+0xc], R6 ;  /* 0x00000c0601007387 */ /* 0x0001e20000100800 */
[----:B------:R-:W-:Y:S01]  /*13e0*/  IMAD.MOV R8, RZ, RZ, -R8 ;  /* 0x000000ffff087224 */ /* 0x000fe200078e0a08 */
[----:B------:R-:W-:Y:S01]  /*13f0*/  ISETP.GE.AND P2, PT, R12, RZ, PT ;  /* 0x000000ff0c00720c */ /* 0x000fe20003f46270 */
[----:B------:R-:W-:Y:S01]  /*1400*/  @!P5 IMAD.IADD R20, R20, 0x1, -R42 ;  /* 0x000000011414d824 */ /* 0x000fe200078e0a2a */
[----:B------:R-:W-:Y:S01]  /*1410*/  ISETP.GT.U32.AND P5, PT, R42, R26, PT ;  /* 0x0000001a2a00720c */ /* 0x000fe20003fa4070 */
[----:B------:R-:W-:-:S02]  /*1420*/  IMAD.MOV R4, RZ, RZ, -R4 ;  /* 0x000000ffff047224 */ /* 0x000fc400078e0a04 */
[----:B------:R-:W-:Y:S01]  /*1430*/  @!P4 IMAD.IADD R19, R19, 0x1, -R42 ;  /* 0x000000011313c824 */ /* 0x000fe200078e0a2a */
[----:B------:R-:W-:Y:S01]  /*1440*/  ISETP.GE.AND P4, PT, R14, RZ, PT ;  /* 0x000000ff0e00720c */ /* 0x000fe20003f86270 */
[C---:B------:R-:W-:Y:S02]  /*1450*/  IMAD R24, R42.reuse, R8, R17 ;  /* 0x000000082a187224 */ /* 0x040fe400078e0211 */
[----:B0-----:R-:W-:Y:S01]  /*1460*/  IMAD.MOV.U32 R6, RZ, RZ, R13 ;  /* 0x000000ffff067224 */ /* 0x001fe200078e000d */
[----:B------:R-:W-:Y:S01]  /*1470*/  ISETP.GT.U32.AND P1, PT, R42, R19, PT ;  /* 0x000000132a00720c */ /* 0x000fe20003f24070 */
[----:B------:R-:W-:Y:S02]  /*1480*/  VIADD R8, R0, 0xf0 ;  /* 0x000000f000087836 */ /* 0x000fe40000000000 */
[----:B------:R-:W-:Y:S02]  /*1490*/  IMAD R22, R42, R4, R9 ;  /* 0x000000042a167224 */ /* 0x000fe400078e0209 */
[----:B------:R-:W-:-:S02]  /*14a0*/  IMAD.MOV.U32 R5, RZ, RZ, R11 ;  /* 0x000000ffff057224 */ /* 0x000fc400078e000b */
[----:B------:R-:W-:Y:S01]  /*14b0*/  @!P6 IMAD.MOV R6, RZ, RZ, -R6 ;  /* 0x000000ffff06e224 */ /* 0x000fe200078e0a06 */
[----:B------:R-:W-:Y:S01]  /*14c0*/  ISETP.GT.U32.AND P6, PT, R42, R24, PT ;  /* 0x000000182a00720c */ /* 0x000fe20003fc4070 */
[----:B------:R-:W-:Y:S01]  /*14d0*/  IMAD.MOV.U32 R4, RZ, RZ, R7 ;  /* 0x000000ffff047224 */ /* 0x000fe200078e0007 */
[----:B------:R-:W-:Y:S01]  /*14e0*/  IABS R7, R8 ;  /* 0x0000000800077213 */ /* 0x000fe20000000000 */
[----:B------:R-:W-:Y:S02]  /*14f0*/  VIADD R12, R0, 0xef ;  /* 0x000000ef000c7836 */ /* 0x000fe40000000000 */
[----:B------:R-:W-:Y:S01]  /*1500*/  @!P3 IMAD.MOV R5, RZ, RZ, -R5 ;  /* 0x000000ffff05b224 */ /* 0x000fe200078e0a05 */
[----:B------:R-:W-:Y:S01]  /*1510*/  ISETP.GT.U32.AND P3, PT, R42, R22, PT ;  /* 0x000000162a00720c */ /* 0x000fe20003f64070 */
[----:B------:R-:W-:Y:S01]  /*1520*/  @!P5 IMAD.IADD R26, R26, 0x1, -R42 ;  /* 0x000000011a1ad824 */ /* 0x000fe200078e0a2a */
[----:B------:R-:W-:Y:S01]  /*1530*/  IABS R9, R12 ;  /* 0x0000000c00097213 */ /* 0x000fe20000000000 */
[----:B------:R-:W-:Y:S01]  /*1540*/  IMAD.HI.U32 R3, R2, R7, RZ ;  /* 0x0000000702037227 */ /* 0x000fe200078e00ff */
[----:B------:R-:W-:Y:S02]  /*1550*/  STL [R1+0x8], R5 ;  /* 0x0000080501007387 */ /* 0x000fe40000100800 */
[----:B------:R-:W-:Y:S01]  /*1560*/  ISETP.GT.U32.AND P5, PT, R42, R26, PT ;  /* 0x0000001a2a00720c */ /* 0x000fe20003fa4070 */
[----:B------:R-:W-:-:S02]  /*1570*/  IMAD.MOV R28, RZ, RZ, -R3 ;  /* 0x000000ffff1c7224 */ /* 0x000fc400078e0a03 */
[----:B------:R-:W-:-:S04]  /*1580*/  IMAD.HI.U32 R3, R2, R9, RZ ;  /* 0x0000000902037227 */ /* 0x000fc800078e00ff */
[--C-:B------:R-:W-:Y:S01]  /*1590*/  @!P1 IMAD.IADD R19, R19, 0x1, -R42.reuse ;  /* 0x0000000113139824 */ /* 0x100fe200078e0a2a */
[----:B------:R-:W-:Y:S01]  /*15a0*/  ISETP.GE.AND P1, PT, R18, RZ, PT ;  /* 0x000000ff1200720c */ /* 0x000fe20003f26270 */
[--C-:B------:R-:W-:Y:S02]  /*15b0*/  @!P6 IMAD.IADD R24, R24, 0x1, -R42.reuse ;  /* 0x000000011818e824 */ /* 0x100fe400078e0a2a */
[----:B------:R-:W-:Y:S02]  /*15c0*/  IMAD.MOV R3, RZ, RZ, -R3 ;  /* 0x000000ffff037224 */ /* 0x000fe400078e0a03 */
[----:B------:R-:W-:Y:S01]  /*15d0*/  @!P3 IMAD.IADD R22, R22, 0x1, -R42 ;  /* 0x000000011616b824 */ /* 0x000fe200078e0a2a */
[----:B------:R-:W-:Y:S01]  /*15e0*/  ISETP.GE.AND P3, PT, R10, RZ, PT ;  /* 0x000000ff0a00720c */ /* 0x000fe20003f66270 */
[----:B------:R-:W-:Y:S01]  /*15f0*/  @!P2 IMAD.MOV R19, RZ, RZ, -R19 ;  /* 0x000000ffff13a224 */ /* 0x000fe200078e0a13 */
[C---:B------:R-:W-:Y:S01]  /*1600*/  ISETP.GT.U32.AND P2, PT, R42.reuse, R24, PT ;  /* 0x000000182a00720c */ /* 0x040fe20003f44070 */
[----:B------:R-:W-:Y:S01]  /*1610*/  @!P0 IMAD.MOV R4, RZ, RZ, -R4 ;  /* 0x000000ffff048224 */ /* 0x000fe200078e0a04 */
[C---:B------:R-:W-:Y:S01]  /*1620*/  ISETP.GT.U32.AND P6, PT, R42.reuse, R22, PT ;  /* 0x000000162a00720c */ /* 0x040fe20003fc4070 */
[----:B------:R-:W-:Y:S01]  /*1630*/  IMAD R30, R42, R3, R9 ;  /* 0x000000032a1e7224 */ /* 0x000fe200078e0209 */
[----:B------:R-:W-:Y:S01]  /*1640*/  ISETP.GE.AND P0, PT, R16, RZ, PT ;  /* 0x000000ff1000720c */ /* 0x000fe20003f06270 */
[----:B------:R-:W-:Y:S01]  /*1650*/  VIADD R10, R0, 0xee ;  /* 0x000000ee000a7836 */ /* 0x000fe20000000000 */
[----:B------:R0:W-:Y:S01]  /*1660*/  STL [R1+0x4], R4 ;  /* 0x0000040401007387 */ /* 0x0001e20000100800 */
[----:B------:R-:W-:Y:S01]  /*1670*/  @!P5 IMAD.IADD R26, R26, 0x1, -R42 ;  /* 0x000000011a1ad824 */ /* 0x000fe200078e0a2a */
[C---:B------:R-:W-:Y:S01]  /*1680*/  ISETP.GT.U32.AND P5, PT, R42.reuse, R30, PT ;  /* 0x0000001e2a00720c */ /* 0x040fe20003fa4070 */
[----:B------:R-:W-:Y:S01]  /*1690*/  IMAD R28, R42, R28, R7 ;  /* 0x0000001c2a1c7224 */ /* 0x000fe200078e0207 */
[----:B------:R-:W-:Y:S01]  /*16a0*/  STL [R1+0xba0], R6 ;  /* 0x000ba00601007387 */ /* 0x000fe20000100800 */
[----:B------:R-:W-:-:S02]  /*16b0*/  VIADD R13, R0, 0xed ;  /* 0x000000ed000d7836 */ /* 0x000fc40000000000 */
[--C-:B------:R-:W-:Y:S01]  /*16c0*/  @!P2 IMAD.IADD R24, R24, 0x1, -R42.reuse ;  /* 0x000000011818a824 */ /* 0x100fe200078e0a2a */
[----:B------:R-:W-:Y:S01]  /*16d0*/  ISETP.GE.AND P2, PT, R8, RZ, PT ;  /* 0x000000ff0800720c */ /* 0x000fe20003f46270 */
[----:B------:R-:W-:Y:S01]  /*16e0*/  VIADD R8, R0, 0xec ;  /* 0x000000ec00087836 */ /* 0x000fe20000000000 */
[----:B0-----:R-:W-:Y:S01]  /*16f0*/  IABS R4, R10 ;  /* 0x0000000a00047213 */ /* 0x001fe20000000000 */
[----:B------:R-:W-:Y:S01]  /*1700*/  @!P6 IMAD.IADD R22, R22, 0x1, -R42 ;  /* 0x000000011616e824 */ /* 0x000fe200078e0a2a */
[----:B------:R-:W-:Y:S01]  /*1710*/  ISETP.GT.U32.AND P6, PT, R42, R28, PT ;  /* 0x0000001c2a00720c */ /* 0x000fe20003fc4070 */
[----:B------:R-:W-:Y:S01]  /*1720*/  @!P4 IMAD.MOV R20, RZ, RZ, -R20 ;  /* 0x000000ffff14c224 */ /* 0x000fe200078e0a14 */
[----:B------:R-:W-:Y:S01]  /*1730*/  IABS R35, R8 ;  /* 0x0000000800237213 */ /* 0x000fe20000000000 */
[----:B------:R-:W-:Y:S01]  /*1740*/  IMAD.MOV.U32 R7, RZ, RZ, R4 ;  /* 0x000000ffff077224 */ /* 0x000fe200078e0004 */
[----:B------:R-:W-:Y:S01]  /*1750*/  IABS R11, R13 ;  /* 0x0000000d000b7213 */ /* 0x000fe20000000000 */
[----:B------:R-:W-:Y:S01]  /*1760*/  @!P5 IMAD.IADD R30, R30, 0x1, -R42 ;  /* 0x000000011e1ed824 */ /* 0x000fe200078e0a2a */
[----:B------:R-:W-:Y:S01]  /*1770*/  STL [R1+0xba4], R19 ;  /* 0x000ba41301007387 */ /* 0x000fe20000100800 */
[----:B------:R-:W-:-:S03]  /*1780*/  IMAD.HI.U32 R3, R2, R7, RZ ;  /* 0x0000000702037227 */ /* 0x000fc600078e00ff */
[----:B------:R-:W-:Y:S01]  /*1790*/  ISETP.GT.U32.AND P5, PT, R42, R30, PT ;  /* 0x0000001e2a00720c */ /* 0x000fe20003fa4070 */
[----:B------:R-:W-:Y:S01]  /*17a0*/  IMAD.MOV R3, RZ, RZ, -R3 ;  /* 0x000000ffff037224 */ /* 0x000fe200078e0a03 */
[----:B------:R-:W-:Y:S01]  /*17b0*/  STL [R1+0xba8], R20 ;  /* 0x000ba81401007387 */ /* 0x000fe20000100800 */
[----:B------:R-:W-:Y:S01]  /*17c0*/  @!P6 IMAD.IADD R28, R28, 0x1, -R42 ;  /* 0x000000011c1ce824 */ /* 0x000fe200078e0a2a */
[----:B------:R-:W-:Y:S01]  /*17d0*/  ISETP.GE.AND P6, PT, R12, RZ, PT ;  /* 0x000000ff0c00720c */ /* 0x000fe20003fc6270 */
[----:B------:R-:W-:Y:S02]  /*17e0*/  IMAD R32, R42, R3, R7 ;  /* 0x000000032a207224 */ /* 0x000fe400078e0207 */
[----:B------:R-:W-:Y:S01]  /*17f0*/  IMAD.HI.U32 R3, R2, R35, RZ ;  /* 0x0000002302037227 */ /* 0x000fe200078e00ff */
[----:B------:R-:W-:-:S03]  /*1800*/  ISETP.GT.U32.AND P4, PT, R42, R28, PT ;  /* 0x0000001c2a00720c */ /* 0x000fc60003f84070 */
[----:B------:R-:W-:Y:S02]  /*1810*/  IMAD.MOV R3, RZ, RZ, -R3 ;  /* 0x000000ffff037224 */ /* 0x000fe400078e0a03 */
[----:B------:R-:W-:Y:S01]  /*1820*/  @!P0 IMAD.MOV R22, RZ, RZ, -R22 ;  /* 0x000000ffff168224 */ /* 0x000fe200078e0a16 */
[C---:B------:R-:W-:Y:S01]  /*1830*/  ISETP.GT.U32.AND P0, PT, R42.reuse, R32, PT ;  /* 0x000000202a00720c */ /* 0x040fe20003f04070 */
[----:B------:R-:W-:Y:S02]  /*1840*/  IMAD R35, R42, R3, R35 ;  /* 0x000000032a237224 */ /* 0x000fe400078e0223 */
[----:B------:R-:W-:Y:S01]  /*1850*/  @!P5 IMAD.IADD R30, R30, 0x1, -R42 ;  /* 0x000000011e1ed824 */ /* 0x000fe200078e0a2a */
[----:B------:R-:W-:Y:S01]  /*1860*/  STL [R1+0xbac], R22 ;  /* 0x000bac1601007387 */ /* 0x000fe20000100800 */
[----:B------:R-:W-:Y:S01]  /*1870*/  IMAD.HI.U32 R4, R2, R11, RZ ;  /* 0x0000000b02047227 */ /* 0x000fe200078e00ff */
[----:B------:R-:W-:-:S03]  /*1880*/  ISETP.GT.U32.AND P5, PT, R42, R35, PT ;  /* 0x000000232a00720c */ /* 0x000fc60003fa4070 */
[----:B------:R-:W-:Y:S02]  /*1890*/  VIADD R9, R0, 0xeb ;  /* 0x000000eb00097836 */ /* 0x000fe40000000000 */
[----:B------:R-:W-:Y:S02]  /*18a0*/  IMAD.MOV R4, RZ, RZ, -R4 ;  /* 0x000000ffff047224 */ /* 0x000fe400078e0a04 */
[----:B------:R-:W-:Y:S01]  /*18b0*/  @!P4 IMAD.IADD R28, R28, 0x1, -R42 ;  /* 0x000000011c1cc824 */ /* 0x000fe200078e0a2a */
[----:B------:R-:W-:Y:S01]  /*18c0*/  IABS R37, R9 ;  /* 0x0000000900257213 */ /* 0x000fe20000000000 */
[----:B------:R-:W-:Y:S01]  /*18d0*/  IMAD R34, R42, R4, R11 ;  /* 0x000000042a227224 */ /* 0x000fe200078e020b */
[----:B------:R-:W-:Y:S01]  /*18e0*/  ISETP.GE.AND P4, PT, R13, RZ, PT ;  /* 0x000000ff0d00720c */ /* 0x000fe20003f86270 */
[----:B------:R-:W-:Y:S02]  /*18f0*/  VIADD R4, R0, 0xea ;  /* 0x000000ea00047836 */ /* 0x000fe40000000000 */
[----:B------:R-:W-:-:S03]  /*1900*/  IMAD.HI.U32 R3, R2, R37, RZ ;  /* 0x0000002502037227 */ /* 0x000fc600078e00ff */
[----:B------:R-:W-:Y:S01]  /*1910*/  IABS R39, R4 ;  /* 0x0000000400277213 */ /* 0x000fe20000000000 */
[--C-:B------:R-:W-:Y:S01]  /*1920*/  @!P0 IMAD.IADD R32, R32, 0x1, -R42.reuse ;  /* 0x0000000120208824 */ /* 0x100fe200078e0a2a */
[----:B------:R-:W-:Y:S01]  /*1930*/  ISETP.GE.AND P0, PT, R8, RZ, PT ;  /* 0x000000ff0800720c */ /* 0x000fe20003f06270 */
[----:B------:R-:W-:Y:S02]  /*1940*/  @!P5 IMAD.IADD R35, R35, 0x1, -R42 ;  /* 0x000000012323d824 */ /* 0x000fe400078e0a2a */
[----:B------:R-:W-:Y:S02]  /*1950*/  IMAD.MOV R3, RZ, RZ, -R3 ;  /* 0x000000ffff037224 */ /* 0x000fe400078e0a03 */
[----:B------:R-:W-:Y:S01]  /*1960*/  @!P2 IMAD.MOV R28, RZ, RZ, -R28 ;  /* 0x000000ffff1ca224 */ /* 0x000fe200078e0a1c */
[C---:B------:R-:W-:Y:S01]  /*1970*/  ISETP.GT.U32.AND P2, PT, R42.reuse, R32, PT ;  /* 0x000000202a00720c */ /* 0x040fe20003f44070 */
[C---:B------:R-:W-:Y:S01]  /*1980*/  IMAD R37, R42.reuse, R3, R37 ;  /* 0x000000032a257224 */ /* 0x040fe200078e0225 */
[C---:B------:R-:W-:Y:S01]  /*1990*/  ISETP.GT.U32.AND P5, PT, R42.reuse, R35, PT ;  /* 0x000000232a00720c */ /* 0x040fe20003fa4070 */
[----:B------:R-:W-:Y:S01]  /*19a0*/  @!P3 IMAD.MOV R26, RZ, RZ, -R26 ;  /* 0x000000ffff1ab224 */ /* 0x000fe200078e0a1a */
[----:B------:R-:W-:Y:S01]  /*19b0*/  ISETP.GT.U32.AND P3, PT, R42, R34, PT ;  /* 0x000000222a00720c */ /* 0x000fe20003f64070 */
[----:B------:R-:W-:-:S04]  /*19c0*/  IMAD.HI.U32 R3, R2, R39, RZ ;  /* 0x0000002702037227 */ /* 0x000fc800078e00ff */
[----:B------:R-:W-:Y:S02]  /*19d0*/  IMAD.MOV R3, RZ, RZ, -R3 ;  /* 0x000000ffff037224 */ /* 0x000fe400078e0a03 */
[----:B------:R-:W-:Y:S02]  /*19e0*/  VIADD R7, R0, 0xe9 ;  /* 0x000000e900077836 */ /* 0x000fe40000000000 */
[----:B------:R-:W-:Y:S02]  /*19f0*/  IMAD R39, R42, R3, R39 ;  /* 0x000000032a277224 */ /* 0x000fe400078e0227 */
[--C-:B------:R-:W-:Y:S01]  /*1a00*/  @!P2 IMAD.IADD R32, R32, 0x1, -R42.reuse ;  /* 0x000000012020a824 */ /* 0x100fe200078e0a2a */
[C---:B------:R-:W-:Y:S01]  /*1a10*/  ISETP.GT.U32.AND P2, PT, R42.reuse, R37, PT ;  /* 0x000000252a00720c */ /* 0x040fe20003f44070 */
[----:B------:R-:W-:Y:S01]  /*1a20*/  @!P5 IMAD.IADD R35, R35, 0x1, -R42 ;  /* 0x000000012323d824 */ /* 0x000fe200078e0a2a */
[----:B------:R-:W-:Y:S01]  /*1a30*/  ISETP.GT.U32.AND P5, PT, R42, R39, PT ;  /* 0x000000272a00720c */ /* 0x000fe20003fa4070 */
[----:B------:R-:W-:Y:S01]  /*1a40*/  @!P1 IMAD.MOV R24, RZ, RZ, -R24 ;  /* 0x000000ffff189224 */ /* 0x000fe200078e0a18 */
[----:B------:R-:W-:Y:S01]  /*1a50*/  ISETP.GE.AND P1, PT, R10, RZ, PT ;  /* 0x000000ff0a00720c */ /* 0x000fe20003f26270 */
[----:B------:R-:W-:Y:S01]  /*1a60*/  @!P3 IMAD.IADD R34, R34, 0x1, -R42 ;  /* 0x000000012222b824 */ /* 0x000fe200078e0a2a */
[----:B------:R-:W-:Y:S01]  /*1a70*/  IABS R41, R7 ;  /* 0x0000000700297213 */ /* 0x000fe20000000000 */
[----:B------:R-:W-:Y:S01]  /*1a80*/  @!P6 IMAD.MOV R30, RZ, RZ, -R30 ;  /* 0x000000ffff1ee224 */ /* 0x000fe200078e0a1e */
[----:B------:R-:W-:Y:S01]  /*1a90*/  ISETP.GE.AND P6, PT, R9, RZ, PT ;  /* 0x000000ff0900720c */ /* 0x000fe20003fc6270 */
[----:B------:R-:W-:Y:S01]  /*1aa0*/  VIADD R8, R0, 0xe8 ;  /* 0x000000e800087836 */ /* 0x000fe20000000000 */
[----:B------:R-:W-:Y:S01]  /*1ab0*/  ISETP.GT.U32.AND P3, PT, R42, R34, PT ;  /* 0x000000222a00720c */ /* 0x000fe20003f64070 */
[----:B------:R-:W-:-:S03]  /*1ac0*/  IMAD.HI.U32 R3, R2, R41, RZ ;  /* 0x0000002902037227 */ /* 0x000fc600078e00ff */
[----:B------:R-:W-:Y:S01]  /*1ad0*/  IABS R43, R8 ;  /* 0x00000008002b7213 */ /* 0x000fe20000000000 */
[----:B------:R-:W-:Y:S02]  /*1ae0*/  VIADD R9, R0, 0xe7 ;  /* 0x000000e700097836 */ /* 0x000fe40000000000 */
[--C-:B------:R-:W-:Y:S01]  /*1af0*/  @!P2 IMAD.IADD R37, R37, 0x1, -R42.reuse ;  /* 0x000000012525a824 */ /* 0x100fe200078e0a2a */
[----:B------:R-:W-:Y:S01]  /*1b00*/  ISETP.GE.AND P2, PT, R7, RZ, PT ;  /* 0x000000ff0700720c */ /* 0x000fe20003f46270 */
[----:B------:R-:W-:Y:S01]  /*1b10*/  @!P5 IMAD.IADD R39, R39, 0x1, -R42 ;  /* 0x000000012727d824 */ /* 0x000fe200078e0a2a */
[----:B------:R-:W-:Y:S01]  /*1b20*/  IABS R45, R9 ;  /* 0x00000009002d7213 */ /* 0x000fe20000000000 */
[----:B------:R-:W-:Y:S02]  /*1b30*/  IMAD.MOV R3, RZ, RZ, -R3 ;  /* 0x000000ffff037224 */ /* 0x000fe400078e0a03 */
[----:B------:R-:W-:Y:S01]  /*1b40*/  @!P1 IMAD.MOV R32, RZ, RZ, -R32 ;  /* 0x000000ffff209224 */ /* 0x000fe200078e0a20 */
[C---:B------:R-:W-:Y:S01]  /*1b50*/  ISETP.GT.U32.AND P1, PT, R42.reuse, R37, PT ;  /* 0x000000252a00720c */ /* 0x040fe20003f24070 */
[C---:B------:R-:W-:Y:S01]  /*1b60*/  IMAD R41, R42.reuse, R3, R41 ;  /* 0x000000032a297224 */ /* 0x040fe200078e0229 */
[----:B------:R-:W-:Y:S01]  /*1b70*/  ISETP.GT.U32.AND P5, PT, R42, R39, PT ;  /* 0x000000272a00720c */ /* 0x000fe20003fa4070 */
[----:B------:R-:W-:Y:S01]  /*1b80*/  @!P3 IMAD.IADD R34, R34, 0x1, -R42 ;  /* 0x000000012222b824 */ /* 0x000fe200078e0a2a */
[----:B------:R-:W-:Y:S01]  /*1b90*/  ISETP.GE.AND P3, PT, R4, RZ, PT ;  /* 0x000000ff0400720c */ /* 0x000fe20003f66270 */
[----:B------:R-:W-:-:S04]  /*1ba0*/  IMAD.HI.U32 R3, R2, R43, RZ ;  /* 0x0000002b02037227 */ /* 0x000fc800078e00ff */
[----:B------:R-:W-:-:S04]  /*1bb0*/  IMAD.HI.U32 R4, R2, R45, RZ ;  /* 0x0000002d02047227 */ /* 0x000fc800078e00ff */
[----:B------:R-:W-:Y:S01]  /*1bc0*/  @!P4 IMAD.MOV R34, RZ, RZ, -R34 ;  /* 0x000000ffff22c224 */ /* 0x000fe200078e0a22 */
[C---:B------:R-:W-:Y:S01]  /*1bd0*/  ISETP.GT.U32.AND P4, PT, R42.reuse, R41, PT ;  /* 0x000000292a00720c */ /* 0x040fe20003f84070 */
[----:B------:R-:W-:Y:S02]  /*1be0*/  IMAD.MOV R3, RZ, RZ, -R3 ;  /* 0x000000ffff037224 */ /* 0x000fe400078e0a03 */
[----:B------:R-:W-:Y:S02]  /*1bf0*/  IMAD.MOV R4, RZ, RZ, -R4 ;  /* 0x000000ffff047224 */ /* 0x000fe400078e0a04 */
[C---:B------:R-:W-:Y:S02]  /*1c00*/  IMAD R43, R42.reuse, R3, R43 ;  /* 0x000000032a2b7224 */ /* 0x040fe400078e022b */
[----:B------:R-:W-:Y:S01]  /*1c10*/  @!P1 IMAD.IADD R37, R37, 0x1, -R42 ;  /* 0x0000000125259824 */ /* 0x000fe200078e0a2a */
[----:B------:R-:W-:Y:S01]  /*1c20*/  ISETP.GE.AND P1, PT, R9, RZ, PT ;  /* 0x000000ff0900720c */ /* 0x000fe20003f26270 */
[----:B------:R-:W-:-:S02]  /*1c30*/  IMAD R45, R42, R4, R45 ;  /* 0x000000042a2d7224 */ /* 0x000fc400078e022d */
[--C-:B------:R-:W-:Y:S01]  /*1c40*/  @!P5 IMAD.IADD R39, R39, 0x1, -R42.reuse ;  /* 0x000000012727d824 */ /* 0x100fe200078e0a2a */
[C---:B------:R-:W-:Y:S01]  /*1c50*/  ISETP.GT.U32.AND P5, PT, R42.reuse, R43, PT ;  /* 0x0000002b2a00720c */ /* 0x040fe20003fa4070 */
[----:B------:R-:W-:Y:S01]  /*1c60*/  @!P6 IMAD.MOV R37, RZ, RZ, -R37 ;  /* 0x000000ffff25e224 */ /* 0x000fe200078e0a25 */
[----:B------:R-:W-:Y:S01]  /*1c70*/  ISETP.GT.U32.AND P6, PT, R42, R45, PT ;  /* 0x0000002d2a00720c */ /* 0x000fe20003fc4070 */
[--C-:B------:R-:W-:Y:S02]  /*1c80*/  @!P4 IMAD.IADD R41, R41, 0x1, -R42.reuse ;  /* 0x000000012929c824 */ /* 0x100fe400078e0a2a */
[----:B------:R-:W-:Y:S02]  /*1c90*/  VIADD R7, R0, 0xe6 ;  /* 0x000000e600077836 */ /* 0x000fe40000000000 */
[----:B------:R-:W-:Y:S01]  /*1ca0*/  @!P0 IMAD.MOV R35, RZ, RZ, -R35 ;  /* 0x000000ffff238224 */ /* 0x000fe200078e0a23 */
[----:B------:R-:W-:Y:S01]  /*1cb0*/  ISETP.GT.U32.AND P4, PT, R42, R41, PT ;  /* 0x000000292a00720c */ /* 0x000fe20003f84070 */
[----:B------:R-:W-:Y:S01]  /*1cc0*/  VIADD R4, R0, 0xe5 ;  /* 0x000000e500047836 */ /* 0x000fe20000000000 */
[----:B------:R-:W-:Y:S01]  /*1cd0*/  ISETP.GE.AND P0, PT, R8, RZ, PT ;  /* 0x000000ff0800720c */ /* 0x000fe20003f06270 */
[----:B------:R-:W-:Y:S01]  /*1ce0*/  VIADD R8, R0, 0xe4 ;  /* 0x000000e400087836 */ /* 0x000fe20000000000 */
[----:B------:R-:W-:Y:S01]  /*1cf0*/  IABS R47, R7 ;  /* 0x00000007002f7213 */ /* 0x000fe20000000000 */
[--C-:B------:R-:W-:Y:S01]  /*1d00*/  @!P5 IMAD.IADD R43, R43, 0x1, -R42.reuse ;  /* 0x000000012b2bd824 */ /* 0x100fe200078e0a2a */
[----:B------:R-:W-:Y:S01]  /*1d10*/  IABS R49, R4 ;  /* 0x0000000400317213 */ /* 0x000fe20000000000 */
[----:B------:R-:W-:Y:S01]  /*1d20*/  @!P6 IMAD.IADD R45, R45, 0x1, -R42 ;  /* 0x000000012d2de824 */ /* 0x000fe200078e0a2a */
[----:B------:R-:W-:Y:S01]  /*1d30*/  IABS R51, R8 ;  /* 0x0000000800337213 */ /* 0x000fe20000000000 */
[----:B------:R-:W-:Y:S01]  /*1d40*/  IMAD.HI.U32 R3, R2, R47, RZ ;  /* 0x0000002f02037227 */ /* 0x000fe200078e00ff */
[----:B------:R-:W-:-:S02]  /*1d50*/  ISETP.GT.U32.AND P5, PT, R42, R43, PT ;  /* 0x0000002b2a00720c */ /* 0x000fc40003fa4070 */
[----:B------:R-:W-:Y:S01]  /*1d60*/  ISETP.GT.U32.AND P6, PT, R42, R45, PT ;  /* 0x0000002d2a00720c */ /* 0x000fe20003fc4070 */
[----:B------:R-:W-:Y:S01]  /*1d70*/  @!P3 IMAD.MOV R39, RZ, RZ, -R39 ;  /* 0x000000ffff27b224 */ /* 0x000fe200078e0a27 */
[----:B------:R-:W-:Y:S01]  /*1d80*/  ISETP.GE.AND P3, PT, R7, RZ, PT ;  /* 0x000000ff0700720c */ /* 0x000fe20003f66270 */
[----:B------:R-:W-:Y:S02]  /*1d90*/  IMAD.MOV R7, RZ, RZ, -R3 ;  /* 0x000000ffff077224 */ /* 0x000fe400078e0a03 */
[----:B------:R-:W-:Y:S01]  /*1da0*/  @!P4 IMAD.IADD R41, R41, 0x1, -R42 ;  /* 0x000000012929c824 */ /* 0x000fe200078e0a2a */
[----:B------:R-:W-:Y:S01]  /*1db0*/  ISETP.GE.AND P4, PT, R4, RZ, PT ;  /* 0x000000ff0400720c */ /* 0x000fe20003f86270 */
[----:B------:R-:W-:-:S04]  /*1dc0*/  IMAD.HI.U32 R4, R2, R51, RZ ;  /* 0x0000003302047227 */ /* 0x000fc800078e00ff */
[C---:B------:R-:W-:Y:S02]  /*1dd0*/  IMAD R47, R42.reuse, R7, R47 ;  /* 0x000000072a2f7224 */ /* 0x040fe400078e022f */
[----:B------:R-:W-:Y:S02]  /*1de0*/  IMAD.MOV R4, RZ, RZ, -R4 ;  /* 0x000000ffff047224 */ /* 0x000fe400078e0a04 */
[--C-:B------:R-:W-:Y:S01]  /*1df0*/  @!P5 IMAD.IADD R43, R43, 0x1, -R42.reuse ;  /* 0x000000012b2bd824 */ /* 0x100fe200078e0a2a */
[C---:B------:R-:W-:Y:S01]  /*1e00*/  ISETP.GT.U32.AND P5, PT, R42.reuse, R47, PT ;  /* 0x0000002f2a00720c */ /* 0x040fe20003fa4070 */
[----:B------:R-:W-:Y:S02]  /*1e10*/  IMAD R51, R42, R4, R51 ;  /* 0x000000042a337224 */ /* 0x000fe400078e0233 */
[----:B------:R-:W-:Y:S02]  /*1e20*/  @!P6 IMAD.IADD R45, R45, 0x1, -R42 ;  /* 0x000000012d2de824 */ /* 0x000fe400078e0a2a */
[----:B------:R-:W-:-:S04]  /*1e30*/  IMAD.HI.U32 R3, R2, R49, RZ ;  /* 0x0000003102037227 */ /* 0x000fc800078e00ff */
[----:B------:R-:W-:Y:S01]  /*1e40*/  @!P1 IMAD.MOV R45, RZ, RZ, -R45 ;  /* 0x000000ffff2d9224 */ /* 0x000fe200078e0a2d */
[----:B------:R-:W-:Y:S01]  /*1e50*/  ISETP.GT.U32.AND P1, PT, R42, R51, PT ;  /* 0x000000332a00720c */ /* 0x000fe20003f24070 */
[----:B------:R-:W-:Y:S01]  /*1e60*/  @!P2 IMAD.MOV R41, RZ, RZ, -R41 ;  /* 0x000000ffff29a224 */ /* 0x000fe200078e0a29 */
[----:B------:R-:W-:Y:S01]  /*1e70*/  ISETP.GE.AND P2, PT, R8, RZ, PT ;  /* 0x000000ff0800720c */ /* 0x000fe20003f46270 */
[----:B------:R-:W-:Y:S02]  /*1e80*/  IMAD.MOV R3, RZ, RZ, -R3 ;  /* 0x000000ffff037224 */ /* 0x000fe400078e0a03 */
[----:B------:R-:W-:Y:S02]  /*1e90*/  VIADD R8, R0, 0xe2 ;  /* 0x000000e200087836 */ /* 0x000fe40000000000 */
[C---:B------:R-:W-:Y:S02]  /*1ea0*/  IMAD R49, R42.reuse, R3, R49 ;  /* 0x000000032a317224 */ /* 0x040fe400078e0231 */
[--C-:B------:R-:W-:Y:S01]  /*1eb0*/  @!P5 IMAD.IADD R47, R47, 0x1, -R42.reuse ;  /* 0x000000012f2fd824 */ /* 0x100fe200078e0a2a */
[----:B------:R-:W-:Y:S01]  /*1ec0*/  IABS R55, R8 ;  /* 0x0000000800377213 */ /* 0x000fe20000000000 */
[----:B------:R-:W-:Y:S01]  /*1ed0*/  @!P0 IMAD.MOV R43, RZ, RZ, -R43 ;  /* 0x000000ffff2b8224 */ /* 0x000fe200078e0a2b */
[----:B------:R-:W-:Y:S01]  /*1ee0*/  ISETP.GT.U32.AND P0, PT, R42, R49, PT ;  /* 0x000000312a00720c */ /* 0x000fe20003f04070 */
[----:B------:R-:W-:Y:S01]  /*1ef0*/  VIADD R10, R0, 0xe0 ;  /* 0x000000e0000a7836 */ /* 0x000fe20000000000 */
[----:B------:R-:W-:Y:S01]  /*1f00*/  ISETP.GT.U32.AND P5, PT, R42, R47, PT ;  /* 0x0000002f2a00720c */ /* 0x000fe20003fa4070 */
[----:B------:R-:W-:-:S02]  /*1f10*/  @!P1 IMAD.IADD R51, R51, 0x1, -R42 ;  /* 0x0000000133339824 */ /* 0x000fc400078e0a2a */
[----:B------:R-:W-:Y:S01]  /*1f20*/  IMAD.HI.U32 R4, R2, R55, RZ ;  /* 0x0000003702047227 */ /* 0x000fe200078e00ff */
[----:B------:R-:W-:Y:S02]  /*1f30*/  IABS R59, R10 ;  /* 0x0000000a003b7213 */ /* 0x000fe40000000000 */
[----:B------:R-:W-:Y:S01]  /*1f40*/  ISETP.GT.U32.AND P1, PT, R42, R51, PT ;  /* 0x000000332a00720c */ /* 0x000fe20003f24070 */
[----:B------:R-:W-:Y:S02]  /*1f50*/  VIADD R3, R0, 0xe3 ;  /* 0x000000e300037836 */ /* 0x000fe40000000000 */
[----:B------:R-:W-:Y:S02]  /*1f60*/  IMAD.MOV R4, RZ, RZ, -R4 ;  /* 0x000000ffff047224 */ /* 0x000fe400078e0a04 */
[----:B------:R-:W-:Y:S01]  /*1f70*/  @!P0 IMAD.IADD R49, R49, 0x1, -R42 ;  /* 0x0000000131318824 */ /* 0x000fe200078e0a2a */
[----:B------:R-:W-:Y:S01]  /*1f80*/  IABS R53, R3 ;  /* 0x0000000300357213 */ /* 0x000fe20000000000 */
[----:B------:R-:W-:Y:S01]  /*1f90*/  IMAD R55, R42, R4, R55 ;  /* 0x000000042a377224 */ /* 0x000fe200078e0237 */
[----:B------:R-:W-:Y:S01]  /*1fa0*/  ISETP.GE.AND P6, PT, R3, RZ, PT ;  /* 0x000000ff0300720c */ /* 0x000fe20003fc6270 */
[----:B------:R-:W-:Y:S01]  /*1fb0*/  IMAD.HI.U32 R4, R2, R59, RZ ;  /* 0x0000003b02047227 */ /* 0x000fe200078e00ff */
[----:B------:R-:W-:-:S03]  /*1fc0*/  ISETP.GT.U32.AND P0, PT, R42, R49, PT ;  /* 0x000000312a00720c */ /* 0x000fc60003f04070 */
[----:B------:R-:W-:Y:S01]  /*1fd0*/  @!P5 IMAD.IADD R47, R47, 0x1, -R42 ;  /* 0x000000012f2fd824 */ /* 0x000fe200078e0a2a */
[----:B------:R-:W-:Y:S01]  /*1fe0*/  ISETP.GE.AND P5, PT, R8, RZ, PT ;  /* 0x000000ff0800720c */ /* 0x000fe20003fa6270 */
[----:B------:R-:W-:Y:S02]  /*1ff0*/  VIADD R9, R0, 0xe1 ;  /* 0x000000e100097836 */ /* 0x000fe40000000000 */
[----:B------:R-:W-:-:S03]  /*2000*/  IMAD.HI.U32 R3, R2, R53, RZ ;  /* 0x0000003502037227 */ /* 0x000fc600078e00ff */
[----:B------:R-:W-:Y:S01]  /*2010*/  IABS R57, R9 ;  /* 0x0000000900397213 */ /* 0x000fe20000000000 */
[----:B------:R-:W-:Y:S02]  /*2020*/  IMAD.MOV R4, RZ, RZ, -R4 ;  /* 0x000000ffff047224 */ /* 0x000fe400078e0a04 */
[----:B------:R-:W-:Y:S01]  /*2030*/  @!P3 IMAD.MOV R47, RZ, RZ, -R47 ;  /* 0x000000ffff2fb224 */ /* 0x000fe200078e0a2f */
[C---:B------:R-:W-:Y:S01]  /*2040*/  ISETP.GT.U32.AND P3, PT, R42.reuse, R55, PT ;  /* 0x000000372a00720c */ /* 0x040fe20003f64070 */
[----:B------:R-:W-:Y:S02]  /*2050*/  IMAD.MOV R7, RZ, RZ, -R3 ;  /* 0x000000ffff077224 */ /* 0x000fe400078e0a03 */
[C---:B------:R-:W-:Y:S02]  /*2060*/  IMAD R59, R42.reuse, R4, R59 ;  /* 0x000000042a3b7224 */ /* 0x040fe400078e023b */
[----:B------:R-:W-:Y:S02]  /*2070*/  @!P1 IMAD.IADD R51, R51, 0x1, -R42 ;  /* 0x0000000133339824 */ /* 0x000fe400078e0a2a */
[----:B------:R-:W-:-:S02]  /*2080*/  IMAD R53, R42, R7, R53 ;  /* 0x000000072a357224 */ /* 0x000fc400078e0235 */
[----:B------:R-:W-:Y:S01]  /*2090*/  @!P2 IMAD.MOV R51, RZ, RZ, -R51 ;  /* 0x000000ffff33a224 */ /* 0x000fe200078e0a33 */
[----:B------:R-:W-:Y:S01]  /*20a0*/  ISETP.GT.U32.AND P2, PT, R42, R59, PT ;  /* 0x0000003b2a00720c */ /* 0x000fe20003f44070 */
[----:B------:R-:W-:Y:S02]  /*20b0*/  VIADD R7, R0, 0xdf ;  /* 0x000000df00077836 */ /* 0x000fe40000000000 */
[----:B------:R-:W-:-:S03]  /*20c0*/  IMAD.HI.U32 R3, R2, R57, RZ ;  /* 0x0000003902037227 */ /* 0x000fc600078e00ff */
[----:B------:R-:W-:Y:S01]  /*20d0*/  IABS R61, R7 ;  /* 0x00000007003d7213 */ /* 0x000fe20000000000 */
[----:B------:R-:W-:Y:S02]  /*20e0*/  IMAD.MOV R3, RZ, RZ, -R3 ;  /* 0x000000ffff037224 */ /* 0x000fe400078e0a03 */
[--C-:B------:R-:W-:Y:S01]  /*20f0*/  @!P0 IMAD.IADD R49, R49, 0x1, -R42.reuse ;  /* 0x0000000131318824 */ /* 0x100fe200078e0a2a */
[C---:B------:R-:W-:Y:S01]  /*2100*/  ISETP.GT.U32.AND P0, PT, R42.reuse, R53, PT ;  /* 0x000000352a00720c */ /* 0x040fe20003f04070 */
[----:B------:R-:W-:Y:S02]  /*2110*/  @!P3 IMAD.IADD R55, R55, 0x1, -R42 ;  /* 0x000000013737b824 */ /* 0x000fe400078e0a2a */
[----:B------:R-:W-:Y:S02]  /*2120*/  IMAD R57, R42, R3, R57 ;  /* 0x000000032a397224 */ /* 0x000fe400078e0239 */
[----:B------:R-:W-:Y:S01]  /*2130*/  VIADD R8, R0, 0xde ;  /* 0x000000de00087836 */ /* 0x000fe20000000000 */
[----:B------:R-:W-:Y:S01]  /*2140*/  ISETP.GT.U32.AND P3, PT, R42, R55, PT ;  /* 0x000000372a00720c */ /* 0x000fe20003f64070 */
[----:B------:R-:W-:Y:S01]  /*2150*/  IMAD.HI.U32 R3, R2, R61, RZ ;  /* 0x0000003d02037227 */ /* 0x000fe200078e00ff */
[----:B------:R-:W-:-:S02]  /*2160*/  ISETP.GT.U32.AND P1, PT, R42, R57, PT ;  /* 0x000000392a00720c */ /* 0x000fc40003f24070 */
[----:B------:R-:W-:Y:S01]  /*2170*/  IABS R63, R8 ;  /* 0x00000008003f7213 */ /* 0x000fe20000000000 */
[--C-:B------:R-:W-:Y:S02]  /*2180*/  @!P2 IMAD.IADD R59, R59, 0x1, -R42.reuse ;  /* 0x000000013b3ba824 */ /* 0x100fe400078e0a2a */
[----:B------:R-:W-:Y:S02]  /*2190*/  IMAD.MOV R3, RZ, RZ, -R3 ;  /* 0x000000ffff037224 */ /* 0x000fe400078e0a03 */
[----:B------:R-:W-:Y:S01]  /*21a0*/  @!P0 IMAD.IADD R53, R53, 0x1, -R42 ;  /* 0x0000000135358824 */ /* 0x000fe200078e0a2a */
[C---:B------:R-:W-:Y:S01]  /*21b0*/  ISETP.GT.U32.AND P2, PT, R42.reuse, R59, PT ;  /* 0x0000003b2a00720c */ /* 0x040fe20003f44070 */
[----:B------:R-:W-:Y:S02]  /*21c0*/  IMAD R61, R42, R3, R61 ;  /* 0x000000032a3d7224 */ /* 0x000fe400078e023d */
[----:B------:R-:W-:Y:S01]  /*21d0*/  IMAD.HI.U32 R3, R2, R63, RZ ;  /* 0x0000003f02037227 */ /* 0x000fe200078e00ff */
[----:B------:R-:W-:-:S03]  /*21e0*/  ISETP.GT.U32.AND P0, PT, R42, R53, PT ;  /* 0x000000352a00720c */ /* 0x000fc60003f04070 */
[----:B------:R-:W-:Y:S02]  /*21f0*/  IMAD.MOV R3, RZ, RZ, -R3 ;  /* 0x000000ffff037224 */ /* 0x000fe400078e0a03 */
[----:B------:R-:W-:Y:S01]  /*2200*/  @!P4 IMAD.MOV R49, RZ, RZ, -R49 ;  /* 0x000000ffff31c224 */ /* 0x000fe200078e0a31 */
[----:B------:R-:W-:Y:S01]  /*2210*/  ISETP.GE.AND P4, PT, R9, RZ, PT ;  /* 0x000000ff0900720c */ /* 0x000fe20003f86270 */
[--C-:B------:R-:W-:Y:S01]  /*2220*/  @!P3 IMAD.IADD R55, R55, 0x1, -R42.reuse ;  /* 0x000000013737b824 */ /* 0x100fe200078e0a2a */
[----:B------:R-:W-:Y:S01]  /*2230*/  ISETP.GT.U32.AND P3, PT, R42, R61, PT ;  /* 0x0000003d2a00720c */ /* 0x000fe20003f64070 */
[----:B------:R-:W-:Y:S02]  /*2240*/  VIADD R9, R0, 0xdd ;  /* 0x000000dd00097836 */ /* 0x000fe40000000000 */
[--C-:B------:R-:W-:Y:S02]  /*2250*/  @!P1 IMAD.IADD R57, R57, 0x1, -R42.reuse ;  /* 0x0000000139399824 */ /* 0x100fe400078e0a2a */
[C---:B------:R-:W-:Y:S01]  /*2260*/  IMAD R63, R42.reuse, R3, R63 ;  /* 0x000000032a3f7224 */ /* 0x040fe200078e023f */
[----:B------:R-:W-:Y:S01]  /*2270*/  IABS R65, R9 ;  /* 0x0000000900417213 */ /* 0x000fe20000000000 */
[--C-:B------:R-:W-:Y:S01]  /*2280*/  @!P2 IMAD.IADD R59, R59, 0x1, -R42.reuse ;  /* 0x000000013b3ba824 */ /* 0x100fe200078e0a2a */
[C---:B------:R-:W-:Y:S01]  /*2290*/  ISETP.GT.U32.AND P1, PT, R42.reuse, R57, PT ;  /* 0x000000392a00720c */ /* 0x040fe20003f24070 */
[----:B------:R-:W-:Y:S01]  /*22a0*/  @!P0 IMAD.IADD R53, R53, 0x1, -R42 ;  /* 0x0000000135358824 */ /* 0x000fe200078e0a2a */
[----:B------:R-:W-:Y:S01]  /*22b0*/  ISETP.GT.U32.AND P2, PT, R42, R63, PT ;  /* 0x0000003f2a00720c */ /* 0x000fe20003f44070 */
[----:B------:R-:W-:Y:S01]  /*22c0*/  IMAD.HI.U32 R4, R2, R65, RZ ;  /* 0x0000004102047227 */ /* 0x000fe200078e00ff */
[----:B------:R-:W-:-:S03]  /*22d0*/  ISETP.GE.AND P0, PT, R10, RZ, PT ;  /* 0x000000ff0a00720c */ /* 0x000fc60003f06270 */
[----:B------:R-:W-:Y:S02]  /*22e0*/  @!P3 IMAD.IADD R61, R61, 0x1, -R42 ;  /* 0x000000013d3db824 */ /* 0x000fe400078e0a2a */
[----:B------:R-:W-:Y:S02]  /*22f0*/  IMAD.MOV R4, RZ, RZ, -R4 ;  /* 0x000000ffff047224 */ /* 0x000fe400078e0a04 */
[----:B------:R-:W-:Y:S01]  /*2300*/  VIADD R3, R0, 0xdc ;  /* 0x000000dc00037836 */ /* 0x000fe20000000000 */
[C---:B------:R-:W-:Y:S01]  /*2310*/  ISETP.GT.U32.AND P3, PT, R42.reuse, R61, PT ;  /* 0x0000003d2a00720c */ /* 0x040fe20003f64070 */
[----:B------:R-:W-:Y:S01]  /*2320*/  @!P6 IMAD.MOV R53, RZ, RZ, -R53 ;  /* 0x000000ffff35e224 */ /* 0x000fe200078e0a35 */
[----:B------:R-:W-:Y:S01]  /*2330*/  ISETP.GE.AND P6, PT, R7, RZ, PT ;  /* 0x000000ff0700720c */ /* 0x000fe20003fc6270 */
[----:B------:R-:W-:Y:S01]  /*2340*/  IMAD R65, R42, R4, R65 ;  /* 0x000000042a417224 */ /* 0x000fe200078e0241 */
[----:B------:R-:W-:Y:S01]  /*2350*/  IABS R7, R3 ;  /* 0x0000000300077213 */ /* 0x000fe20000000000 */
[----:B------:R-:W-:Y:S01]  /*2360*/  @!P1 IMAD.IADD R57, R57, 0x1, -R42 ;  /* 0x0000000139399824 */ /* 0x000fe200078e0a2a */
[----:B------:R-:W-:Y:S01]  /*2370*/  ISETP.GE.AND P1, PT, R9, RZ, PT ;  /* 0x000000ff0900720c */ /* 0x000fe20003f26270 */
[----:B------:R-:W-:-:S02]  /*2380*/  VIADD R4, R0, 0xdb ;  /* 0x000000db00047836 */ /* 0x000fc40000000000 */
[----:B------:R-:W-:Y:S02]  /*2390*/  @!P2 IMAD.IADD R63, R63, 0x1, -R42 ;  /* 0x000000013f3fa824 */ /* 0x000fe400078e0a2a */
[----:B------:R-:W-:Y:S01]  /*23a0*/  @!P4 IMAD.MOV R57, RZ, RZ, -R57 ;  /* 0x000000ffff39c224 */ /* 0x000fe200078e0a39 */
[----:B------:R-:W-:Y:S01]  /*23b0*/  ISETP.GE.AND P4, PT, R3, RZ, PT ;  /* 0x000000ff0300720c */ /* 0x000fe20003f86270 */
[----:B------:R-:W-:Y:S01]  /*23c0*/  IMAD.HI.U32 R3, R2, R7, RZ ;  /* 0x0000000702037227 */ /* 0x000fe200078e00ff */
[----:B------:R-:W-:Y:S02]  /*23d0*/  IABS R9, R4 ;  /* 0x0000000400097213 */ /* 0x000fe40000000000 */
[----:B------:R-:W-:Y:S01]  /*23e0*/  ISETP.GT.U32.AND P2, PT, R42, R63, PT ;  /* 0x0000003f2a00720c */ /* 0x000fe20003f44070 */
[----:B------:R-:W-:Y:S01]  /*23f0*/  @!P0 IMAD.MOV R59, RZ, RZ, -R59 ;  /* 0x000000ffff3b8224 */ /* 0x000fe200078e0a3b */
[----:B------:R-:W-:Y:S01]  /*2400*/  ISETP.GE.AND P0, PT, R4, RZ, PT ;  /* 0x000000ff0400720c */ /* 0x000fe20003f06270 */
[----:B------:R-:W-:-:S04]  /*2410*/  IMAD.HI.U32 R4, R2, R9, RZ ;  /* 0x0000000902047227 */ /* 0x000fc800078e00ff */
[----:B------:R-:W-:Y:S02]  /*2420*/  IMAD.MOV R3, RZ, RZ, -R3 ;  /* 0x000000ffff037224 */ /* 0x000fe400078e0a03 */
[----:B------:R-:W-:Y:S01]  /*2430*/  @!P3 IMAD.IADD R61, R61, 0x1, -R42 ;  /* 0x000000013d3db824 */ /* 0x000fe200078e0a2a */
[C---:B------:R-:W-:Y:S01]  /*2440*/  ISETP.GT.U32.AND P3, PT, R42.reuse, R65, PT ;  /* 0x000000412a00720c */ /* 0x040fe20003f64070 */
[----:B------:R-:W-:Y:S02]  /*2450*/  IMAD.MOV R4, RZ, RZ, -R4 ;  /* 0x000000ffff047224 */ /* 0x000fe400078e0a04 */
[C---:B------:R-:W-:Y:S02]  /*2460*/  IMAD R66, R42.reuse, R3, R7 ;  /* 0x000000032a427224 */ /* 0x040fe400078e0207 */
[C---:B------:R-:W-:Y:S02]  /*2470*/  IMAD R68, R42.reuse, R4, R9 ;  /* 0x000000042a447224 */ /* 0x040fe400078e0209 */
[--C-:B------:R-:W-:Y:S01]  /*2480*/  @!P2 IMAD.IADD R63, R63, 0x1, -R42.reuse ;  /* 0x000000013f3fa824 */ /* 0x100fe200078e0a2a */
[C---:B------:R-:W-:Y:S01]  /*2490*/  ISETP.GT.U32.AND P2, PT, R42.reuse, R66, PT ;  /* 0x000000422a00720c */ /* 0x040fe20003f44070 */
[----:B------:R-:W-:Y:S01]  /*24a0*/  @!P6 IMAD.MOV R61, RZ, RZ, -R61 ;  /* 0x000000ffff3de224 */ /* 0x000fe200078e0a3d */
[----:B------:R-:W-:Y:S01]  /*24b0*/  ISETP.GT.U32.AND P6, PT, R42, R68, PT ;  /* 0x000000442a00720c */ /* 0x000fe20003fc4070 */
[----:B------:R-:W-:Y:S01]  /*24c0*/  @!P5 IMAD.MOV R55, RZ, RZ, -R55 ;  /* 0x000000ffff37d224 */ /* 0x000fe200078e0a37 */
[----:B------:R-:W-:Y:S01]  /*24d0*/  ISETP.GE.AND P5, PT, R8, RZ, PT ;  /* 0x000000ff0800720c */ /* 0x000fe20003fa6270 */
[----:B------:R-:W-:-:S02]  /*24e0*/  @!P3 IMAD.IADD R65, R65, 0x1, -R42 ;  /* 0x000000014141b824 */ /* 0x000fc400078e0a2a */
[C---:B------:R-:W-:Y:S02]  /*24f0*/  VIADD R8, R0.reuse, 0xda ;  /* 0x000000da00087836 */ /* 0x040fe40000000000 */
[----:B------:R-:W-:Y:S01]  /*2500*/  VIADD R10, R0, 0xd9 ;  /* 0x000000d9000a7836 */ /* 0x000fe20000000000 */
[----:B------:R-:W-:Y:S01]  /*2510*/  ISETP.GT.U32.AND P3, PT, R42, R65, PT ;  /* 0x000000412a00720c */ /* 0x000fe20003f64070 */
[----:B------:R-:W-:Y:S01]  /*2520*/  VIADD R12, R0, 0xd6 ;  /* 0x000000d6000c7836 */ /* 0x000fe20000000000 */
[----:B------:R-:W-:Y:S01]  /*2530*/  IABS R11, R8 ;  /* 0x00000008000b7213 */ /* 0x000fe20000000000 */
[--C-:B------:R-:W-:Y:S01]  /*2540*/  @!P2 IMAD.IADD R66, R66, 0x1, -R42.reuse ;  /* 0x000000014242a824 */ /* 0x100fe200078e0a2a */
[----:B------:R-:W-:Y:S01]  /*2550*/  IABS R13, R10 ;  /* 0x0000000a000d7213 */ /* 0x000fe20000000000 */
[----:B------:R-:W-:Y:S02]  /*2560*/  @!P6 IMAD.IADD R68, R68, 0x1, -R42 ;  /* 0x000000014444e824 */ /* 0x000fe400078e0a2a */
[----:B------:R-:W-:Y:S01]  /*2570*/  IMAD.HI.U32 R3, R2, R11, RZ ;  /* 0x0000000b02037227 */ /* 0x000fe200078e00ff */
[----:B------:R-:W-:-:S02]  /*2580*/  ISETP.GT.U32.AND P2, PT, R42, R66, PT ;  /* 0x000000422a00720c */ /* 0x000fc40003f44070 */
[----:B------:R-:W-:Y:S01]  /*2590*/  ISETP.GT.U32.AND P6, PT, R42, R68, PT ;  /* 0x000000442a00720c */ /* 0x000fe20003fc4070 */
[----:B------:R-:W-:Y:S01]  /*25a0*/  @!P5 IMAD.MOV R63, RZ, RZ, -R63 ;  /* 0x000000ffff3fd224 */ /* 0x000fe200078e0a3f */
[----:B------:R-:W-:Y:S01]  /*25b0*/  ISETP.GE.AND P5, PT, R8, RZ, PT ;  /* 0x000000ff0800720c */ /* 0x000fe20003fa6270 */
[----:B------:R-:W-:Y:S02]  /*25c0*/  VIADD R8, R0, 0xd8 ;  /* 0x000000d800087836 */ /* 0x000fe40000000000 */
[----:B------:R-:W-:-:S03]  /*25d0*/  IMAD.HI.U32 R4, R2, R13, RZ ;  /* 0x0000000d02047227 */ /* 0x000fc600078e00ff */
[----:B------:R-:W-:Y:S01]  /*25e0*/  IABS R7, R8 ;  /* 0x0000000800077213 */ /* 0x000fe20000000000 */
[----:B------:R-:W-:Y:S02]  /*25f0*/  IMAD.MOV R3, RZ, RZ, -R3 ;  /* 0x000000ffff037224 */ /* 0x000fe400078e0a03 */
[----:B------:R-:W-:Y:S01]  /*2600*/  @!P3 IMAD.IADD R65, R65, 0x1, -R42 ;  /* 0x000000014141b824 */ /* 0x000fe200078e0a2a */
[----:B------:R-:W-:Y:S01]  /*2610*/  ISETP.GE.AND P3, PT, R10, RZ, PT ;  /* 0x000000ff0a00720c */ /* 0x000fe20003f66270 */
[----:B------:R-:W-:Y:S02]  /*2620*/  IMAD.MOV R4, RZ, RZ, -R4 ;  /* 0x000000ffff047224 */ /* 0x000fe400078e0a04 */
[----:B------:R-:W-:Y:S01]  /*2630*/  IMAD R70, R42, R3, R11 ;  /* 0x000000032a467224 */ /* 0x000fe200078e020b */
[----:B------:R-:W-:Y:S01]  /*2640*/  IABS R11, R12 ;  /* 0x0000000c000b7213 */ /* 0x000fe20000000000 */
[----:B------:R-:W-:Y:S02]  /*2650*/  VIADD R10, R0, 0xd7 ;  /* 0x000000d7000a7836 */ /* 0x000fe40000000000 */
[----:B------:R-:W-:-:S02]  /*2660*/  IMAD R72, R42, R4, R13 ;  /* 0x000000042a487224 */ /* 0x000fc400078e020d */
[----:B------:R-:W-:Y:S01]  /*2670*/  @!P2 IMAD.IADD R66, R66, 0x1, -R42 ;  /* 0x000000014242a824 */ /* 0x000fe200078e0a2a */
[----:B------:R-:W-:Y:S01]  /*2680*/  IABS R9, R10 ;  /* 0x0000000a00097213 */ /* 0x000fe20000000000 */
[----:B------:R-:W-:Y:S01]  /*2690*/  IMAD.HI.U32 R3, R2, R7, RZ ;  /* 0x0000000702037227 */ /* 0x000fe200078e00ff */
[----:B------:R-:W-:-:S03]  /*26a0*/  ISETP.GT.U32.AND P2, PT, R42, R70, PT ;  /* 0x000000462a00720c */ /* 0x000fc60003f44070 */
[----:B------:R-:W-:Y:S01]  /*26b0*/  @!P6 IMAD.IADD R68, R68, 0x1, -R42 ;  /* 0x000000014444e824 */ /* 0x000fe200078e0a2a */
[----:B------:R-:W-:Y:S01]  /*26c0*/  ISETP.GT.U32.AND P6, PT, R42, R72, PT ;  /* 0x000000482a00720c */ /* 0x000fe20003fc4070 */
[----:B------:R-:W-:Y:S02]  /*26d0*/  IMAD.MOV R74, RZ, RZ, -R3 ;  /* 0x000000ffff4a7224 */ /* 0x000fe400078e0a03 */
[----:B------:R-:W-:-:S04]  /*26e0*/  IMAD.HI.U32 R3, R2, R9, RZ ;  /* 0x0000000902037227 */ /* 0x000fc800078e00ff */
[----:B------:R-:W-:Y:S02]  /*26f0*/  IMAD R74, R42, R74, R7 ;  /* 0x0000004a2a4a7224 */ /* 0x000fe400078e0207 */
[----:B------:R-:W-:Y:S02]  /*2700*/  IMAD.MOV R76, RZ, RZ, -R3 ;  /* 0x000000ffff4c7224 */ /* 0x000fe400078e0a03 */
[--C-:B------:R-:W-:Y:S01]  /*2710*/  @!P2 IMAD.IADD R70, R70, 0x1, -R42.reuse ;  /* 0x000000014646a824 */ /* 0x100fe200078e0a2a */
[C---:B------:R-:W-:Y:S01]  /*2720*/  ISETP.GT.U32.AND P2, PT, R42.reuse, R74, PT ;  /* 0x0000004a2a00720c */ /* 0x040fe20003f44070 */
[----:B------:R-:W-:Y:S02]  /*2730*/  IMAD R76, R42, R76, R9 ;  /* 0x0000004c2a4c7224 */ /* 0x000fe400078e0209 */
[----:B------:R-:W-:Y:S02]  /*2740*/  @!P6 IMAD.IADD R72, R72, 0x1, -R42 ;  /* 0x000000014848e824 */ /* 0x000fe400078e0a2a */
[----:B------:R-:W-:Y:S01]  /*2750*/  VIADD R14, R0, 0xd5 ;  /* 0x000000d5000e7836 */ /* 0x000fe20000000000 */
[----:B------:R-:W-:Y:S01]  /*2760*/  ISETP.GT.U32.AND P6, PT, R42, R76, PT ;  /* 0x0000004c2a00720c */ /* 0x000fe20003fc4070 */
[----:B------:R-:W-:-:S02]  /*2770*/  VIADD R16, R0, 0xd4 ;  /* 0x000000d400107836 */ /* 0x000fc40000000000 */
[----:B------:R-:W-:Y:S01]  /*2780*/  IMAD.HI.U32 R4, R2, R11, RZ ;  /* 0x0000000b02047227 */ /* 0x000fe200078e00ff */
[----:B------:R-:W-:Y:S02]  /*2790*/  IABS R13, R14 ;  /* 0x0000000e000d7213 */ /* 0x000fe40000000000 */
[----:B------:R-:W-:Y:S01]  /*27a0*/  IABS R15, R16 ;  /* 0x00000010000f7213 */ /* 0x000fe20000000000 */
[----:B------:R-:W-:Y:S02]  /*27b0*/  IMAD.MOV R4, RZ, RZ, -R4 ;  /* 0x000000ffff047224 */ /* 0x000fe400078e0a04 */
[----:B------:R-:W-:Y:S01]  /*27c0*/  @!P2 IMAD.IADD R74, R74, 0x1, -R42 ;  /* 0x000000014a4aa824 */ /* 0x000fe200078e0a2a */
[----:B------:R-:W-:Y:S01]  /*27d0*/  ISETP.GT.U32.AND P2, PT, R42, R70, PT ;  /* 0x000000462a00720c */ /* 0x000fe20003f44070 */
[----:B------:R-:W-:-:S04]  /*27e0*/  IMAD.HI.U32 R7, R2, R13, RZ ;  /* 0x0000000d02077227 */ /* 0x000fc800078e00ff */
[----:B------:R-:W-:Y:S02]  /*27f0*/  IMAD R78, R42, R4, R11 ;  /* 0x000000042a4e7224 */ /* 0x000fe400078e020b */
[----:B------:R-:W-:Y:S01]  /*2800*/  @!P6 IMAD.IADD R76, R76, 0x1, -R42 ;  /* 0x000000014c4ce824 */ /* 0x000fe200078e0a2a */
[----:B------:R-:W-:Y:S01]  /*2810*/  ISETP.GT.U32.AND P6, PT, R42, R74, PT ;  /* 0x0000004a2a00720c */ /* 0x000fe20003fc4070 */
[----:B------:R-:W-:-:S04]  /*2820*/  IMAD.HI.U32 R3, R2, R15, RZ ;  /* 0x0000000f02037227 */ /* 0x000fc800078e00ff */
[----:B------:R-:W-:Y:S02]  /*2830*/  IMAD.MOV R7, RZ, RZ, -R7 ;  /* 0x000000ffff077224 */ /* 0x000fe400078e0a07 */
[----:B------:R-:W-:Y:S01]  /*2840*/  @!P1 IMAD.MOV R65, RZ, RZ, -R65 ;  /* 0x000000ffff419224 */ /* 0x000fe200078e0a41 */
[C---:B------:R-:W-:Y:S01]  /*2850*/  ISETP.GT.U32.AND P1, PT, R42.reuse, R72, PT ;  /* 0x000000482a00720c */ /* 0x040fe20003f24070 */
[----:B------:R-:W-:Y:S01]  /*2860*/  @!P0 IMAD.MOV R68, RZ, RZ, -R68 ;  /* 0x000000ffff448224 */ /* 0x000fe200078e0a44 */
[C---:B------:R-:W-:Y:S01]  /*2870*/  ISETP.GT.U32.AND P0, PT, R42.reuse, R78, PT ;  /* 0x0000004e2a00720c */ /* 0x040fe20003f04070 */
[----:B------:R-:W-:Y:S02]  /*2880*/  IMAD.MOV R3, RZ, RZ, -R3 ;  /* 0x000000ffff037224 */ /* 0x000fe400078e0a03 */
[C---:B------:R-:W-:Y:S02]  /*2890*/  IMAD R80, R42.reuse, R7, R13 ;  /* 0x000000072a507224 */ /* 0x040fe400078e020d */
[----:B------:R-:W-:Y:S01]  /*28a0*/  @!P4 IMAD.MOV R66, RZ, RZ, -R66 ;  /* 0x000000ffff42c224 */ /* 0x000fe200078e0a42 */
[----:B------:R-:W-:Y:S01]  /*28b0*/  ISETP.GT.U32.AND P4, PT, R42, R76, PT ;  /* 0x0000004c2a00720c */ /* 0x000fe20003f84070 */
[----:B------:R-:W-:-:S02]  /*28c0*/  VIADD R13, R0, 0xd2 ;  /* 0x000000d2000d7836 */ /* 0x000fc40000000000 */
[----:B------:R-:W-:Y:S02]  /*28d0*/  VIADD R11, R0, 0xd3 ;  /* 0x000000d3000b7836 */ /* 0x000fe40000000000 */
[----:B------:R-:W-:Y:S01]  /*28e0*/  IMAD R82, R42, R3, R15 ;  /* 0x000000032a527224 */ /* 0x000fe200078e020f */
[----:B------:R-:W-:Y:S01]  /*28f0*/  IABS R9, R13 ;  /* 0x0000000d00097213 */ /* 0x000fe20000000000 */
[--C-:B------:R-:W-:Y:S01]  /*2900*/  @!P6 IMAD.IADD R74, R74, 0x1, -R42.reuse ;  /* 0x000000014a4ae824 */ /* 0x100fe200078e0a2a */
[----:B------:R-:W-:Y:S01]  /*2910*/  IABS R7, R11 ;  /* 0x0000000b00077213 */ /* 0x000fe20000000000 */
[--C-:B------:R-:W-:Y:S01]  /*2920*/  @!P2 IMAD.IADD R70, R70, 0x1, -R42.reuse ;  /* 0x000000014646a824 */ /* 0x100fe200078e0a2a */
[----:B------:R-:W-:Y:S01]  /*2930*/  ISETP.GT.U32.AND P6, PT, R42, R82, PT ;  /* 0x000000522a00720c */ /* 0x000fe20003fc4070 */
[--C-:B------:R-:W-:Y:S01]  /*2940*/  @!P1 IMAD.IADD R72, R72, 0x1, -R42.reuse ;  /* 0x0000000148489824 */ /* 0x100fe200078e0a2a */
[----:B------:R-:W-:Y:S01]  /*2950*/  ISETP.GE.AND P1, PT, R8, RZ, PT ;  /* 0x000000ff0800720c */ /* 0x000fe20003f26270 */
[----:B------:R-:W-:Y:S01]  /*2960*/  @!P0 IMAD.IADD R78, R78, 0x1, -R42 ;  /* 0x000000014e4e8824 */ /* 0x000fe200078e0a2a */
[----:B------:R-:W-:Y:S01]  /*2970*/  ISETP.GT.U32.AND P2, PT, R42, R80, PT ;  /* 0x000000502a00720c */ /* 0x000fe20003f44070 */
[----:B------:R-:W-:Y:S01]  /*2980*/  IMAD.HI.U32 R4, R2, R9, RZ ;  /* 0x0000000902047227 */ /* 0x000fe200078e00ff */
[----:B------:R-:W-:-:S03]  /*2990*/  ISETP.GE.AND P0, PT, R12, RZ, PT ;  /* 0x000000ff0c00720c */ /* 0x000fc60003f06270 */
[----:B------:R-:W-:-:S04]  /*29a0*/  IMAD.HI.U32 R3, R2, R7, RZ ;  /* 0x0000000702037227 */ /* 0x000fc800078e00ff */
[----:B------:R-:W-:Y:S01]  /*29b0*/  @!P4 IMAD.IADD R76, R76, 0x1, -R42 ;  /* 0x000000014c4cc824 */ /* 0x000fe200078e0a2a */
[----:B------:R-:W-:Y:S01]  /*29c0*/  ISETP.GE.AND P4, PT, R10, RZ, PT ;  /* 0x000000ff0a00720c */ /* 0x000fe20003f86270 */
[----:B------:R-:W-:Y:S01]  /*29d0*/  @!P5 IMAD.MOV R70, RZ, RZ, -R70 ;  /* 0x000000ffff46d224 */ /* 0x000fe200078e0a46 */
[C---:B------:R-:W-:Y:S01]  /*29e0*/  ISETP.GT.U32.AND P5, PT, R42.reuse, R78, PT ;  /* 0x0000004e2a00720c */ /* 0x040fe20003fa4070 */
[----:B------:R-:W-:Y:S02]  /*29f0*/  IMAD.MOV R4, RZ, RZ, -R4 ;  /* 0x000000ffff047224 */ /* 0x000fe400078e0a04 */
[----:B------:R-:W-:Y:S02]  /*2a00*/  IMAD.MOV R3, RZ, RZ, -R3 ;  /* 0x000000ffff037224 */ /* 0x000fe400078e0a03 */
[C---:B------:R-:W-:Y:S02]  /*2a10*/  IMAD R86, R42.reuse, R4, R9 ;  /* 0x000000042a567224 */ /* 0x040fe400078e0209 */
[----:B------:R-:W-:-:S02]  /*2a20*/  IMAD R84, R42, R3, R7 ;  /* 0x000000032a547224 */ /* 0x000fc400078e0207 */
[----:B------:R-:W-:Y:S02]  /*2a30*/  VIADD R4, R0, 0xd1 ;  /* 0x000000d100047836 */ /* 0x000fe40000000000 */
[----:B------:R-:W-:Y:S02]  /*2a40*/  @!P6 IMAD.IADD R82, R82, 0x1, -R42 ;  /* 0x000000015252e824 */ /* 0x000fe400078e0a2a */
[----:B------:R-:W-:Y:S01]  /*2a50*/  @!P1 IMAD.MOV R74, RZ, RZ, -R74 ;  /* 0x000000ffff4a9224 */ /* 0x000fe200078e0a4a */
[----:B------:R-:W-:Y:S01]  /*2a60*/  ISETP.GT.U32.AND P1, PT, R42, R84, PT ;  /* 0x000000542a00720c */ /* 0x000fe20003f24070 */
[----:B------:R-:W-:Y:S01]  /*2a70*/  @!P2 IMAD.IADD R80, R80, 0x1, -R42 ;  /* 0x000000015050a824 */ /* 0x000fe200078e0a2a */
[----:B------:R-:W-:Y:S01]  /*2a80*/  ISETP.GT.U32.AND P6, PT, R42, R82, PT ;  /* 0x000000522a00720c */ /* 0x000fe20003fc4070 */
[----:B------:R-:W-:Y:S01]  /*2a90*/  @!P4 IMAD.MOV R76, RZ, RZ, -R76 ;  /* 0x000000ffff4cc224 */ /* 0x000fe200078e0a4c */
[----:B------:R-:W-:Y:S01]  /*2aa0*/  IABS R7, R4 ;  /* 0x0000000400077213 */ /* 0x000fe20000000000 */
[----:B------:R-:W-:Y:S01]  /*2ab0*/  @!P5 IMAD.IADD R78, R78, 0x1, -R42 ;  /* 0x000000014e4ed824 */ /* 0x000fe200078e0a2a */
[----:B------:R-:W-:Y:S01]  /*2ac0*/  ISETP.GE.AND P4, PT, R16, RZ, PT ;  /* 0x000000ff1000720c */ /* 0x000fe20003f86270 */
[----:B------:R-:W-:Y:S01]  /*2ad0*/  @!P3 IMAD.MOV R72, RZ, RZ, -R72 ;  /* 0x000000ffff48b224 */ /* 0x000fe200078e0a48 */
[----:B------:R-:W-:Y:S01]  /*2ae0*/  ISETP.GT.U32.AND P5, PT, R42, R86, PT ;  /* 0x000000562a00720c */ /* 0x000fe20003fa4070 */
[----:B------:R-:W-:Y:S01]  /*2af0*/  IMAD.HI.U32 R3, R2, R7, RZ ;  /* 0x0000000702037227 */ /* 0x000fe200078e00ff */
[----:B------:R-:W-:-:S02]  /*2b00*/  ISETP.GT.U32.AND P3, PT, R42, R80, PT ;  /* 0x000000502a00720c */ /* 0x000fc40003f64070 */
[----:B------:R-:W-:Y:S01]  /*2b10*/  ISETP.GE.AND P2, PT, R14, RZ, PT ;  /* 0x000000ff0e00720c */ /* 0x000fe20003f46270 */
[----:B------:R-:W-:Y:S02]  /*2b20*/  IMAD.MOV R3, RZ, RZ, -R3 ;  /* 0x000000ffff037224 */ /* 0x000fe400078e0a03 */
[----:B------:R-:W-:Y:S02]  /*2b30*/  VIADD R8, R0, 0xd0 ;  /* 0x000000d000087836 */ /* 0x000fe40000000000 */
[--C-:B------:R-:W-:Y:S01]  /*2b40*/  @!P6 IMAD.IADD R82, R82, 0x1, -R42.reuse ;  /* 0x000000015252e824 */ /* 0x100fe200078e0a2a */
[----:B------:R-:W-:Y:S01]  /*2b50*/  ISETP.GE.AND P6, PT, R13, RZ, PT ;  /* 0x000000ff0d00720c */ /* 0x000fe20003fc6270 */
[--C-:B------:R-:W-:Y:S01]  /*2b60*/  @!P1 IMAD.IADD R84, R84, 0x1, -R42.reuse ;  /* 0x0000000154549824 */ /* 0x100fe200078e0a2a */
[----:B------:R-:W-:Y:S01]  /*2b70*/  IABS R89, R8 ;  /* 0x0000000800597213 */ /* 0x000fe20000000000 */
[----:B------:R-:W-:Y:S01]  /*2b80*/  IMAD R88, R42, R3, R7 ;  /* 0x000000032a587224 */ /* 0x000fe200078e0207 */
[----:B------:R-:W-:Y:S01]  /*2b90*/  ISETP.GE.AND P1, PT, R4, RZ, PT ;  /* 0x000000ff0400720c */ /* 0x000fe20003f26270 */
[----:B------:R-:W-:-:S02]  /*2ba0*/  @!P5 IMAD.IADD R86, R86, 0x1, -R42 ;  /* 0x000000015656d824 */ /* 0x000fc400078e0a2a */
[----:B------:R-:W-:Y:S01]  /*2bb0*/  @!P0 IMAD.MOV R78, RZ, RZ, -R78 ;  /* 0x000000ffff4e8224 */ /* 0x000fe200078e0a4e */
[C---:B------:R-:W-:Y:S01]  /*2bc0*/  ISETP.GT.U32.AND P0, PT, R42.reuse, R84, PT ;  /* 0x000000542a00720c */ /* 0x040fe20003f04070 */
[----:B------:R-:W-:Y:S01]  /*2bd0*/  @!P4 IMAD.MOV R82, RZ, RZ, -R82 ;  /* 0x000000ffff52c224 */ /* 0x000fe200078e0a52 */
[----:B------:R-:W-:Y:S01]  /*2be0*/  ISETP.GT.U32.AND P4, PT, R42, R88, PT ;  /* 0x000000582a00720c */ /* 0x000fe20003f84070 */
[----:B------:R-:W-:Y:S01]  /*2bf0*/  @!P3 IMAD.IADD R80, R80, 0x1, -R42 ;  /* 0x000000015050b824 */ /* 0x000fe200078e0a2a */
[----:B------:R-:W-:Y:S01]  /*2c00*/  ISETP.GE.AND P3, PT, R11, RZ, PT ;  /* 0x000000ff0b00720c */ /* 0x000fe20003f66270 */
[----:B------:R-:W-:Y:S01]  /*2c10*/  IMAD.HI.U32 R4, R2, R89, RZ ;  /* 0x0000005902047227 */ /* 0x000fe200078e00ff */
[----:B------:R-:W-:-:S03]  /*2c20*/  ISETP.GT.U32.AND P5, PT, R42, R86, PT ;  /* 0x000000562a00720c */ /* 0x000fc60003fa4070 */
[----:B------:R-:W-:Y:S02]  /*2c30*/  IMAD.MOV R4, RZ, RZ, -R4 ;  /* 0x000000ffff047224 */ /* 0x000fe400078e0a04 */
[----:B------:R-:W-:Y:S01]  /*2c40*/  @!P2 IMAD.MOV R80, RZ, RZ, -R80 ;  /* 0x000000ffff50a224 */ /* 0x000fe200078e0a50 */
[----:B------:R-:W-:Y:S01]  /*2c50*/  ISETP.GE.AND P2, PT, R8, RZ, PT ;  /* 0x000000ff0800720c */ /* 0x000fe20003f46270 */
[----:B------:R-:W-:Y:S02]  /*2c60*/  IMAD R89, R42, R4, R89 ;  /* 0x000000042a597224 */ /* 0x000fe400078e0259 */
[C---:B------:R-:W-:Y:S02]  /*2c70*/  VIADD R3, R0.reuse, 0xcf ;  /* 0x000000cf00037836 */ /* 0x040fe40000000000 */
[----:B------:R-:W-:Y:S02]  /*2c80*/  VIADD R8, R0, 0xcd ;  /* 0x000000cd00087836 */ /* 0x000fe40000000000 */
[--C-:B------:R-:W-:Y:S01]  /*2c90*/  @!P0 IMAD.IADD R84, R84, 0x1, -R42.reuse ;  /* 0x0000000154548824 */ /* 0x100fe200078e0a2a */
[----:B------:R-:W-:Y:S01]  /*2ca0*/  IABS R91, R3 ;  /* 0x00000003005b7213 */ /* 0x000fe20000000000 */
[--C-:B------:R-:W-:Y:S01]  /*2cb0*/  @!P4 IMAD.IADD R88, R88, 0x1, -R42.reuse ;  /* 0x000000015858c824 */ /* 0x100fe200078e0a2a */
[----:B------:R-:W-:Y:S01]  /*2cc0*/  IABS R95, R8 ;  /* 0x00000008005f7213 */ /* 0x000fe20000000000 */
[----:B------:R-:W-:Y:S01]  /*2cd0*/  @!P5 IMAD.IADD R86, R86, 0x1, -R42 ;  /* 0x000000015656d824 */ /* 0x000fe200078e0a2a */
[C---:B------:R-:W-:Y:S01]  /*2ce0*/  ISETP.GT.U32.AND P5, PT, R42.reuse, R89, PT ;  /* 0x000000592a00720c */ /* 0x040fe20003fa4070 */
[----:B------:R-:W-:Y:S01]  /*2cf0*/  @!P3 IMAD.MOV R84, RZ, RZ, -R84 ;  /* 0x000000ffff54b224 */ /* 0x000fe200078e0a54 */
[----:B------:R-:W-:Y:S01]  /*2d00*/  ISETP.GT.U32.AND P3, PT, R42, R88, PT ;  /* 0x000000582a00720c */ /* 0x000fe20003f64070 */
[----:B------:R-:W-:Y:S01]  /*2d10*/  VIADD R4, R0, 0xce ;  /* 0x000000ce00047836 */ /* 0x000fe20000000000 */
[----:B------:R-:W-:Y:S01]  /*2d20*/  ISETP.GE.AND P0, PT, R3, RZ, PT ;  /* 0x000000ff0300720c */ /* 0x000fe20003f06270 */
[----:B------:R-:W-:-:S03]  /*2d30*/  IMAD.HI.U32 R3, R2, R91, RZ ;  /* 0x0000005b02037227 */ /* 0x000fc600078e00ff */
[----:B------:R-:W-:Y:S01]  /*2d40*/  IABS R93, R4 ;  /* 0x00000004005d7213 */ /* 0x000fe20000000000 */
[----:B------:R-:W-:Y:S01]  /*2d50*/  IMAD.HI.U32 R7, R2, R95, RZ ;  /* 0x0000005f02077227 */ /* 0x000fe200078e00ff */
[----:B------:R-:W-:-:S03]  /*2d60*/  ISETP.GE.AND P4, PT, R4, RZ, PT ;  /* 0x000000ff0400720c */ /* 0x000fc60003f86270 */
[----:B------:R-:W-:Y:S02]  /*2d70*/  IMAD.MOV R3, RZ, RZ, -R3 ;  /* 0x000000ffff037224 */ /* 0x000fe400078e0a03 */
[----:B------:R-:W-:Y:S02]  /*2d80*/  IMAD.MOV R7, RZ, RZ, -R7 ;  /* 0x000000ffff077224 */ /* 0x000fe400078e0a07 */
[----:B------:R-:W-:-:S04]  /*2d90*/  IMAD.HI.U32 R4, R2, R93, RZ ;  /* 0x0000005d02047227 */ /* 0x000fc800078e00ff */
[--C-:B------:R-:W-:Y:S02]  /*2da0*/  @!P5 IMAD.IADD R89, R89, 0x1, -R42.reuse ;  /* 0x000000015959d824 */ /* 0x100fe400078e0a2a */
[----:B------:R-:W-:Y:S02]  /*2db0*/  IMAD R91, R42, R3, R91 ;  /* 0x000000032a5b7224 */ /* 0x000fe400078e025b */
[----:B------:R-:W-:Y:S01]  /*2dc0*/  @!P3 IMAD.IADD R88, R88, 0x1, -R42 ;  /* 0x000000015858b824 */ /* 0x000fe200078e0a2a */
[C---:B------:R-:W-:Y:S01]  /*2dd0*/  ISETP.GT.U32.AND P5, PT, R42.reuse, R89, PT ;  /* 0x000000592a00720c */ /* 0x040fe20003fa4070 */
[C---:B------:R-:W-:Y:S01]  /*2de0*/  IMAD R95, R42.reuse, R7, R95 ;  /* 0x000000072a5f7224 */ /* 0x040fe200078e025f */
[C---:B------:R-:W-:Y:S01]  /*2df0*/  ISETP.GT.U32.AND P3, PT, R42.reuse, R91, PT ;  /* 0x0000005b2a00720c */ /* 0x040fe20003f64070 */
[----:B------:R-:W-:Y:S02]  /*2e00*/  IMAD.MOV R4, RZ, RZ, -R4 ;  /* 0x000000ffff047224 */ /* 0x000fe400078e0a04 */
[----:B------:R-:W-:Y:S01]  /*2e10*/  @!P1 IMAD.MOV R88, RZ, RZ, -R88 ;  /* 0x000000ffff589224 */ /* 0x000fe200078e0a58 */
[C---:B------:R-:W-:Y:S01]  /*2e20*/  ISETP.GT.U32.AND P1, PT, R42.reuse, R95, PT ;  /* 0x0000005f2a00720c */ /* 0x040fe20003f24070 */
[----:B------:R-:W-:-:S02]  /*2e30*/  IMAD R93, R42, R4, R93 ;  /* 0x000000042a5d7224 */ /* 0x000fc400078e025d */
[C---:B------:R-:W-:Y:S02]  /*2e40*/  VIADD R4, R0.reuse, 0xcc ;  /* 0x000000cc00047836 */ /* 0x040fe40000000000 */
[C---:B------:R-:W-:Y:S02]  /*2e50*/  VIADD R10, R0.reuse, 0xca ;  /* 0x000000ca000a7836 */ /* 0x040fe40000000000 */
[--C-:B------:R-:W-:Y:S01]  /*2e60*/  @!P5 IMAD.IADD R89, R89, 0x1, -R42.reuse ;  /* 0x000000015959d824 */ /* 0x100fe200078e0a2a */
[----:B------:R-:W-:Y:S01]  /*2e70*/  IABS R7, R4 ;  /* 0x0000000400077213 */ /* 0x000fe20000000000 */
[----:B------:R-:W-:Y:S01]  /*2e80*/  VIADD R12, R0, 0xc9 ;  /* 0x000000c9000c7836 */ /* 0x000fe20000000000 */
[----:B------:R-:W-:Y:S01]  /*2e90*/  IABS R11, R10 ;  /* 0x0000000a000b7213 */ /* 0x000fe20000000000 */
[--C-:B------:R-:W-:Y:S01]  /*2ea0*/  @!P3 IMAD.IADD R91, R91, 0x1, -R42.reuse ;  /* 0x000000015b5bb824 */ /* 0x100fe200078e0a2a */
[----:B------:R-:W-:Y:S01]  /*2eb0*/  ISETP.GT.U32.AND P5, PT, R42, R93, PT ;  /* 0x0000005d2a00720c */ /* 0x000fe20003fa4070 */
        /* <DEDUP_REMOVED lines=8> */
[----:B------:R-:W-:-:S04]  /*2f40*/  IMAD.HI.U32 R4, R2, R11, RZ ;  /* 0x0000000b02047227 */ /* 0x000fc800078e00ff */
[----:B------:R-:W-:Y:S01]  /*2f50*/  @!P6 IMAD.MOV R86, RZ, RZ, -R86 ;  /* 0x000000ffff56e224 */ /* 0x000fe200078e0a56 */
[----:B------:R-:W-:Y:S01]  /*2f60*/  ISETP.GE.AND P6, PT, R8, RZ, PT ;  /* 0x000000ff0800720c */ /* 0x000fe20003fc6270 */
[----:B------:R-:W-:Y:S02]  /*2f70*/  IMAD R96, R42, R3, R7 ;  /* 0x000000032a607224 */ /* 0x000fe400078e0207 */
[----:B------:R-:W-:Y:S02]  /*2f80*/  VIADD R8, R0, 0xcb ;  /* 0x000000cb00087836 */ /* 0x000fe40000000000 */
[----:B------:R-:W-:-:S03]  /*2f90*/  IMAD.HI.U32 R7, R2, R13, RZ ;  /* 0x0000000d02077227 */ /* 0x000fc600078e00ff */
[----:B------:R-:W-:Y:S01]  /*2fa0*/  IABS R9, R8 ;  /* 0x0000000800097213 */ /* 0x000fe20000000000 */
[----:B------:R-:W-:Y:S02]  /*2fb0*/  IMAD.MOV R4, RZ, RZ, -R4 ;  /* 0x000000ffff047224 */ /* 0x000fe400078e0a04 */
[----:B------:R-:W-:Y:S02]  /*2fc0*/  IMAD.MOV R7, RZ, RZ, -R7 ;  /* 0x000000ffff077224 */ /* 0x000fe400078e0a07 */
[C---:B------:R-:W-:Y:S02]  /*2fd0*/  IMAD R100, R42.reuse, R4, R11 ;  /* 0x000000042a647224 */ /* 0x040fe400078e020b */
[--C-:B------:R-:W-:Y:S01]  /*2fe0*/  @!P3 IMAD.IADD R91, R91, 0x1, -R42.reuse ;  /* 0x000000015b5bb824 */ /* 0x100fe200078e0a2a */
[C---:B------:R-:W-:Y:S01]  /*2ff0*/  ISETP.GT.U32.AND P3, PT, R42.reuse, R96, PT ;  /* 0x000000602a00720c */ /* 0x040fe20003f64070 */
[C---:B------:R-:W-:Y:S02]  /*3000*/  IMAD R102, R42.reuse, R7, R13 ;  /* 0x000000072a667224 */ /* 0x040fe400078e020d */
[----:B------:R-:W-:Y:S01]  /*3010*/  @!P1 IMAD.IADD R95, R95, 0x1, -R42 ;  /* 0x000000015f5f9824 */ /* 0x000fe200078e0a2a */
[----:B------:R-:W-:Y:S01]  /*3020*/  ISETP.GT.U32.AND P1, PT, R42, R100, PT ;  /* 0x000000642a00720c */ /* 0x000fe20003f24070 */
[----:B------:R-:W-:-:S02]  /*3030*/  VIADD R4, R0, 0xc8 ;  /* 0x000000c800047836 */ /* 0x000fc40000000000 */
[----:B------:R-:W-:-:S03]  /*3040*/  IMAD.HI.U32 R3, R2, R9, RZ ;  /* 0x0000000902037227 */ /* 0x000fc600078e00ff */
[----:B------:R-:W-:Y:S01]  /*3050*/  IABS R103, R4 ;  /* 0x0000000400677213 */ /* 0x000fe20000000000 */
[----:B------:R-:W-:Y:S01]  /*3060*/  @!P6 IMAD.MOV R95, RZ, RZ, -R95 ;  /* 0x000000ffff5fe224 */ /* 0x000fe200078e0a5f */
[----:B------:R-:W-:Y:S01]  /*3070*/  ISETP.GT.U32.AND P6, PT, R42, R102, PT ;  /* 0x000000662a00720c */ /* 0x000fe20003fc4070 */
[----:B------:R-:W-:Y:S02]  /*3080*/  IMAD.MOV R3, RZ, RZ, -R3 ;  /* 0x000000ffff037224 */ /* 0x000fe400078e0a03 */
[----:B------:R-:W-:Y:S02]  /*3090*/  VIADD R7, R0, 0xc7 ;  /* 0x000000c700077836 */ /* 0x000fe40000000000 */
[----:B------:R-:W-:Y:S02]  /*30a0*/  IMAD R98, R42, R3, R9 ;  /* 0x000000032a627224 */ /* 0x000fe400078e0209 */
[----:B------:R-:W-:Y:S01]  /*30b0*/  IMAD.HI.U32 R3, R2, R103, RZ ;  /* 0x0000006702037227 */ /* 0x000fe200078e00ff */
[----:B------:R-:W-:-:S03]  /*30c0*/  IABS R105, R7 ;  /* 0x0000000700697213 */ /* 0x000fc60000000000 */
[--C-:B------:R-:W-:Y:S02]  /*30d0*/  @!P5 IMAD.IADD R93, R93, 0x1, -R42.reuse ;  /* 0x000000015d5dd824 */ /* 0x100fe400078e0a2a */
[--C-:B------:R-:W-:Y:S02]  /*30e0*/  @!P3 IMAD.IADD R96, R96, 0x1, -R42.reuse ;  /* 0x000000016060b824 */ /* 0x100fe400078e0a2a */
[--C-:B------:R-:W-:Y:S01]  /*30f0*/  @!P1 IMAD.IADD R100, R100, 0x1, -R42.reuse ;  /* 0x0000000164649824 */ /* 0x100fe200078e0a2a */
[C---:B------:R-:W-:Y:S01]  /*3100*/  ISETP.GT.U32.AND P5, PT, R42.reuse, R93, PT ;  /* 0x0000005d2a00720c */ /* 0x040fe20003fa4070 */
[----:B------:R-:W-:Y:S01]  /*3110*/  IMAD.MOV R3, RZ, RZ, -R3 ;  /* 0x000000ffff037224 */ /* 0x000fe200078e0a03 */
[----:B------:R-:W-:Y:S01]  /*3120*/  ISETP.GT.U32.AND P3, PT, R42, R96, PT ;  /* 0x000000602a00720c */ /* 0x000fe20003f64070 */
[----:B------:R-:W-:Y:S01]  /*3130*/  @!P6 IMAD.IADD R102, R102, 0x1, -R42 ;  /* 0x000000016666e824 */ /* 0x000fe200078e0a2a */
[C---:B------:R-:W-:Y:S01]  /*3140*/  ISETP.GT.U32.AND P6, PT, R42.reuse, R100, PT ;  /* 0x000000642a00720c */ /* 0x040fe20003fc4070 */
[----:B------:R-:W-:-:S02]  /*3150*/  IMAD R103, R42, R3, R103 ;  /* 0x000000032a677224 */ /* 0x000fc400078e0267 */
[----:B------:R-:W-:-:S04]  /*3160*/  IMAD.HI.U32 R3, R2, R105, RZ ;  /* 0x0000006902037227 */ /* 0x000fc800078e00ff */
[----:B------:R-:W-:Y:S01]  /*3170*/  @!P0 IMAD.MOV R91, RZ, RZ, -R91 ;  /* 0x000000ffff5b8224 */ /* 0x000fe200078e0a5b */
[----:B------:R-:W-:Y:S01]  /*3180*/  ISETP.GT.U32.AND P0, PT, R42, R98, PT ;  /* 0x000000622a00720c */ /* 0x000fe20003f04070 */
[----:B------:R-:W-:Y:S02]  /*3190*/  IMAD.MOV R3, RZ, RZ, -R3 ;  /* 0x000000ffff037224 */ /* 0x000fe400078e0a03 */
[--C-:B------:R-:W-:Y:S01]  /*31a0*/  @!P5 IMAD.IADD R93, R93, 0x1, -R42.reuse ;  /* 0x000000015d5dd824 */ /* 0x100fe200078e0a2a */
[----:B------:R-:W-:Y:S01]  /*31b0*/  ISETP.GE.AND P5, PT, R8, RZ, PT ;  /* 0x000000ff0800720c */ /* 0x000fe20003fa6270 */
[----:B------:R-:W-:Y:S02]  /*31c0*/  IMAD R105, R42, R3, R105 ;  /* 0x000000032a697224 */ /* 0x000fe400078e0269 */
[--C-:B------:R-:W-:Y:S01]  /*31d0*/  @!P3 IMAD.IADD R96, R96, 0x1, -R42.reuse ;  /* 0x000000016060b824 */ /* 0x100fe200078e0a2a */
[----:B------:R-:W-:Y:S01]  /*31e0*/  ISETP.GE.AND P3, PT, R12, RZ, PT ;  /* 0x000000ff0c00720c */ /* 0x000fe20003f66270 */
[----:B------:R-:W-:Y:S01]  /*31f0*/  @!P6 IMAD.IADD R100, R100, 0x1, -R42 ;  /* 0x000000016464e824 */ /* 0x000fe200078e0a2a */
[----:B------:R-:W-:Y:S01]  /*3200*/  ISETP.GT.U32.AND P6, PT, R42, R105, PT ;  /* 0x000000692a00720c */ /* 0x000fe20003fc4070 */
[----:B------:R-:W-:-:S02]  /*3210*/  VIADD R8, R0, 0xc6 ;  /* 0x000000c600087836 */ /* 0x000fc40000000000 */
[----:B------:R-:W-:Y:S01]  /*3220*/  @!P4 IMAD.MOV R93, RZ, RZ, -R93 ;  /* 0x000000ffff5dc224 */ /* 0x000fe200078e0a5d */
[----:B------:R-:W-:Y:S01]  /*3230*/  ISETP.GE.AND P4, PT, R10, RZ, PT ;  /* 0x000000ff0a00720c */ /* 0x000fe20003f86270 */
[----:B------:R-:W-:Y:S01]  /*3240*/  @!P0 IMAD.IADD R98, R98, 0x1, -R42 ;  /* 0x0000000162628824 */ /* 0x000fe200078e0a2a */
[----:B------:R-:W-:Y:S01]  /*3250*/  IABS R107, R8 ;  /* 0x00000008006b7213 */ /* 0x000fe20000000000 */
[----:B------:R-:W-:Y:S01]  /*3260*/  @!P2 IMAD.MOV R96, RZ, RZ, -R96 ;  /* 0x000000ffff60a224 */ /* 0x000fe200078e0a60 */
[----:B------:R-:W-:Y:S01]  /*3270*/  ISETP.GT.U32.AND P2, PT, R42, R102, PT ;  /* 0x000000662a00720c */ /* 0x000fe20003f44070 */
[----:B------:R-:W-:Y:S01]  /*3280*/  VIADD R10, R0, 0xc5 ;  /* 0x000000c5000a7836 */ /* 0x000fe20000000000 */
[----:B------:R-:W-:Y:S01]  /*3290*/  ISETP.GT.U32.AND P1, PT, R42, R98, PT ;  /* 0x000000622a00720c */ /* 0x000fe20003f24070 */
[----:B------:R-:W-:Y:S01]  /*32a0*/  VIADD R11, R0, 0xc4 ;  /* 0x000000c4000b7836 */ /* 0x000fe20000000000 */
[----:B------:R-:W-:Y:S01]  /*32b0*/  ISETP.GE.AND P0, PT, R4, RZ, PT ;  /* 0x000000ff0400720c */ /* 0x000fe20003f06270 */
[----:B------:R-:W-:Y:S01]  /*32c0*/  IMAD.HI.U32 R3, R2, R107, RZ ;  /* 0x0000006b02037227 */ /* 0x000fe200078e00ff */
[----:B------:R-:W-:-:S02]  /*32d0*/  IABS R109, R10 ;  /* 0x0000000a006d7213 */ /* 0x000fc40000000000 */
[----:B------:R-:W-:Y:S01]  /*32e0*/  IABS R9, R11 ;  /* 0x0000000b00097213 */ /* 0x000fe20000000000 */
[----:B------:R-:W-:Y:S02]  /*32f0*/  @!P6 IMAD.IADD R105, R105, 0x1, -R42 ;  /* 0x000000016969e824 */ /* 0x000fe400078e0a2a */
[----:B------:R-:W-:-:S03]  /*3300*/  IMAD.HI.U32 R4, R2, R109, RZ ;  /* 0x0000006d02047227 */ /* 0x000fc600078e00ff */
[----:B------:R-:W-:Y:S01]  /*3310*/  ISETP.GT.U32.AND P6, PT, R42, R105, PT ;  /* 0x000000692a00720c */ /* 0x000fe20003fc4070 */
[----:B------:R-:W-:Y:S02]  /*3320*/  IMAD.MOV R3, RZ, RZ, -R3 ;  /* 0x000000ffff037224 */ /* 0x000fe400078e0a03 */
[----:B------:R-:W-:Y:S01]  /*3330*/  @!P2 IMAD.IADD R102, R102, 0x1, -R42 ;  /* 0x000000016666a824 */ /* 0x000fe200078e0a2a */
[----:B------:R-:W-:Y:S01]  /*3340*/  ISETP.GE.AND P2, PT, R7, RZ, PT ;  /* 0x000000ff0700720c */ /* 0x000fe20003f46270 */
[----:B------:R-:W-:-:S04]  /*3350*/  IMAD.HI.U32 R7, R2, R9, RZ ;  /* 0x0000000902077227 */ /* 0x000fc800078e00ff */
[----:B------:R-:W-:Y:S02]  /*3360*/  IMAD.MOV R4, RZ, RZ, -R4 ;  /* 0x000000ffff047224 */ /* 0x000fe400078e0a04 */
[----:B------:R-:W-:Y:S02]  /*3370*/  IMAD R107, R42, R3, R107 ;  /* 0x000000032a6b7224 */ /* 0x000fe400078e026b */
[----:B------:R-:W-:Y:S01]  /*3380*/  @!P1 IMAD.IADD R98, R98, 0x1, -R42 ;  /* 0x0000000162629824 */ /* 0x000fe200078e0a2a */
[C---:B------:R-:W-:Y:S01]  /*3390*/  ISETP.GT.U32.AND P1, PT, R42.reuse, R103, PT ;  /* 0x000000672a00720c */ /* 0x040fe20003f24070 */
[----:B------:R-:W-:Y:S02]  /*33a0*/  IMAD.MOV R7, RZ, RZ, -R7 ;  /* 0x000000ffff077224 */ /* 0x000fe400078e0a07 */
[C---:B------:R-:W-:Y:S02]  /*33b0*/  IMAD R109, R42.reuse, R4, R109 ;  /* 0x000000042a6d7224 */ /* 0x040fe400078e026d */
[----:B------:R-:W-:Y:S01]  /*33c0*/  @!P4 IMAD.MOV R100, RZ, RZ, -R100 ;  /* 0x000000ffff64c224 */ /* 0x000fe200078e0a64 */
[C---:B------:R-:W-:Y:S01]  /*33d0*/  ISETP.GT.U32.AND P4, PT, R42.reuse, R107, PT ;  /* 0x0000006b2a00720c */ /* 0x040fe20003f84070 */
[----:B------:R-:W-:-:S02]  /*33e0*/  IMAD R110, R42, R7, R9 ;  /* 0x000000072a6e7224 */ /* 0x000fc400078e0209 */
[----:B------:R-:W-:Y:S01]  /*33f0*/  @!P3 IMAD.MOV R102, RZ, RZ, -R102 ;  /* 0x000000ffff66b224 */ /* 0x000fe200078e0a66 */
[C---:B------:R-:W-:Y:S01]  /*3400*/  ISETP.GT.U32.AND P3, PT, R42.reuse, R109, PT ;  /* 0x0000006d2a00720c */ /* 0x040fe20003f64070 */
[--C-:B------:R-:W-:Y:S01]  /*3410*/  @!P6 IMAD.IADD R105, R105, 0x1, -R42.reuse ;  /* 0x000000016969e824 */ /* 0x100fe200078e0a2a */
[----:B------:R-:W-:Y:S01]  /*3420*/  ISETP.GT.U32.AND P6, PT, R42, R110, PT ;  /* 0x0000006e2a00720c */ /* 0x000fe20003fc4070 */
[----:B------:R-:W-:Y:S02]  /*3430*/  VIADD R4, R0, 0xc3 ;  /* 0x000000c300047836 */ /* 0x000fe40000000000 */
[--C-:B------:R-:W-:Y:S01]  /*3440*/  @!P1 IMAD.IADD R103, R103, 0x1, -R42.reuse ;  /* 0x0000000167679824 */ /* 0x100fe200078e0a2a */
[----:B------:R-:W-:Y:S01]  /*3450*/  ISETP.GE.AND P1, PT, R8, RZ, PT ;  /* 0x000000ff0800720c */ /* 0x000fe20003f26270 */
[----:B------:R-:W-:Y:S01]  /*3460*/  VIADD R8, R0, 0xc2 ;  /* 0x000000c200087836 */ /* 0x000fe20000000000 */
[----:B------:R-:W-:Y:S01]  /*3470*/  IABS R7, R4 ;  /* 0x0000000400077213 */ /* 0x000fe20000000000 */
[----:B------:R-:W-:Y:S01]  /*3480*/  @!P4 IMAD.IADD R107, R107, 0x1, -R42 ;  /* 0x000000016b6bc824 */ /* 0x000fe200078e0a2a */
[----:B------:R-:W-:Y:S01]  /*3490*/  ISETP.GE.AND P4, PT, R11, RZ, PT ;  /* 0x000000ff0b00720c */ /* 0x000fe20003f86270 */
[----:B------:R-:W-:Y:S01]  /*34a0*/  @!P5 IMAD.MOV R98, RZ, RZ, -R98 ;  /* 0x000000ffff62d224 */ /* 0x000fe200078e0a62 */
[----:B------:R-:W-:Y:S01]  /*34b0*/  IABS R9, R8 ;  /* 0x0000000800097213 */ /* 0x000fe20000000000 */
[----:B------:R-:W-:Y:S01]  /*34c0*/  @!P3 IMAD.IADD R109, R109, 0x1, -R42 ;  /* 0x000000016d6db824 */ /* 0x000fe200078e0a2a */
[----:B------:R-:W-:Y:S01]  /*34d0*/  ISETP.GT.U32.AND P3, PT, R42, R107, PT ;  /* 0x0000006b2a00720c */ /* 0x000fe20003f64070 */
[----:B------:R-:W-:Y:S01]  /*34e0*/  IMAD.HI.U32 R3, R2, R7, RZ ;  /* 0x0000000702037227 */ /* 0x000fe200078e00ff */
[----:B------:R-:W-:-:S03]  /*34f0*/  ISETP.GT.U32.AND P5, PT, R42, R103, PT ;  /* 0x000000672a00720c */ /* 0x000fc60003fa4070 */
[----:B------:R-:W-:Y:S01]  /*3500*/  @!P6 IMAD.IADD R110, R110, 0x1, -R42 ;  /* 0x000000016e6ee824 */ /* 0x000fe200078e0a2a */
[----:B------:R-:W-:Y:S01]  /*3510*/  ISETP.GT.U32.AND P6, PT, R42, R109, PT ;  /* 0x0000006d2a00720c */ /* 0x000fe20003fc4070 */
[----:B------:R-:W-:Y:S02]  /*3520*/  IMAD.MOV R112, RZ, RZ, -R3 ;  /* 0x000000ffff707224 */ /* 0x000fe400078e0a03 */
[----:B------:R-:W-:-:S04]  /*3530*/  IMAD.HI.U32 R3, R2, R9, RZ ;  /* 0x0000000902037227 */ /* 0x000fc800078e00ff */
[C---:B------:R-:W-:Y:S02]  /*3540*/  IMAD R112, R42.reuse, R112, R7 ;  /* 0x000000702a707224 */ /* 0x040fe400078e0207 */
[----:B------:R-:W-:Y:S02]  /*3550*/  IMAD.MOV R3, RZ, RZ, -R3 ;  /* 0x000000ffff037224 */ /* 0x000fe400078e0a03 */
[--C-:B------:R-:W-:Y:S01]  /*3560*/  @!P3 IMAD.IADD R107, R107, 0x1, -R42.reuse ;  /* 0x000000016b6bb824 */ /* 0x100fe200078e0a2a */
[C---:B------:R-:W-:Y:S01]  /*3570*/  ISETP.GT.U32.AND P3, PT, R42.reuse, R112, PT ;  /* 0x000000702a00720c */ /* 0x040fe20003f64070 */
[----:B------:R-:W-:Y:S02]  /*3580*/  IMAD R114, R42, R3, R9 ;  /* 0x000000032a727224 */ /* 0x000fe400078e0209 */
[--C-:B------:R-:W-:Y:S01]  /*3590*/  @!P5 IMAD.IADD R103, R103, 0x1, -R42.reuse ;  /* 0x000000016767d824 */ /* 0x100fe200078e0a2a */
[----:B------:R-:W-:Y:S01]  /*35a0*/  ISETP.GE.AND P5, PT, R10, RZ, PT ;  /* 0x000000ff0a00720c */ /* 0x000fe20003fa6270 */
[----:B------:R-:W-:Y:S01]  /*35b0*/  @!P6 IMAD.IADD R109, R109, 0x1, -R42 ;  /* 0x000000016d6de824 */ /* 0x000fe200078e0a2a */
[----:B------:R-:W-:Y:S01]  /*35c0*/  ISETP.GT.U32.AND P6, PT, R42, R114, PT ;  /* 0x000000722a00720c */ /* 0x000fe20003fc4070 */
[----:B------:R-:W-:-:S02]  /*35d0*/  VIADD R10, R0, 0xc1 ;  /* 0x000000c1000a7836 */ /* 0x000fc40000000000 */
[----:B------:R-:W-:Y:S01]  /*35e0*/  @!P0 IMAD.MOV R103, RZ, RZ, -R103 ;  /* 0x000000ffff678224 */ /* 0x000fe200078e0a67 */
[----:B------:R-:W-:Y:S01]  /*35f0*/  ISETP.GT.U32.AND P0, PT, R42, R110, PT ;  /* 0x0000006e2a00720c */ /* 0x000fe20003f04070 */
[----:B------:R-:W-:Y:S01]  /*3600*/  VIADD R11, R0, 0xc0 ;  /* 0x000000c0000b7836 */ /* 0x000fe20000000000 */
[----:B------:R-:W-:Y:S01]  /*3610*/  IABS R7, R10 ;  /* 0x0000000a00077213 */ /* 0x000fe20000000000 */
[----:B------:R-:W-:Y:S01]  /*3620*/  @!P3 IMAD.IADD R112, R112, 0x1, -R42 ;  /* 0x000000017070b824 */ /* 0x000fe200078e0a2a */
[----:B------:R-:W-:Y:S01]  /*3630*/  ISETP.GE.AND P3, PT, R8, RZ, PT ;  /* 0x000000ff0800720c */ /* 0x000fe20003f66270 */
[----:B------:R-:W-:Y:S01]  /*3640*/  VIADD R9, R0, 0xbf ;  /* 0x000000bf00097836 */ /* 0x000fe20000000000 */
[----:B------:R-:W-:Y:S01]  /*3650*/  IABS R117, R11 ;  /* 0x0000000b00757213 */ /* 0x000fe20000000000 */
[----:B------:R-:W-:-:S03]  /*3660*/  IMAD.HI.U32 R3, R2, R7, RZ ;  /* 0x0000000702037227 */ /* 0x000fc600078e00ff */
[----:B------:R-:W-:Y:S01]  /*3670*/  IABS R119, R9 ;  /* 0x0000000900777213 */ /* 0x000fe20000000000 */
[----:B------:R-:W-:Y:S01]  /*3680*/  @!P6 IMAD.IADD R114, R114, 0x1, -R42 ;  /* 0x000000017272e824 */ /* 0x000fe200078e0a2a */
[----:B------:R-:W-:Y:S01]  /*3690*/  ISETP.GT.U32.AND P6, PT, R42, R112, PT ;  /* 0x000000702a00720c */ /* 0x000fe20003fc4070 */
[----:B------:R-:W-:Y:S02]  /*36a0*/  IMAD.MOV R116, RZ, RZ, -R3 ;  /* 0x000000ffff747224 */ /* 0x000fe400078e0a03 */
[----:B------:R-:W-:-:S04]  /*36b0*/  IMAD.HI.U32 R3, R2, R117, RZ ;  /* 0x0000007502037227 */ /* 0x000fc800078e00ff */
[----:B------:R-:W-:Y:S01]  /*36c0*/  @!P0 IMAD.IADD R110, R110, 0x1, -R42 ;  /* 0x000000016e6e8824 */ /* 0x000fe200078e0a2a */
[----:B------:R-:W-:Y:S01]  /*36d0*/  ISETP.GE.AND P0, PT, R4, RZ, PT ;  /* 0x000000ff0400720c */ /* 0x000fe20003f06270 */
[C---:B------:R-:W-:Y:S02]  /*36e0*/  IMAD R116, R42.reuse, R116, R7 ;  /* 0x000000742a747224 */ /* 0x040fe400078e0207 */
[----:B------:R-:W-:Y:S02]  /*36f0*/  IMAD.MOV R4, RZ, RZ, -R3 ;  /* 0x000000ffff047224 */ /* 0x000fe400078e0a03 */
[----:B------:R-:W-:Y:S01]  /*3700*/  @!P2 IMAD.MOV R105, RZ, RZ, -R105 ;  /* 0x000000ffff69a224 */ /* 0x000fe200078e0a69 */
[C---:B------:R-:W-:Y:S01]  /*3710*/  ISETP.GT.U32.AND P2, PT, R42.reuse, R116, PT ;  /* 0x000000742a00720c */ /* 0x040fe20003f44070 */
[----:B------:R-:W-:Y:S01]  /*3720*/  @!P1 IMAD.MOV R107, RZ, RZ, -R107 ;  /* 0x000000ffff6b9224 */ /* 0x000fe200078e0a6b */
[C---:B------:R-:W-:Y:S01]  /*3730*/  ISETP.GT.U32.AND P1, PT, R42.reuse, R114, PT ;  /* 0x000000722a00720c */ /* 0x040fe20003f24070 */
[----:B------:R-:W-:-:S02]  /*3740*/  IMAD R117, R42, R4, R117 ;  /* 0x000000042a757224 */ /* 0x000fc400078e0275 */
[----:B------:R-:W-:Y:S02]  /*3750*/  @!P6 IMAD.IADD R112, R112, 0x1, -R42 ;  /* 0x000000017070e824 */ /* 0x000fe400078e0a2a */
[----:B------:R-:W-:Y:S01]  /*3760*/  IMAD.HI.U32 R3, R2, R119, RZ ;  /* 0x0000007702037227 */ /* 0x000fe200078e00ff */
[----:B------:R-:W-:-:S03]  /*3770*/  ISETP.GT.U32.AND P6, PT, R42, R117, PT ;  /* 0x000000752a00720c */ /* 0x000fc60003fc4070 */
[----:B------:R-:W-:Y:S02]  /*3780*/  VIADD R4, R0, 0xbe ;  /* 0x000000be00047836 */ /* 0x000fe40000000000 */
[----:B------:R-:W-:Y:S02]  /*3790*/  IMAD.MOV R3, RZ, RZ, -R3 ;  /* 0x000000ffff037224 */ /* 0x000fe400078e0a03 */
[--C-:B------:R-:W-:Y:S01]  /*37a0*/  @!P1 IMAD.IADD R114, R114, 0x1, -R42.reuse ;  /* 0x0000000172729824 */ /* 0x100fe200078e0a2a */
[----:B------:R-:W-:Y:S01]  /*37b0*/  IABS R121, R4 ;  /* 0x0000000400797213 */ /* 0x000fe20000000000 */
[--C-:B------:R-:W-:Y:S01]  /*37c0*/  @!P2 IMAD.IADD R116, R116, 0x1, -R42.reuse ;  /* 0x000000017474a824 */ /* 0x100fe200078e0a2a */
[----:B------:R-:W-:Y:S01]  /*37d0*/  ISETP.GE.AND P2, PT, R4, RZ, PT ;  /* 0x000000ff0400720c */ /* 0x000fe20003f46270 */
[C---:B------:R-:W-:Y:S01]  /*37e0*/  IMAD R119, R42.reuse, R3, R119 ;  /* 0x000000032a777224 */ /* 0x040fe200078e0277 */
[----:B------:R-:W-:Y:S01]  /*37f0*/  ISETP.GE.AND P1, PT, R9, RZ, PT ;  /* 0x000000ff0900720c */ /* 0x000fe20003f26270 */
[----:B------:R-:W-:Y:S01]  /*3800*/  @!P6 IMAD.IADD R117, R117, 0x1, -R42 ;  /* 0x000000017575e824 */ /* 0x000fe200078e0a2a */
[C---:B------:R-:W-:Y:S01]  /*3810*/  ISETP.GT.U32.AND P6, PT, R42.reuse, R116, PT ;  /* 0x000000742a00720c */ /* 0x040fe20003fc4070 */
[----:B------:R-:W-:Y:S01]  /*3820*/  @!P3 IMAD.MOV R114, RZ, RZ, -R114 ;  /* 0x000000ffff72b224 */ /* 0x000fe200078e0a72 */
[----:B------:R-:W-:Y:S01]  /*3830*/  ISETP.GT.U32.AND P3, PT, R42, R119, PT ;  /* 0x000000772a00720c */ /* 0x000fe20003f64070 */
[----:B------:R-:W-:-:S04]  /*3840*/  IMAD.HI.U32 R3, R2, R121, RZ ;  /* 0x0000007902037227 */ /* 0x000fc800078e00ff */
[----:B------:R-:W-:Y:S01]  /*3850*/  @!P5 IMAD.MOV R109, RZ, RZ, -R109 ;  /* 0x000000ffff6dd224 */ /* 0x000fe200078e0a6d */
[----:B------:R-:W-:Y:S01]  /*3860*/  ISETP.GE.AND P5, PT, R10, RZ, PT ;  /* 0x000000ff0a00720c */ /* 0x000fe20003fa6270 */
[----:B------:R-:W-:Y:S01]  /*3870*/  @!P0 IMAD.MOV R112, RZ, RZ, -R112 ;  /* 0x000000ffff708224 */ /* 0x000fe200078e0a70 */
[----:B------:R-:W-:Y:S01]  /*3880*/  ISETP.GT.U32.AND P0, PT, R42, R117, PT ;  /* 0x000000752a00720c */ /* 0x000fe20003f04070 */
[C---:B------:R-:W-:Y:S02]  /*3890*/  VIADD R7, R0.reuse, 0xbd ;  /* 0x000000bd00077836 */ /* 0x040fe40000000000 */
[----:B------:R-:W-:Y:S02]  /*38a0*/  IMAD.MOV R3, RZ, RZ, -R3 ;  /* 0x000000ffff037224 */ /* 0x000fe400078e0a03 */
[----:B------:R-:W-:Y:S01]  /*38b0*/  VIADD R8, R0, 0xbc ;  /* 0x000000bc00087836 */ /* 0x000fe20000000000 */
[----:B------:R-:W-:Y:S01]  /*38c0*/  IABS R123, R7 ;  /* 0x00000007007b7213 */ /* 0x000fe20000000000 */
[----:B------:R-:W-:-:S02]  /*38d0*/  IMAD R121, R42, R3, R121 ;  /* 0x000000032a797224 */ /* 0x000fc400078e0279 */
[----:B------:R-:W-:Y:S01]  /*38e0*/  @!P4 IMAD.MOV R110, RZ, RZ, -R110 ;  /* 0x000000ffff6ec224 */ /* 0x000fe200078e0a6e */
[----:B------:R-:W-:Y:S01]  /*38f0*/  ISETP.GE.AND P4, PT, R11, RZ, PT ;  /* 0x000000ff0b00720c */ /* 0x000fe20003f86270 */
[--C-:B------:R-:W-:Y:S01]  /*3900*/  @!P6 IMAD.IADD R116, R116, 0x1, -R42.reuse ;  /* 0x000000017474e824 */ /* 0x100fe200078e0a2a */
[----:B------:R-:W-:Y:S01]  /*3910*/  IABS R125, R8 ;  /* 0x00000008007d7213 */ /* 0x000fe20000000000 */
[----:B------:R-:W-:Y:S01]  /*3920*/  @!P3 IMAD.IADD R119, R119, 0x1, -R42 ;  /* 0x000000017777b824 */ /* 0x000fe200078e0a2a */
[----:B------:R-:W-:Y:S01]  /*3930*/  ISETP.GT.U32.AND P6, PT, R42, R121, PT ;  /* 0x000000792a00720c */ /* 0x000fe20003fc4070 */
[----:B------:R-:W-:Y:S01]  /*3940*/  IMAD.HI.U32 R3, R2, R123, RZ ;  /* 0x0000007b02037227 */ /* 0x000fe200078e00ff */
[----:B------:R-:W-:-:S03]  /*3950*/  ISETP.GE.AND P3, PT, R8, RZ, PT ;  /* 0x000000ff0800720c */ /* 0x000fc60003f66270 */
[----:B------:R-:W-:Y:S01]  /*3960*/  @!P0 IMAD.IADD R117, R117, 0x1, -R42 ;  /* 0x0000000175758824 */ /* 0x000fe200078e0a2a */
[----:B------:R-:W-:Y:S01]  /*3970*/  ISETP.GE.AND P0, PT, R7, RZ, PT ;  /* 0x000000ff0700720c */ /* 0x000fe20003f06270 */
[----:B------:R-:W-:Y:S01]  /*3980*/  @!P5 IMAD.MOV R116, RZ, RZ, -R116 ;  /* 0x000000ffff74d224 */ /* 0x000fe200078e0a74 */
[----:B------:R-:W-:Y:S01]  /*3990*/  ISETP.GT.U32.AND P5, PT, R42, R119, PT ;  /* 0x000000772a00720c */ /* 0x000fe20003fa4070 */
[----:B------:R-:W-:-:S04]  /*39a0*/  IMAD.HI.U32 R4, R2, R125, RZ ;  /* 0x0000007d02047227 */ /* 0x000fc800078e00ff */
[----:B------:R-:W-:Y:S02]  /*39b0*/  IMAD.MOV R7, RZ, RZ, -R3 ;  /* 0x000000ffff077224 */ /* 0x000fe400078e0a03 */
[----:B------:R-:W-:Y:S02]  /*39c0*/  VIADD R10, R0, 0xbb ;  /* 0x000000bb000a7836 */ /* 0x000fe40000000000 */
[----:B------:R-:W-:Y:S02]  /*39d0*/  IMAD.MOV R4, RZ, RZ, -R4 ;  /* 0x000000ffff047224 */ /* 0x000fe400078e0a04 */
[C---:B------:R-:W-:Y:S01]  /*39e0*/  IMAD R123, R42.reuse, R7, R123 ;  /* 0x000000072a7b7224 */ /* 0x040fe200078e027b */
[----:B------:R-:W-:Y:S01]  /*39f0*/  IABS R127, R10 ;  /* 0x0000000a007f7213 */ /* 0x000fe20000000000 */
[----:B------:R-:W-:Y:S02]  /*3a00*/  IMAD R125, R42, R4, R125 ;  /* 0x000000042a7d7224 */ /* 0x000fe400078e027d */
[----:B------:R-:W-:-:S02]  /*3a10*/  @!P6 IMAD.IADD R121, R121, 0x1, -R42 ;  /* 0x000000017979e824 */ /* 0x000fc400078e0a2a */
[----:B------:R-:W-:Y:S01]  /*3a20*/  @!P4 IMAD.MOV R117, RZ, RZ, -R117 ;  /* 0x000000ffff75c224 */ /* 0x000fe200078e0a75 */
[C---:B------:R-:W-:Y:S01]  /*3a30*/  ISETP.GT.U32.AND P4, PT, R42.reuse, R123, PT ;  /* 0x0000007b2a00720c */ /* 0x040fe20003f84070 */
[----:B------:R-:W-:Y:S01]  /*3a40*/  @!P5 IMAD.IADD R119, R119, 0x1, -R42 ;  /* 0x000000017777d824 */ /* 0x000fe200078e0a2a */
[----:B------:R-:W-:Y:S01]  /*3a50*/  ISETP.GT.U32.AND P6, PT, R42, R121, PT ;  /* 0x000000792a00720c */ /* 0x000fe20003fc4070 */
[----:B------:R-:W-:Y:S01]  /*3a60*/  IMAD.HI.U32 R3, R2, R127, RZ ;  /* 0x0000007f02037227 */ /* 0x000fe200078e00ff */
[----:B------:R-:W-:-:S03]  /*3a70*/  ISETP.GT.U32.AND P5, PT, R42, R125, PT ;  /* 0x0000007d2a00720c */ /* 0x000fc60003fa4070 */
[----:B------:R-:W-:Y:S02]  /*3a80*/  IMAD.MOV R3, RZ, RZ, -R3 ;  /* 0x000000ffff037224 */ /* 0x000fe400078e0a03 */
[----:B------:R-:W-:Y:S02]  /*3a90*/  VIADD R8, R0, 0xba ;  /* 0x000000ba00087836 */ /* 0x000fe40000000000 */
[C---:B------:R-:W-:Y:S02]  /*3aa0*/  IMAD R127, R42.reuse, R3, R127 ;  /* 0x000000032a7f7224 */ /* 0x040fe400078e027f */
[--C-:B------:R-:W-:Y:S01]  /*3ab0*/  @!P4 IMAD.IADD R123, R123, 0x1, -R42.reuse ;  /* 0x000000017b7bc824 */ /* 0x100fe200078e0a2a */
[----:B------:R-:W-:Y:S01]  /*3ac0*/  IABS R129, R8 ;  /* 0x0000000800817213 */ /* 0x000fe20000000000 */
[--C-:B------:R-:W-:Y:S01]  /*3ad0*/  @!P6 IMAD.IADD R121, R121, 0x1, -R42.reuse ;  /* 0x000000017979e824 */ /* 0x100fe200078e0a2a */
[C---:B------:R-:W-:Y:S01]  /*3ae0*/  ISETP.GT.U32.AND P6, PT, R42.reuse, R127, PT ;  /* 0x0000007f2a00720c */ /* 0x040fe20003fc4070 */
[----:B------:R-:W-:Y:S01]  /*3af0*/  @!P5 IMAD.IADD R125, R125, 0x1, -R42 ;  /* 0x000000017d7dd824 */ /* 0x000fe200078e0a2a */
[----:B------:R-:W-:Y:S01]  /*3b00*/  ISETP.GT.U32.AND P5, PT, R42, R123, PT ;  /* 0x0000007b2a00720c */ /* 0x000fe20003fa4070 */
[----:B------:R-:W-:Y:S01]  /*3b10*/  VIADD R11, R0, 0xb9 ;  /* 0x000000b9000b7836 */ /* 0x000fe20000000000 */
[----:B------:R-:W-:Y:S01]  /*3b20*/  ISETP.GE.AND P4, PT, R10, RZ, PT ;  /* 0x000000ff0a00720c */ /* 0x000fe20003f86270 */
[----:B------:R-:W-:-:S03]  /*3b30*/  IMAD.HI.U32 R3, R2, R129, RZ ;  /* 0x0000008102037227 */ /* 0x000fc600078e00ff */
[----:B------:R-:W-:Y:S01]  /*3b40*/  IABS R131, R11 ;  /* 0x0000000b00837213 */ /* 0x000fe20000000000 */
[----:B------:R-:W-:Y:S02]  /*3b50*/  IMAD.MOV R3, RZ, RZ, -R3 ;  /* 0x000000ffff037224 */ /* 0x000fe400078e0a03 */
[----:B------:R-:W-:Y:S02]  /*3b60*/  VIADD R13, R0, 0xb7 ;  /* 0x000000b7000d7836 */ /* 0x000fe40000000000 */
[----:B------:R-:W-:Y:S02]  /*3b70*/  IMAD R129, R42, R3, R129 ;  /* 0x000000032a817224 */ /* 0x000fe400078e0281 */
[----:B------:R-:W-:Y:S01]  /*3b80*/  IMAD.HI.U32 R4, R2, R131, RZ ;  /* 0x0000008302047227 */ /* 0x000fe200078e00ff */
[----:B------:R-:W-:-:S03]  /*3b90*/  IABS R9, R13 ;  /* 0x0000000d00097213 */ /* 0x000fc60000000000 */
[--C-:B------:R-:W-:Y:S01]  /*3ba0*/  @!P6 IMAD.IADD R127, R127, 0x1, -R42.reuse ;  /* 0x000000017f7fe824 */ /* 0x100fe200078e0a2a */
[C---:B------:R-:W-:Y:S01]  /*3bb0*/  ISETP.GT.U32.AND P6, PT, R42.reuse, R125, PT ;  /* 0x0000007d2a00720c */ /* 0x040fe20003fc4070 */
[----:B------:R-:W-:Y:S01]  /*3bc0*/  @!P5 IMAD.IADD R123, R123, 0x1, -R42 ;  /* 0x000000017b7bd824 */ /* 0x000fe200078e0a2a */
[----:B------:R-:W-:Y:S01]  /*3bd0*/  ISETP.GT.U32.AND P5, PT, R42, R129, PT ;  /* 0x000000812a00720c */ /* 0x000fe20003fa4070 */
[----:B------:R-:W-:Y:S02]  /*3be0*/  IMAD.MOV R4, RZ, RZ, -R4 ;  /* 0x000000ffff047224 */ /* 0x000fe400078e0a04 */
[----:B------:R-:W-:Y:S02]  /*3bf0*/  VIADD R12, R0, 0xb8 ;  /* 0x000000b8000c7836 */ /* 0x000fe40000000000 */
[----:B------:R-:W-:Y:S02]  /*3c00*/  IMAD R131, R42, R4, R131 ;  /* 0x000000042a837224 */ /* 0x000fe400078e0283 */
[----:B------:R-:W-:Y:S01]  /*3c10*/  IMAD.HI.U32 R4, R2, R9, RZ ;  /* 0x0000000902047227 */ /* 0x000fe200078e00ff */
[----:B------:R-:W-:-:S03]  /*3c20*/  IABS R7, R12 ;  /* 0x0000000c00077213 */ /* 0x000fc60000000000 */
[----:B------:R-:W-:Y:S02]  /*3c30*/  IMAD.MOV R4, RZ, RZ, -R4 ;  /* 0x000000ffff047224 */ /* 0x000fe400078e0a04 */
[--C-:B------:R-:W-:Y:S01]  /*3c40*/  @!P6 IMAD.IADD R125, R125, 0x1, -R42.reuse ;  /* 0x000000017d7de824 */ /* 0x100fe200078e0a2a */
[C---:B------:R-:W-:Y:S01]  /*3c50*/  ISETP.GT.U32.AND P6, PT, R42.reuse, R131, PT ;  /* 0x000000832a00720c */ /* 0x040fe20003fc4070 */
[----:B------:R-:W-:Y:S02]  /*3c60*/  IMAD R134, R42, R4, R9 ;  /* 0x000000042a867224 */ /* 0x000fe400078e0209 */
[----:B------:R-:W-:Y:S02]  /*3c70*/  @!P5 IMAD.IADD R129, R129, 0x1, -R42 ;  /* 0x000000018181d824 */ /* 0x000fe400078e0a2a */
[----:B------:R-:W-:Y:S02]  /*3c80*/  VIADD R10, R0, 0xb6 ;  /* 0x000000b6000a7836 */ /* 0x000fe40000000000 */
[----:B------:R-:W-:-:S04]  /*3c90*/  IMAD.HI.U32 R3, R2, R7, RZ ;  /* 0x0000000702037227 */ /* 0x000fc800078e00ff */
[----:B------:R-:W-:Y:S01]  /*3ca0*/  @!P2 IMAD.MOV R121, RZ, RZ, -R121 ;  /* 0x000000ffff79a224 */ /* 0x000fe200078e0a79 */
[----:B------:R-:W-:Y:S01]  /*3cb0*/  ISETP.GE.AND P2, PT, R8, RZ, PT ;  /* 0x000000ff0800720c */ /* 0x000fe20003f46270 */
[----:B------:R-:W-:Y:S01]  /*3cc0*/  @!P0 IMAD.MOV R123, RZ, RZ, -R123 ;  /* 0x000000ffff7b8224 */ /* 0x000fe200078e0a7b */
[C---:B------:R-:W-:Y:S01]  /*3cd0*/  ISETP.GT.U32.AND P0, PT, R42.reuse, R129, PT ;  /* 0x000000812a00720c */ /* 0x040fe20003f04070 */
[----:B------:R-:W-:Y:S01]  /*3ce0*/  @!P3 IMAD.MOV R125, RZ, RZ, -R125 ;  /* 0x000000ffff7db224 */ /* 0x000fe200078e0a7d */
[----:B------:R-:W-:Y:S01]  /*3cf0*/  ISETP.GT.U32.AND P3, PT, R42, R134, PT ;  /* 0x000000862a00720c */ /* 0x000fe20003f64070 */
[----:B------:R-:W-:Y:S01]  /*3d00*/  IMAD.MOV R3, RZ, RZ, -R3 ;  /* 0x000000ffff037224 */ /* 0x000fe200078e0a03 */
[----:B------:R-:W-:Y:S01]  /*3d10*/  IABS R8, R10 ;  /* 0x0000000a00087213 */ /* 0x000fe20000000000 */
[----:B------:R-:W-:Y:S02]  /*3d20*/  VIADD R4, R0, 0xb5 ;  /* 0x000000b500047836 */ /* 0x000fe40000000000 */
[----:B------:R-:W-:-:S02]  /*3d30*/  IMAD R132, R42, R3, R7 ;  /* 0x000000032a847224 */ /* 0x000fc400078e0207 */
[----:B------:R-:W-:Y:S01]  /*3d40*/  IMAD.MOV.U32 R7, RZ, RZ, R8 ;  /* 0x000000ffff077224 */ /* 0x000fe200078e0008 */
[----:B------:R-:W-:Y:S01]  /*3d50*/  IABS R9, R4 ;  /* 0x0000000400097213 */ /* 0x000fe20000000000 */
[----:B------:R-:W-:Y:S01]  /*3d60*/  @!P6 IMAD.IADD R131, R131, 0x1, -R42 ;  /* 0x000000018383e824 */ /* 0x000fe200078e0a2a */
[----:B------:R-:W-:Y:S01]  /*3d70*/  ISETP.GT.U32.AND P5, PT, R42, R132, PT ;  /* 0x000000842a00720c */ /* 0x000fe20003fa4070 */
[----:B------:R-:W-:-:S03]  /*3d80*/  IMAD.HI.U32 R3, R2, R7, RZ ;  /* 0x0000000702037227 */ /* 0x000fc600078e00ff */
[----:B------:R-:W-:Y:S01]  /*3d90*/  ISETP.GT.U32.AND P6, PT, R42, R131, PT ;  /* 0x000000832a00720c */ /* 0x000fe20003fc4070 */
[--C-:B------:R-:W-:Y:S01]  /*3da0*/  @!P0 IMAD.IADD R129, R129, 0x1, -R42.reuse ;  /* 0x0000000181818824 */ /* 0x100fe200078e0a2a */
[----:B------:R-:W-:Y:S01]  /*3db0*/  ISETP.GE.AND P0, PT, R13, RZ, PT ;  /* 0x000000ff0d00720c */ /* 0x000fe20003f06270 */
[----:B------:R-:W-:Y:S01]  /*3dc0*/  @!P3 IMAD.IADD R134, R134, 0x1, -R42 ;  /* 0x000000018686b824 */ /* 0x000fe200078e0a2a */
[----:B------:R-:W-:Y:S01]  /*3dd0*/  ISETP.GE.AND P3, PT, R10, RZ, PT ;  /* 0x000000ff0a00720c */ /* 0x000fe20003f66270 */
[----:B------:R-:W-:Y:S02]  /*3de0*/  IMAD.MOV R3, RZ, RZ, -R3 ;  /* 0x000000ffff037224 */ /* 0x000fe400078e0a03 */
[----:B------:R-:W-:Y:S01]  /*3df0*/  @!P1 IMAD.MOV R119, RZ, RZ, -R119 ;  /* 0x000000ffff779224 */ /* 0x000fe200078e0a77 */
[C---:B------:R-:W-:Y:S01]  /*3e00*/  ISETP.GT.U32.AND P1, PT, R42.reuse, R127, PT ;  /* 0x0000007f2a00720c */ /* 0x040fe20003f24070 */
[----:B------:R-:W-:Y:S01]  /*3e10*/  @!P2 IMAD.MOV R129, RZ, RZ, -R129 ;  /* 0x000000ffff81a224 */ /* 0x000fe200078e0a81 */
[C---:B------:R-:W-:Y:S01]  /*3e20*/  ISETP.GT.U32.AND P2, PT, R42.reuse, R134, PT ;  /* 0x000000862a00720c */ /* 0x040fe20003f44070 */
[----:B------:R-:W-:-:S02]  /*3e30*/  IMAD R136, R42, R3, R7 ;  /* 0x000000032a887224 */ /* 0x000fc400078e0207 */
[----:B------:R-:W-:-:S04]  /*3e40*/  IMAD.HI.U32 R3, R2, R9, RZ ;  /* 0x0000000902037227 */ /* 0x000fc800078e00ff */
[--C-:B------:R-:W-:Y:S02]  /*3e50*/  @!P5 IMAD.IADD R132, R132, 0x1, -R42.reuse ;  /* 0x000000018484d824 */ /* 0x100fe400078e0a2a */
[----:B------:R-:W-:Y:S02]  /*3e60*/  IMAD.MOV R3, RZ, RZ, -R3 ;  /* 0x000000ffff037224 */ /* 0x000fe400078e0a03 */
[--C-:B------:R-:W-:Y:S01]  /*3e70*/  @!P6 IMAD.IADD R131, R131, 0x1, -R42.reuse ;  /* 0x000000018383e824 */ /* 0x100fe200078e0a2a */
[C---:B------:R-:W-:Y:S01]  /*3e80*/  ISETP.GT.U32.AND P5, PT, R42.reuse, R132, PT ;  /* 0x000000842a00720c */ /* 0x040fe20003fa4070 */
[C---:B------:R-:W-:Y:S01]  /*3e90*/  IMAD R138, R42.reuse, R3, R9 ;  /* 0x000000032a8a7224 */ /* 0x040fe200078e0209 */
[----:B------:R-:W-:Y:S01]  /*3ea0*/  ISETP.GT.U32.AND P6, PT, R42, R136, PT ;  /* 0x000000882a00720c */ /* 0x000fe20003fc4070 */
[--C-:B------:R-:W-:Y:S01]  /*3eb0*/  @!P1 IMAD.IADD R127, R127, 0x1, -R42.reuse ;  /* 0x000000017f7f9824 */ /* 0x100fe200078e0a2a */
[----:B------:R-:W-:Y:S01]  /*3ec0*/  ISETP.GE.AND P1, PT, R11, RZ, PT ;  /* 0x000000ff0b00720c */ /* 0x000fe20003f26270 */
[----:B------:R-:W-:Y:S01]  /*3ed0*/  @!P2 IMAD.IADD R134, R134, 0x1, -R42 ;  /* 0x000000018686a824 */ /* 0x000fe200078e0a2a */
[----:B------:R-:W-:Y:S01]  /*3ee0*/  ISETP.GT.U32.AND P2, PT, R42, R138, PT ;  /* 0x0000008a2a00720c */ /* 0x000fe20003f44070 */
[----:B------:R-:W-:Y:S01]  /*3ef0*/  @!P4 IMAD.MOV R127, RZ, RZ, -R127 ;  /* 0x000000ffff7fc224 */ /* 0x000fe200078e0a7f */
[----:B------:R-:W-:Y:S01]  /*3f00*/  ISETP.GE.AND P4, PT, R12, RZ, PT ;  /* 0x000000ff0c00720c */ /* 0x000fe20003f86270 */
[----:B------:R-:W-:-:S02]  /*3f10*/  VIADD R3, R0, 0xb4 ;  /* 0x000000b400037836 */ /* 0x000fc40000000000 */
[----:B------:R-:W-:Y:S02]  /*3f20*/  VIADD R7, R0, 0xb2 ;  /* 0x000000b200077836 */ /* 0x000fe40000000000 */
[--C-:B------:R-:W-:Y:S01]  /*3f30*/  @!P5 IMAD.IADD R132, R132, 0x1, -R42.reuse ;  /* 0x000000018484d824 */ /* 0x100fe200078e0a2a */
[----:B------:R-:W-:Y:S01]  /*3f40*/  ISETP.GE.AND P5, PT, R4, RZ, PT ;  /* 0x000000ff0400720c */ /* 0x000fe20003fa6270 */
[--C-:B------:R-:W-:Y:S01]  /*3f50*/  @!P6 IMAD.IADD R136, R136, 0x1, -R42.reuse ;  /* 0x000000018888e824 */ /* 0x100fe200078e0a2a */
[----:B------:R-:W-:Y:S01]  /*3f60*/  IABS R9, R3 ;  /* 0x0000000300097213 */ /* 0x000fe20000000000 */
[----:B------:R-:W-:Y:S01]  /*3f70*/  VIADD R4, R0, 0xb3 ;  /* 0x000000b300047836 */ /* 0x000fe20000000000 */
[----:B------:R-:W-:Y:S01]  /*3f80*/  IABS R11, R7 ;  /* 0x00000007000b7213 */ /* 0x000fe20000000000 */
[----:B------:R-:W-:Y:S01]  /*3f90*/  @!P2 IMAD.IADD R138, R138, 0x1, -R42 ;  /* 0x000000018a8aa824 */ /* 0x000fe200078e0a2a */
[----:B------:R-:W-:Y:S01]  /*3fa0*/  ISETP.GT.U32.AND P6, PT, R42, R136, PT ;  /* 0x000000882a00720c */ /* 0x000fe20003fc4070 */
[----:B------:R-:W-:Y:S01]  /*3fb0*/  @!P4 IMAD.MOV R132, RZ, RZ, -R132 ;  /* 0x000000ffff84c224 */ /* 0x000fe200078e0a84 */
[----:B------:R-:W-:Y:S01]  /*3fc0*/  ISETP.GE.AND P4, PT, R4, RZ, PT ;  /* 0x000000ff0400720c */ /* 0x000fe20003f86270 */
[----:B------:R-:W-:Y:S01]  /*3fd0*/  @!P1 IMAD.MOV R131, RZ, RZ, -R131 ;  /* 0x000000ffff839224 */ /* 0x000fe200078e0a83 */
[----:B------:R-:W-:Y:S01]  /*3fe0*/  IABS R4, R4 ;  /* 0x0000000400047213 */ /* 0x000fe20000000000 */
[----:B------:R-:W-:Y:S01]  /*3ff0*/  @!P0 IMAD.MOV R134, RZ, RZ, -R134 ;  /* 0x000000ffff868224 */ /* 0x000fe200078e0a86 */
[----:B------:R-:W-:Y:S01]  /*4000*/  ISETP.GE.AND P1, PT, R3, RZ, PT ;  /* 0x000000ff0300720c */ /* 0x000fe20003f26270 */
[----:B------:R-:W-:Y:S01]  /*4010*/  IMAD.HI.U32 R3, R2, R9, RZ ;  /* 0x0000000902037227 */ /* 0x000fe200078e00ff */
[----:B------:R-:W-:-:S02]  /*4020*/  ISETP.GT.U32.AND P2, PT, R42, R138, PT ;  /* 0x0000008a2a00720c */ /* 0x000fc40003f44070 */
[----:B------:R-:W-:Y:S01]  /*4030*/  ISETP.GE.AND P0, PT, R7, RZ, PT ;  /* 0x000000ff0700720c */ /* 0x000fe20003f06270 */
[----:B------:R-:W-:Y:S02]  /*4040*/  IMAD.MOV.U32 R7, RZ, RZ, R4 ;  /* 0x000000ffff077224 */ /* 0x000fe400078e0004 */
[----:B------:R-:W-:Y:S02]  /*4050*/  IMAD.MOV R140, RZ, RZ, -R3 ;  /* 0x000000ffff8c7224 */ /* 0x000fe400078e0a03 */
[----:B------:R-:W-:-:S04]  /*4060*/  IMAD.HI.U32 R4, R2, R11, RZ ;  /* 0x0000000b02047227 */ /* 0x000fc800078e00ff */
[----:B------:R-:W-:Y:S02]  /*4070*/  @!P6 IMAD.IADD R136, R136, 0x1, -R42 ;  /* 0x000000018888e824 */ /* 0x000fe400078e0a2a */
[C---:B------:R-:W-:Y:S02]  /*4080*/  IMAD R140, R42.reuse, R140, R9 ;  /* 0x0000008c2a8c7224 */ /* 0x040fe400078e0209 */
[----:B------:R-:W-:Y:S02]  /*4090*/  IMAD.MOV R4, RZ, RZ, -R4 ;  /* 0x000000ffff047224 */ /* 0x000fe400078e0a04 */
[----:B------:R-:W-:Y:S01]  /*40a0*/  @!P3 IMAD.MOV R136, RZ, RZ, -R136 ;  /* 0x000000ffff88b224 */ /* 0x000fe200078e0a88 */
[----:B------:R-:W-:Y:S01]  /*40b0*/  ISETP.GT.U32.AND P3, PT, R42, R140, PT ;  /* 0x0000008c2a00720c */ /* 0x000fe20003f64070 */
[----:B------:R-:W-:Y:S02]  /*40c0*/  @!P2 IMAD.IADD R138, R138, 0x1, -R42 ;  /* 0x000000018a8aa824 */ /* 0x000fe400078e0a2a */
[----:B------:R-:W-:-:S02]  /*40d0*/  IMAD R144, R42, R4, R11 ;  /* 0x000000042a907224 */ /* 0x000fc400078e020b */
[----:B------:R-:W-:Y:S02]  /*40e0*/  @!P5 IMAD.MOV R138, RZ, RZ, -R138 ;  /* 0x000000ffff8ad224 */ /* 0x000fe400078e0a8a */
[----:B------:R-:W-:Y:S01]  /*40f0*/  IMAD.HI.U32 R3, R2, R7, RZ ;  /* 0x0000000702037227 */ /* 0x000fe200078e00ff */
[----:B------:R-:W-:-:S03]  /*4100*/  ISETP.GT.U32.AND P5, PT, R42, R144, PT ;  /* 0x000000902a00720c */ /* 0x000fc60003fa4070 */
[----:B------:R-:W-:Y:S02]  /*4110*/  VIADD R8, R0, 0xb1 ;  /* 0x000000b100087836 */ /* 0x000fe40000000000 */
[----:B------:R-:W-:Y:S02]  /*4120*/  IMAD.MOV R142, RZ, RZ, -R3 ;  /* 0x000000ffff8e7224 */ /* 0x000fe400078e0a03 */
[--C-:B------:R-:W-:Y:S01]  /*4130*/  @!P3 IMAD.IADD R140, R140, 0x1, -R42.reuse ;  /* 0x000000018c8cb824 */ /* 0x100fe200078e0a2a */
[----:B------:R-:W-:Y:S01]  /*4140*/  ISETP.GE.AND P6, PT, R8, RZ, PT ;  /* 0x000000ff0800720c */ /* 0x000fe20003fc6270 */
[----:B------:R-:W-:Y:S01]  /*4150*/  IMAD R142, R42, R142, R7 ;  /* 0x0000008e2a8e7224 */ /* 0x000fe200078e0207 */
[----:B------:R-:W-:Y:S01]  /*4160*/  IABS R13, R8 ;  /* 0x00000008000d7213 */ /* 0x000fe20000000000 */
[----:B------:R-:W-:Y:S01]  /*4170*/  VIADD R8, R0, 0xaf ;  /* 0x000000af00087836 */ /* 0x000fe20000000000 */
[----:B------:R-:W-:Y:S01]  /*4180*/  ISETP.GT.U32.AND P3, PT, R42, R140, PT ;  /* 0x0000008c2a00720c */ /* 0x000fe20003f64070 */
[----:B------:R-:W-:Y:S01]  /*4190*/  @!P5 IMAD.IADD R144, R144, 0x1, -R42 ;  /* 0x000000019090d824 */ /* 0x000fe200078e0a2a */
[----:B------:R-:W-:Y:S01]  /*41a0*/  ISETP.GT.U32.AND P2, PT, R42, R142, PT ;  /* 0x0000008e2a00720c */ /* 0x000fe20003f44070 */
[----:B------:R-:W-:Y:S01]  /*41b0*/  IMAD.HI.U32 R3, R2, R13, RZ ;  /* 0x0000000d02037227 */ /* 0x000fe200078e00ff */
[----:B------:R-:W-:-:S02]  /*41c0*/  IABS R149, R8 ;  /* 0x0000000800957213 */ /* 0x000fc40000000000 */
[----:B------:R-:W-:Y:S01]  /*41d0*/  ISETP.GT.U32.AND P5, PT, R42, R144, PT ;  /* 0x000000902a00720c */ /* 0x000fe20003fa4070 */
[----:B------:R-:W-:Y:S02]  /*41e0*/  IMAD.MOV R3, RZ, RZ, -R3 ;  /* 0x000000ffff037224 */ /* 0x000fe400078e0a03 */
[----:B------:R-:W-:-:S04]  /*41f0*/  IMAD.HI.U32 R4, R2, R149, RZ ;  /* 0x0000009502047227 */ /* 0x000fc800078e00ff */
[----:B------:R-:W-:Y:S02]  /*4200*/  VIADD R7, R0, 0xb0 ;  /* 0x000000b000077836 */ /* 0x000fe40000000000 */
[----:B------:R-:W-:Y:S02]  /*4210*/  IMAD R146, R42, R3, R13 ;  /* 0x000000032a927224 */ /* 0x000fe400078e020d */
[----:B------:R-:W-:Y:S01]  /*4220*/  IMAD.MOV R4, RZ, RZ, -R4 ;  /* 0x000000ffff047224 */ /* 0x000fe200078e0a04 */
[----:B------:R-:W-:Y:S01]  /*4230*/  IABS R147, R7 ;  /* 0x0000000700937213 */ /* 0x000fe20000000000 */
[--C-:B------:R-:W-:Y:S02]  /*4240*/  @!P2 IMAD.IADD R142, R142, 0x1, -R42.reuse ;  /* 0x000000018e8ea824 */ /* 0x100fe400078e0a2a */
[--C-:B------:R-:W-:Y:S01]  /*4250*/  @!P3 IMAD.IADD R140, R140, 0x1, -R42.reuse ;  /* 0x000000018c8cb824 */ /* 0x100fe200078e0a2a */
[C---:B------:R-:W-:Y:S01]  /*4260*/  ISETP.GT.U32.AND P3, PT, R42.reuse, R146, PT ;  /* 0x000000922a00720c */ /* 0x040fe20003f64070 */
[C---:B------:R-:W-:Y:S01]  /*4270*/  IMAD R149, R42.reuse, R4, R149 ;  /* 0x000000042a957224 */ /* 0x040fe200078e0295 */
[----:B------:R-:W-:Y:S01]  /*4280*/  ISETP.GT.U32.AND P2, PT, R42, R142, PT ;  /* 0x0000008e2a00720c */ /* 0x000fe20003f44070 */
[----:B------:R-:W-:-:S02]  /*4290*/  @!P5 IMAD.IADD R144, R144, 0x1, -R42 ;  /* 0x000000019090d824 */ /* 0x000fc400078e0a2a */
[----:B------:R-:W-:Y:S01]  /*42a0*/  VIADD R9, R0, 0xae ;  /* 0x000000ae00097836 */ /* 0x000fe20000000000 */
[----:B------:R-:W-:Y:S01]  /*42b0*/  ISETP.GT.U32.AND P5, PT, R42, R149, PT ;  /* 0x000000952a00720c */ /* 0x000fe20003fa4070 */
[----:B------:R-:W-:-:S03]  /*42c0*/  IMAD.HI.U32 R3, R2, R147, RZ ;  /* 0x0000009302037227 */ /* 0x000fc600078e00ff */
[----:B------:R-:W-:Y:S01]  /*42d0*/  IABS R151, R9 ;  /* 0x0000000900977213 */ /* 0x000fe20000000000 */
[----:B------:R-:W-:Y:S02]  /*42e0*/  IMAD.MOV R3, RZ, RZ, -R3 ;  /* 0x000000ffff037224 */ /* 0x000fe400078e0a03 */
[----:B------:R-:W-:Y:S02]  /*42f0*/  VIADD R10, R0, 0xad ;  /* 0x000000ad000a7836 */ /* 0x000fe40000000000 */
[----:B------:R-:W-:Y:S02]  /*4300*/  IMAD R147, R42, R3, R147 ;  /* 0x000000032a937224 */ /* 0x000fe400078e0293 */
[----:B------:R-:W-:Y:S01]  /*4310*/  VIADD R11, R0, 0xac ;  /* 0x000000ac000b7836 */ /* 0x000fe20000000000 */
[----:B------:R-:W-:Y:S01]  /*4320*/  IABS R153, R10 ;  /* 0x0000000a00997213 */ /* 0x000fe20000000000 */
[----:B------:R-:W-:Y:S01]  /*4330*/  @!P3 IMAD.IADD R146, R146, 0x1, -R42 ;  /* 0x000000019292b824 */ /* 0x000fe200078e0a2a */
[----:B------:R-:W-:Y:S01]  /*4340*/  ISETP.GE.AND P3, PT, R7, RZ, PT ;  /* 0x000000ff0700720c */ /* 0x000fe20003f66270 */
[----:B------:R-:W-:Y:S01]  /*4350*/  IMAD.HI.U32 R3, R2, R151, RZ ;  /* 0x0000009702037227 */ /* 0x000fe200078e00ff */
[----:B------:R-:W-:-:S03]  /*4360*/  IABS R7, R11 ;  /* 0x0000000b00077213 */ /* 0x000fc60000000000 */
[----:B------:R-:W-:Y:S01]  /*4370*/  @!P2 IMAD.IADD R142, R142, 0x1, -R42 ;  /* 0x000000018e8ea824 */ /* 0x000fe200078e0a2a */
[C---:B------:R-:W-:Y:S01]  /*4380*/  ISETP.GT.U32.AND P2, PT, R42.reuse, R147, PT ;  /* 0x000000932a00720c */ /* 0x040fe20003f44070 */
[----:B------:R-:W-:Y:S01]  /*4390*/  @!P1 IMAD.MOV R140, RZ, RZ, -R140 ;  /* 0x000000ffff8c9224 */ /* 0x000fe200078e0a8c */
[C---:B------:R-:W-:Y:S01]  /*43a0*/  ISETP.GT.U32.AND P1, PT, R42.reuse, R146, PT ;  /* 0x000000922a00720c */ /* 0x040fe20003f24070 */
[----:B------:R-:W-:Y:S02]  /*43b0*/  @!P5 IMAD.IADD R149, R149, 0x1, -R42 ;  /* 0x000000019595d824 */ /* 0x000fe400078e0a2a */
[----:B------:R-:W-:Y:S02]  /*43c0*/  IMAD.MOV R3, RZ, RZ, -R3 ;  /* 0x000000ffff037224 */ /* 0x000fe400078e0a03 */
[----:B------:R-:W-:Y:S01]  /*43d0*/  @!P4 IMAD.MOV R142, RZ, RZ, -R142 ;  /* 0x000000ffff8ec224 */ /* 0x000fe200078e0a8e */
[C---:B------:R-:W-:Y:S01]  /*43e0*/  ISETP.GT.U32.AND P4, PT, R42.reuse, R149, PT ;  /* 0x000000952a00720c */ /* 0x040fe20003f84070 */
[----:B------:R-:W-:-:S02]  /*43f0*/  IMAD R151, R42, R3, R151 ;  /* 0x000000032a977224 */ /* 0x000fc400078e0297 */
[----:B------:R-:W-:-:S04]  /*4400*/  IMAD.HI.U32 R4, R2, R153, RZ ;  /* 0x0000009902047227 */ /* 0x000fc800078e00ff */
[----:B------:R-:W-:-:S04]  /*4410*/  IMAD.HI.U32 R3, R2, R7, RZ ;  /* 0x0000000702037227 */ /* 0x000fc800078e00ff */
[----:B------:R-:W-:Y:S02]  /*4420*/  IMAD.MOV R4, RZ, RZ, -R4 ;  /* 0x000000ffff047224 */ /* 0x000fe400078e0a04 */
[----:B------:R-:W-:Y:S02]  /*4430*/  IMAD.MOV R3, RZ, RZ, -R3 ;  /* 0x000000ffff037224 */ /* 0x000fe400078e0a03 */
[--C-:B------:R-:W-:Y:S01]  /*4440*/  @!P2 IMAD.IADD R147, R147, 0x1, -R42.reuse ;  /* 0x000000019393a824 */ /* 0x100fe200078e0a2a */
[----:B------:R-:W-:Y:S01]  /*4450*/  ISETP.GE.AND P2, PT, R8, RZ, PT ;  /* 0x000000ff0800720c */ /* 0x000fe20003f46270 */
[----:B------:R-:W-:Y:S02]  /*4460*/  IMAD R153, R42, R4, R153 ;  /* 0x000000042a997224 */ /* 0x000fe400078e0299 */
[----:B------:R-:W-:Y:S01]  /*4470*/  @!P1 IMAD.IADD R146, R146, 0x1, -R42 ;  /* 0x0000000192929824 */ /* 0x000fe200078e0a2a */
[C---:B------:R-:W-:Y:S01]  /*4480*/  ISETP.GT.U32.AND P1, PT, R42.reuse, R151, PT ;  /* 0x000000972a00720c */ /* 0x040fe20003f24070 */
[C---:B------:R-:W-:Y:S01]  /*4490*/  IMAD R154, R42.reuse, R3, R7 ;  /* 0x000000032a9a7224 */ /* 0x040fe200078e0207 */
[C---:B------:R-:W-:Y:S01]  /*44a0*/  ISETP.GT.U32.AND P5, PT, R42.reuse, R147, PT ;  /* 0x000000932a00720c */ /* 0x040fe20003fa4070 */
[----:B------:R-:W-:Y:S01]  /*44b0*/  @!P6 IMAD.MOV R146, RZ, RZ, -R146 ;  /* 0x000000ffff92e224 */ /* 0x000fe200078e0a92 */
[C---:B------:R-:W-:Y:S01]  /*44c0*/  ISETP.GT.U32.AND P6, PT, R42.reuse, R153, PT ;  /* 0x000000992a00720c */ /* 0x040fe20003fc4070 */
[----:B------:R-:W-:Y:S01]  /*44d0*/  @!P4 IMAD.IADD R149, R149, 0x1, -R42 ;  /* 0x000000019595c824 */ /* 0x000fe200078e0a2a */
[----:B------:R-:W-:Y:S01]  /*44e0*/  ISETP.GT.U32.AND P4, PT, R42, R154, PT ;  /* 0x0000009a2a00720c */ /* 0x000fe20003f84070 */
[----:B------:R-:W-:-:S02]  /*44f0*/  VIADD R4, R0, 0xab ;  /* 0x000000ab00047836 */ /* 0x000fc40000000000 */
[----:B------:R-:W-:Y:S02]  /*4500*/  VIADD R8, R0, 0xaa ;  /* 0x000000aa00087836 */ /* 0x000fe40000000000 */
[----:B------:R-:W-:Y:S01]  /*4510*/  @!P0 IMAD.MOV R144, RZ, RZ, -R144 ;  /* 0x000000ffff908224 */ /* 0x000fe200078e0a90 */
[----:B------:R-:W-:Y:S01]  /*4520*/  IABS R7, R4 ;  /* 0x0000000400077213 */ /* 0x000fe20000000000 */
[--C-:B------:R-:W-:Y:S01]  /*4530*/  @!P1 IMAD.IADD R151, R151, 0x1, -R42.reuse ;  /* 0x0000000197979824 */ /* 0x100fe200078e0a2a */
[----:B------:R-:W-:Y:S01]  /*4540*/  ISETP.GE.AND P0, PT, R9, RZ, PT ;  /* 0x000000ff0900720c */ /* 0x000fe20003f06270 */
[--C-:B------:R-:W-:Y:S01]  /*4550*/  @!P5 IMAD.IADD R147, R147, 0x1, -R42.reuse ;  /* 0x000000019393d824 */ /* 0x100fe200078e0a2a */
[----:B------:R-:W-:Y:S01]  /*4560*/  IABS R9, R8 ;  /* 0x0000000800097213 */ /* 0x000fe20000000000 */
[--C-:B------:R-:W-:Y:S01]  /*4570*/  @!P6 IMAD.IADD R153, R153, 0x1, -R42.reuse ;  /* 0x000000019999e824 */ /* 0x100fe200078e0a2a */
[----:B------:R-:W-:Y:S01]  /*4580*/  ISETP.GT.U32.AND P6, PT, R42, R151, PT ;  /* 0x000000972a00720c */ /* 0x000fe20003fc4070 */
[----:B------:R-:W-:Y:S01]  /*4590*/  @!P4 IMAD.IADD R154, R154, 0x1, -R42 ;  /* 0x000000019a9ac824 */ /* 0x000fe200078e0a2a */
[----:B------:R-:W-:Y:S01]  /*45a0*/  ISETP.GE.AND P1, PT, R11, RZ, PT ;  /* 0x000000ff0b00720c */ /* 0x000fe20003f26270 */
[----:B------:R-:W-:Y:S01]  /*45b0*/  IMAD.HI.U32 R3, R2, R7, RZ ;  /* 0x0000000702037227 */ /* 0x000fe200078e00ff */
[----:B------:R-:W-:-:S02]  /*45c0*/  ISETP.GT.U32.AND P4, PT, R42, R153, PT ;  /* 0x000000992a00720c */ /* 0x000fc40003f84070 */
[----:B------:R-:W-:Y:S01]  /*45d0*/  ISETP.GE.AND P5, PT, R10, RZ, PT ;  /* 0x000000ff0a00720c */ /* 0x000fe20003fa6270 */
[----:B------:R-:W-:Y:S01]  /*45e0*/  @!P3 IMAD.MOV R147, RZ, RZ, -R147 ;  /* 0x000000ffff93b224 */ /* 0x000fe200078e0a93 */
        /* <DEDUP_REMOVED lines=8> */
[----:B------:R-:W-:Y:S02]  /*4670*/  VIADD R11, R0, 0xa8 ;  /* 0x000000a8000b7836 */ /* 0x000fe40000000000 */
[--C-:B------:R-:W-:Y:S01]  /*4680*/  @!P3 IMAD.IADD R154, R154, 0x1, -R42.reuse ;  /* 0x000000019a9ab824 */ /* 0x100fe200078e0a2a */
        /* <DEDUP_REMOVED lines=10> */
[----:B------:R-:W-:Y:S01]  /*4730*/  ISETP.GE.AND P6, PT, R8, RZ, PT ;  /* 0x000000ff0800720c */ /* 0x000fe20003fc6270 */
[----:B------:R-:W-:-:S04]  /*4740*/  IMAD.HI.U32 R3, R2, R7, RZ ;  /* 0x0000000702037227 */ /* 0x000fc800078e00ff */
[----:B------:R-:W-:Y:S02]  /*4750*/  IMAD.MOV R4, RZ, RZ, -R4 ;  /* 0x000000ffff047224 */ /* 0x000fe400078e0a04 */
[----:B------:R-:W-:Y:S02]  /*4760*/  VIADD R8, R0, 0xa6 ;  /* 0x000000a600087836 */ /* 0x000fe40000000000 */
[----:B------:R-:W-:Y:S01]  /*4770*/  @!P3 IMAD.IADD R158, R158, 0x1, -R42 ;  /* 0x000000019e9eb824 */ /* 0x000fe200078e0a2a */
[C---:B------:R-:W-:Y:S01]  /*4780*/  ISETP.GT.U32.AND P3, PT, R42.reuse, R156, PT ;  /* 0x0000009c2a00720c */ /* 0x040fe20003f64070 */
[----:B------:R-:W-:Y:S01]  /*4790*/  IMAD.MOV R3, RZ, RZ, -R3 ;  /* 0x000000ffff037224 */ /* 0x000fe200078e0a03 */
[----:B------:R-:W-:Y:S01]  /*47a0*/  IABS R165, R8 ;  /* 0x0000000800a57213 */ /* 0x000fe20000000000 */
[C---:B------:R-:W-:Y:S02]  /*47b0*/  IMAD R161, R42.reuse, R4, R161 ;  /* 0x000000042aa17224 */ /* 0x040fe400078e02a1 */
[----:B------:R-:W-:Y:S01]  /*47c0*/  @!P0 IMAD.MOV R151, RZ, RZ, -R151 ;  /* 0x000000ffff978224 */ /* 0x000fe200078e0a97 */
[C---:B------:R-:W-:Y:S01]  /*47d0*/  ISETP.GT.U32.AND P0, PT, R42.reuse, R158, PT ;  /* 0x0000009e2a00720c */ /* 0x040fe20003f04070 */
[----:B------:R-:W-:-:S02]  /*47e0*/  IMAD R160, R42, R3, R7 ;  /* 0x000000032aa07224 */ /* 0x000fc400078e0207 */
[----:B------:R-:W-:-:S04]  /*47f0*/  IMAD.HI.U32 R3, R2, R163, RZ ;  /* 0x000000a302037227 */ /* 0x000fc800078e00ff */
[----:B------:R-:W-:Y:S01]  /*4800*/  @!P5 IMAD.MOV R153, RZ, RZ, -R153 ;  /* 0x000000ffff99d224 */ /* 0x000fe200078e0a99 */
[----:B------:R-:W-:Y:S01]  /*4810*/  ISETP.GT.U32.AND P5, PT, R42, R161, PT ;  /* 0x000000a12a00720c */ /* 0x000fe20003fa4070 */
[----:B------:R-:W-:-:S03]  /*4820*/  IMAD.HI.U32 R4, R2, R165, RZ ;  /* 0x000000a502047227 */ /* 0x000fc600078e00ff */
[----:B------:R-:W-:Y:S01]  /*4830*/  STL [R1+0xbb0], R153 ;  /* 0x000bb09901007387 */ /* 0x000fe20000100800 */
[----:B------:R-:W-:Y:S02]  /*4840*/  IMAD.MOV R3, RZ, RZ, -R3 ;  /* 0x000000ffff037224 */ /* 0x000fe400078e0a03 */
[----:B------:R-:W-:Y:S01]  /*4850*/  @!P3 IMAD.IADD R156, R156, 0x1, -R42 ;  /* 0x000000019c9cb824 */ /* 0x000fe200078e0a2a */
[----:B------:R-:W-:Y:S01]  /*4860*/  ISETP.GE.AND P3, PT, R11, RZ, PT ;  /* 0x000000ff0b00720c */ /* 0x000fe20003f66270 */
[----:B------:R-:W-:Y:S02]  /*4870*/  IMAD.MOV R4, RZ, RZ, -R4 ;  /* 0x000000ffff047224 */ /* 0x000fe400078e0a04 */
[C---:B------:R-:W-:Y:S02]  /*4880*/  IMAD R163, R42.reuse, R3, R163 ;  /* 0x000000032aa37224 */ /* 0x040fe400078e02a3 */
[----:B------:R-:W-:Y:S01]  /*4890*/  @!P2 IMAD.MOV R149, RZ, RZ, -R149 ;  /* 0x000000ffff95a224 */ /* 0x000fe200078e0a95 */
[----:B------:R-:W-:Y:S01]  /*48a0*/  ISETP.GT.U32.AND P2, PT, R42, R160, PT ;  /* 0x000000a02a00720c */ /* 0x000fe20003f44070 */
[----:B------:R-:W-:Y:S01]  /*48b0*/  @!P0 IMAD.IADD R158, R158, 0x1, -R42 ;  /* 0x000000019e9e8824 */ /* 0x000fe200078e0a2a */
[----:B------:R-:W-:Y:S01]  /*48c0*/  ISETP.GE.AND P0, PT, R9, RZ, PT ;  /* 0x000000ff0900720c */ /* 0x000fe20003f06270 */
[----:B------:R-:W-:-:S02]  /*48d0*/  IMAD R165, R42, R4, R165 ;  /* 0x000000042aa57224 */ /* 0x000fc400078e02a5 */
[----:B------:R-:W-:Y:S01]  /*48e0*/  @!P4 IMAD.MOV R156, RZ, RZ, -R156 ;  /* 0x000000ffff9cc224 */ /* 0x000fe200078e0a9c */
[C---:B------:R-:W-:Y:S01]  /*48f0*/  ISETP.GT.U32.AND P4, PT, R42.reuse, R163, PT ;  /* 0x000000a32a00720c */ /* 0x040fe20003f84070 */
[----:B------:R-:W-:Y:S02]  /*4900*/  @!P5 IMAD.IADD R161, R161, 0x1, -R42 ;  /* 0x00000001a1a1d824 */ /* 0x000fe400078e0a2a */
[----:B------:R-:W-:Y:S01]  /*4910*/  @!P6 IMAD.MOV R158, RZ, RZ, -R158 ;  /* 0x000000ffff9ee224 */ /* 0x000fe200078e0a9e */
[----:B------:R-:W-:Y:S01]  /*4920*/  ISETP.GT.U32.AND P6, PT, R42, R165, PT ;  /* 0x000000a52a00720c */ /* 0x000fe20003fc4070 */
[----:B------:R-:W-:Y:S01]  /*4930*/  VIADD R4, R0, 0xa5 ;  /* 0x000000a500047836 */ /* 0x000fe20000000000 */
[----:B------:R-:W-:Y:S01]  /*4940*/  ISETP.GT.U32.AND P5, PT, R42, R161, PT ;  /* 0x000000a12a00720c */ /* 0x000fe20003fa4070 */
[----:B------:R-:W-:Y:S01]  /*4950*/  @!P1 IMAD.MOV R154, RZ, RZ, -R154 ;  /* 0x000000ffff9a9224 */ /* 0x000fe200078e0a9a */
[----:B------:R-:W-:Y:S01]  /*4960*/  ISETP.GE.AND P1, PT, R10, RZ, PT ;  /* 0x000000ff0a00720c */ /* 0x000fe20003f26270 */
[--C-:B------:R-:W-:Y:S01]  /*4970*/  @!P2 IMAD.IADD R160, R160, 0x1, -R42.reuse ;  /* 0x00000001a0a0a824 */ /* 0x100fe200078e0a2a */
[----:B------:R-:W-:Y:S01]  /*4980*/  IABS R167, R4 ;  /* 0x0000000400a77213 */ /* 0x000fe20000000000 */
[----:B------:R-:W-:Y:S01]  /*4990*/  VIADD R10, R0, 0xa4 ;  /* 0x000000a4000a7836 */ /* 0x000fe20000000000 */
[----:B------:R-:W-:Y:S01]  /*49a0*/  STL [R1+0xbb4], R154 ;  /* 0x000bb49a01007387 */ /* 0x000fe20000100800 */
[--C-:B------:R-:W-:Y:S01]  /*49b0*/  @!P4 IMAD.IADD R163, R163, 0x1, -R42.reuse ;  /* 0x00000001a3a3c824 */ /* 0x100fe200078e0a2a */
[----:B------:R-:W-:Y:S01]  /*49c0*/  ISETP.GT.U32.AND P2, PT, R42, R160, PT ;  /* 0x000000a02a00720c */ /* 0x000fe20003f44070 */
[----:B------:R-:W-:Y:S01]  /*49d0*/  IMAD.HI.U32 R3, R2, R167, RZ ;  /* 0x000000a702037227 */ /* 0x000fe200078e00ff */
[----:B------:R-:W-:Y:S01]  /*49e0*/  IABS R7, R10 ;  /* 0x0000000a00077213 */ /* 0x000fe20000000000 */
[----:B------:R0:W-:Y:S01]  /*49f0*/  STL [R1+0xbb8], R156 ;  /* 0x000bb89c01007387 */ /* 0x0001e20000100800 */
[----:B------:R-:W-:Y:S01]  /*4a00*/  ISETP.GT.U32.AND P4, PT, R42, R163, PT ;  /* 0x000000a32a00720c */ /* 0x000fe20003f84070 */
[----:B------:R-:W-:-:S02]  /*4a10*/  @!P6 IMAD.IADD R165, R165, 0x1, -R42 ;  /* 0x00000001a5a5e824 */ /* 0x000fc400078e0a2a */
[----:B------:R-:W-:Y:S01]  /*4a20*/  @!P5 IMAD.IADD R161, R161, 0x1, -R42 ;  /* 0x00000001a1a1d824 */ /* 0x000fe200078e0a2a */
[----:B------:R-:W-:Y:S01]  /*4a30*/  ISETP.GE.AND P5, PT, R4, RZ, PT ;  /* 0x000000ff0400720c */ /* 0x000fe20003fa6270 */
[----:B------:R-:W-:Y:S01]  /*4a40*/  IMAD.HI.U32 R4, R2, R7, RZ ;  /* 0x0000000702047227 */ /* 0x000fe200078e00ff */
[C---:B------:R-:W-:Y:S01]  /*4a50*/  ISETP.GT.U32.AND P6, PT, R42.reuse, R165, PT ;  /* 0x000000a52a00720c */ /* 0x040fe20003fc4070 */
[----:B------:R-:W-:Y:S02]  /*4a60*/  STL [R1+0xbc0], R158 ;  /* 0x000bc09e01007387 */ /* 0x000fe40000100800 */
[----:B------:R-:W-:Y:S02]  /*4a70*/  IMAD.MOV R3, RZ, RZ, -R3 ;  /* 0x000000ffff037224 */ /* 0x000fe400078e0a03 */
[----:B------:R-:W-:Y:S01]  /*4a80*/  IMAD.MOV R4, RZ, RZ, -R4 ;  /* 0x000000ffff047224 */ /* 0x000fe200078e0a04 */
[----:B------:R1:W-:Y:S01]  /*4a90*/  STL [R1+0xb54], R0 ;  /* 0x000b540001007387 */ /* 0x0003e20000100800 */
[----:B------:R-:W-:-:S02]  /*4aa0*/  IMAD R167, R42, R3, R167 ;  /* 0x000000032aa77224 */ /* 0x000fc400078e02a7 */
[--C-:B------:R-:W-:Y:S01]  /*4ab0*/  @!P2 IMAD.IADD R160, R160, 0x1, -R42.reuse ;  /* 0x00000001a0a0a824 */ /* 0x100fe200078e0a2a */
[----:B------:R-:W-:Y:S01]  /*4ac0*/  ISETP.GE.AND P2, PT, R8, RZ, PT ;  /* 0x000000ff0800720c */ /* 0x000fe20003f46270 */
[C---:B------:R-:W-:Y:S02]  /*4ad0*/  IMAD R168, R42.reuse, R4, R7 ;  /* 0x000000042aa87224 */ /* 0x040fe400078e0207 */
[--C-:B------:R-:W-:Y:S01]  /*4ae0*/  @!P4 IMAD.IADD R163, R163, 0x1, -R42.reuse ;  /* 0x00000001a3a3c824 */ /* 0x100fe200078e0a2a */
[----:B------:R-:W-:Y:S01]  /*4af0*/  ISETP.GT.U32.AND P4, PT, R42, R167, PT ;  /* 0x000000a72a00720c */ /* 0x000fe20003f84070 */
[----:B------:R-:W-:Y:S02]  /*4b00*/  VIADD R8, R0, 0xa3 ;  /* 0x000000a300087836 */ /* 0x000fe40000000000 */
[----:B------:R-:W-:Y:S01]  /*4b10*/  @!P6 IMAD.IADD R165, R165, 0x1, -R42 ;  /* 0x00000001a5a5e824 */ /* 0x000fe200078e0a2a */
[----:B------:R-:W-:Y:S01]  /*4b20*/  ISETP.GT.U32.AND P6, PT, R42, R168, PT ;  /* 0x000000a82a00720c */ /* 0x000fe20003fc4070 */
[----:B------:R-:W-:Y:S01]  /*4b30*/  @!P1 IMAD.MOV R160, RZ, RZ, -R160 ;  /* 0x000000ffffa09224 */ /* 0x000fe200078e0aa0 */
[----:B------:R-:W-:Y:S01]  /*4b40*/  IABS R9, R8 ;  /* 0x0000000800097213 */ /* 0x000fe20000000000 */
[----:B------:R-:W-:Y:S01]  /*4b50*/  VIADD R12, R0, 0xa1 ;  /* 0x000000a1000c7836 */ /* 0x000fe20000000000 */
[----:B------:R-:W-:Y:S01]  /*4b60*/  ISETP.GE.AND P1, PT, R10, RZ, PT ;  /* 0x000000ff0a00720c */ /* 0x000fe20003f26270 */
[----:B------:R-:W-:-:S02]  /*4b70*/  VIADD R10, R0, 0xa2 ;  /* 0x000000a2000a7836 */ /* 0x000fc40000000000 */
[----:B------:R-:W-:Y:S01]  /*4b80*/  IMAD.HI.U32 R3, R2, R9, RZ ;  /* 0x0000000902037227 */ /* 0x000fe200078e00ff */
[----:B------:R-:W-:Y:S02]  /*4b90*/  IABS R11, R12 ;  /* 0x0000000c000b7213 */ /* 0x000fe40000000000 */
[----:B------:R-:W-:Y:S01]  /*4ba0*/  IABS R7, R10 ;  /* 0x0000000a00077213 */ /* 0x000fe20000000000 */
[--C-:B------:R-:W-:Y:S02]  /*4bb0*/  @!P4 IMAD.IADD R167, R167, 0x1, -R42.reuse ;  /* 0x00000001a7a7c824 */ /* 0x100fe400078e0a2a */
[----:B------:R-:W-:Y:S02]  /*4bc0*/  IMAD.MOV R3, RZ, RZ, -R3 ;  /* 0x000000ffff037224 */ /* 0x000fe400078e0a03 */
[----:B------:R-:W-:Y:S01]  /*4bd0*/  @!P6 IMAD.IADD R168, R168, 0x1, -R42 ;  /* 0x00000001a8a8e824 */ /* 0x000fe200078e0a2a */
[C---:B------:R-:W-:Y:S01]  /*4be0*/  ISETP.GT.U32.AND P6, PT, R42.reuse, R167, PT ;  /* 0x000000a72a00720c */ /* 0x040fe20003fc4070 */
[----:B------:R-:W-:-:S02]  /*4bf0*/  IMAD R170, R42, R3, R9 ;  /* 0x000000032aaa7224 */ /* 0x000fc400078e0209 */
[----:B------:R-:W-:-:S03]  /*4c00*/  IMAD.HI.U32 R3, R2, R7, RZ ;  /* 0x0000000702037227 */ /* 0x000fc600078e00ff */
[----:B------:R-:W-:Y:S01]  /*4c10*/  ISETP.GT.U32.AND P4, PT, R42, R170, PT ;  /* 0x000000aa2a00720c */ /* 0x000fe20003f84070 */
[----:B------:R-:W-:Y:S02]  /*4c20*/  VIADD R13, R0, 0xa0 ;  /* 0x000000a0000d7836 */ /* 0x000fe40000000000 */
[----:B------:R-:W-:Y:S02]  /*4c30*/  IMAD.MOV R3, RZ, RZ, -R3 ;  /* 0x000000ffff037224 */ /* 0x000fe400078e0a03 */
[----:B------:R-:W-:Y:S01]  /*4c40*/  IMAD.HI.U32 R4, R2, R11, RZ ;  /* 0x0000000b02047227 */ /* 0x000fe200078e00ff */
[----:B------:R-:W-:-:S03]  /*4c50*/  IABS R175, R13 ;  /* 0x0000000d00af7213 */ /* 0x000fc60000000000 */
[----:B------:R-:W-:Y:S02]  /*4c60*/  IMAD R172, R42, R3, R7 ;  /* 0x000000032aac7224 */ /* 0x000fe400078e0207 */
[----:B------:R-:W-:Y:S02]  /*4c70*/  @!P6 IMAD.IADD R167, R167, 0x1, -R42 ;  /* 0x00000001a7a7e824 */ /* 0x000fe400078e0a2a */
[----:B------:R-:W-:Y:S01]  /*4c80*/  IMAD.HI.U32 R3, R2, R175, RZ ;  /* 0x000000af02037227 */ /* 0x000fe200078e00ff */
[----:B------:R-:W-:-:S03]  /*4c90*/  ISETP.GT.U32.AND P6, PT, R42, R172, PT ;  /* 0x000000ac2a00720c */ /* 0x000fc60003fc4070 */
[----:B------:R-:W-:Y:S02]  /*4ca0*/  IMAD.MOV R4, RZ, RZ, -R4 ;  /* 0x000000ffff047224 */ /* 0x000fe400078e0a04 */
[----:B------:R-:W-:Y:S02]  /*4cb0*/  IMAD.MOV R3, RZ, RZ, -R3 ;  /* 0x000000ffff037224 */ /* 0x000fe400078e0a03 */
[C---:B------:R-:W-:Y:S02]  /*4cc0*/  IMAD R174, R42.reuse, R4, R11 ;  /* 0x000000042aae7224 */ /* 0x040fe400078e020b */
[C---:B------:R-:W-:Y:S02]  /*4cd0*/  IMAD R175, R42.reuse, R3, R175 ;  /* 0x000000032aaf7224 */ /* 0x040fe400078e02af */
[----:B------:R-:W-:Y:S01]  /*4ce0*/  @!P5 IMAD.MOV R167, RZ, RZ, -R167 ;  /* 0x000000ffffa7d224 */ /* 0x000fe200078e0aa7 */
[----:B------:R-:W-:Y:S01]  /*4cf0*/  ISETP.GT.U32.AND P5, PT, R42, R174, PT ;  /* 0x000000ae2a00720c */ /* 0x000fe20003fa4070 */
[----:B------:R-:W-:Y:S01]  /*4d00*/  @!P6 IMAD.IADD R172, R172, 0x1, -R42 ;  /* 0x00000001acace824 */ /* 0x000fe200078e0a2a */
[----:B------:R-:W-:Y:S01]  /*4d10*/  ISETP.GT.U32.AND P6, PT, R42, R175, PT ;  /* 0x000000af2a00720c */ /* 0x000fe20003fc4070 */
[----:B------:R-:W-:-:S02]  /*4d20*/  VIADD R14, R0, 0x9f ;  /* 0x0000009f000e7836 */ /* 0x000fc40000000000 */
[----:B------:R-:W-:Y:S01]  /*4d30*/  @!P3 IMAD.MOV R161, RZ, RZ, -R161 ;  /* 0x000000ffffa1b224 */ /* 0x000fe200078e0aa1 */
[----:B------:R-:W-:Y:S01]  /*4d40*/  ISETP.GE.AND P3, PT, R8, RZ, PT ;  /* 0x000000ff0800720c */ /* 0x000fe20003f66270 */
[----:B------:R-:W-:Y:S01]  /*4d50*/  VIADD R8, R0, 0x9e ;  /* 0x0000009e00087836 */ /* 0x000fe20000000000 */
[----:B------:R-:W-:Y:S01]  /*4d60*/  IABS R177, R14 ;  /* 0x0000000e00b17213 */ /* 0x000fe20000000000 */
[--C-:B------:R-:W-:Y:S02]  /*4d70*/  @!P4 IMAD.IADD R170, R170, 0x1, -R42.reuse ;  /* 0x00000001aaaac824 */ /* 0x100fe400078e0a2a */
[----:B------:R-:W-:Y:S01]  /*4d80*/  @!P0 IMAD.MOV R163, RZ, RZ, -R163 ;  /* 0x000000ffffa38224 */ /* 0x000fe200078e0aa3 */
[----:B------:R-:W-:Y:S01]  /*4d90*/  IABS R179, R8 ;  /* 0x0000000800b37213 */ /* 0x000fe20000000000 */
[--C-:B------:R-:W-:Y:S01]  /*4da0*/  @!P5 IMAD.IADD R174, R174, 0x1, -R42.reuse ;  /* 0x00000001aeaed824 */ /* 0x100fe200078e0a2a */
[C---:B------:R-:W-:Y:S01]  /*4db0*/  ISETP.GT.U32.AND P5, PT, R42.reuse, R172, PT ;  /* 0x000000ac2a00720c */ /* 0x040fe20003fa4070 */
[----:B------:R-:W-:Y:S01]  /*4dc0*/  @!P6 IMAD.IADD R175, R175, 0x1, -R42 ;  /* 0x00000001afafe824 */ /* 0x000fe200078e0a2a */
[----:B------:R-:W-:Y:S01]  /*4dd0*/  ISETP.GT.U32.AND P0, PT, R42, R168, PT ;  /* 0x000000a82a00720c */ /* 0x000fe20003f04070 */
[----:B------:R-:W-:Y:S01]  /*4de0*/  IMAD.HI.U32 R4, R2, R177, RZ ;  /* 0x000000b102047227 */ /* 0x000fe200078e00ff */
[----:B------:R-:W-:-:S02]  /*4df0*/  ISETP.GT.U32.AND P4, PT, R42, R170, PT ;  /* 0x000000aa2a00720c */ /* 0x000fc40003f84070 */
        /* <DEDUP_REMOVED lines=8> */
[--C-:B------:R-:W-:Y:S02]  /*4e80*/  @!P6 IMAD.IADD R175, R175, 0x1, -R42.reuse ;  /* 0x00000001afafe824 */ /* 0x100fe400078e0a2a */
[--C-:B------:R-:W-:Y:S01]  /*4e90*/  @!P0 IMAD.IADD R168, R168, 0x1, -R42.reuse ;  /* 0x00000001a8a88824 */ /* 0x100fe200078e0a2a */
[----:B------:R-:W-:Y:S01]  /*4ea0*/  ISETP.GT.U32.AND P6, PT, R42, R179, PT ;  /* 0x000000b32a00720c */ /* 0x000fe20003fc4070 */
[----:B------:R-:W-:Y:S01]  /*4eb0*/  @!P4 IMAD.IADD R170, R170, 0x1, -R42 ;  /* 0x00000001aaaac824 */ /* 0x000fe200078e0a2a */
[----:B------:R-:W-:Y:S01]  /*4ec0*/  ISETP.GE.AND P0, PT, R12, RZ, PT ;  /* 0x000000ff0c00720c */ /* 0x000fe20003f06270 */
[----:B------:R-:W-:Y:S01]  /*4ed0*/  @!P2 IMAD.MOV R165, RZ, RZ, -R165 ;  /* 0x000000ffffa5a224 */ /* 0x000fe200078e0aa5 */
[----:B------:R-:W-:Y:S01]  /*4ee0*/  ISETP.GE.AND P4, PT, R13, RZ, PT ;  /* 0x000000ff0d00720c */ /* 0x000fe20003f86270 */
[----:B------:R-:W-:Y:S01]  /*4ef0*/  VIADD R12, R0, 0x9c ;  /* 0x0000009c000c7836 */ /* 0x000fe20000000000 */
[----:B------:R-:W-:Y:S01]  /*4f00*/  ISETP.GE.AND P2, PT, R10, RZ, PT ;  /* 0x000000ff0a00720c */ /* 0x000fe20003f46270 */
[----:B------:R-:W-:-:S02]  /*4f10*/  VIADD R13, R0, 0x9b ;  /* 0x0000009b000d7836 */ /* 0x000fc40000000000 */
[----:B------:R-:W-:Y:S01]  /*4f20*/  VIADD R10, R0, 0x9d ;  /* 0x0000009d000a7836 */ /* 0x000fe20000000000 */
[----:B------:R-:W-:Y:S01]  /*4f30*/  IABS R9, R12 ;  /* 0x0000000c00097213 */ /* 0x000fe20000000000 */
[----:B------:R-:W-:Y:S01]  /*4f40*/  @!P1 IMAD.MOV R168, RZ, RZ, -R168 ;  /* 0x000000ffffa89224 */ /* 0x000fe200078e0aa8 */
[----:B------:R-:W-:Y:S01]  /*4f50*/  ISETP.GT.U32.AND P1, PT, R42, R174, PT ;  /* 0x000000ae2a00720c */ /* 0x000fe20003f24070 */
[--C-:B------:R-:W-:Y:S01]  /*4f60*/  @!P5 IMAD.IADD R177, R177, 0x1, -R42.reuse ;  /* 0x00000001b1b1d824 */ /* 0x100fe200078e0a2a */
[----:B------:R-:W-:Y:S01]  /*4f70*/  IABS R11, R13 ;  /* 0x0000000d000b7213 */ /* 0x000fe20000000000 */
[----:B------:R-:W-:Y:S01]  /*4f80*/  @!P6 IMAD.IADD R179, R179, 0x1, -R42 ;  /* 0x00000001b3b3e824 */ /* 0x000fe200078e0a2a */
[----:B------:R-:W-:Y:S01]  /*4f90*/  IABS R181, R10 ;  /* 0x0000000a00b57213 */ /* 0x000fe20000000000 */
[----:B------:R-:W-:Y:S01]  /*4fa0*/  IMAD.HI.U32 R4, R2, R9, RZ ;  /* 0x0000000902047227 */ /* 0x000fe200078e00ff */
[----:B------:R-:W-:Y:S02]  /*4fb0*/  ISETP.GT.U32.AND P6, PT, R42, R177, PT ;  /* 0x000000b12a00720c */ /* 0x000fe40003fc4070 */
[----:B------:R-:W-:Y:S01]  /*4fc0*/  ISETP.GE.AND P5, PT, R8, RZ, PT ;  /* 0x000000ff0800720c */ /* 0x000fe20003fa6270 */
[----:B------:R-:W-:-:S04]  /*4fd0*/  IMAD.HI.U32 R7, R2, R11, RZ ;  /* 0x0000000b02077227 */ /* 0x000fc800078e00ff */
[----:B------:R-:W-:-:S04]  /*4fe0*/  IMAD.HI.U32 R3, R2, R181, RZ ;  /* 0x000000b502037227 */ /* 0x000fc800078e00ff */
[----:B------:R-:W-:Y:S02]  /*4ff0*/  IMAD.MOV R4, RZ, RZ, -R4 ;  /* 0x000000ffff047224 */ /* 0x000fe400078e0a04 */
[----:B------:R-:W-:Y:S02]  /*5000*/  IMAD.MOV R7, RZ, RZ, -R7 ;  /* 0x000000ffff077224 */ /* 0x000fe400078e0a07 */
[----:B------:R-:W-:Y:S02]  /*5010*/  IMAD.MOV R3, RZ, RZ, -R3 ;  /* 0x000000ffff037224 */ /* 0x000fe400078e0a03 */
[----:B------:R-:W-:Y:S01]  /*5020*/  @!P1 IMAD.IADD R174, R174, 0x1, -R42 ;  /* 0x00000001aeae9824 */ /* 0x000fe200078e0a2a */
[----:B------:R-:W-:Y:S01]  /*5030*/  ISETP.GE.AND P1, PT, R14, RZ, PT ;  /* 0x000000ff0e00720c */ /* 0x000fe20003f26270 */
[C---:B------:R-:W-:Y:S02]  /*5040*/  IMAD R182, R42.reuse, R4, R9 ;  /* 0x000000042ab67224 */ /* 0x040fe400078e0209 */
[----:B------:R-:W-:-:S02]  /*5050*/  IMAD R184, R42, R7, R11 ;  /* 0x000000072ab87224 */ /* 0x000fc400078e020b */
[----:B------:R-:W-:Y:S02]  /*5060*/  IMAD R181, R42, R3, R181 ;  /* 0x000000032ab57224 */ /* 0x000fe400078e02b5 */
[----:B------:R-:W-:Y:S02]  /*5070*/  VIADD R4, R0, 0x9a ;  /* 0x0000009a00047836 */ /* 0x000fe40000000000 */
[----:B------:R-:W-:Y:S01]  /*5080*/  @!P0 IMAD.MOV R174, RZ, RZ, -R174 ;  /* 0x000000ffffae8224 */ /* 0x000fe200078e0aae */
[C---:B------:R-:W-:Y:S01]  /*5090*/  ISETP.GT.U32.AND P0, PT, R42.reuse, R182, PT ;  /* 0x000000b62a00720c */ /* 0x040fe20003f04070 */
[----:B------:R-:W-:Y:S01]  /*50a0*/  @!P6 IMAD.IADD R177, R177, 0x1, -R42 ;  /* 0x00000001b1b1e824 */ /* 0x000fe200078e0a2a */
[C---:B------:R-:W-:Y:S01]  /*50b0*/  ISETP.GT.U32.AND P6, PT, R42.reuse, R184, PT ;  /* 0x000000b82a00720c */ /* 0x040fe20003fc4070 */
[----:B------:R-:W-:Y:S01]  /*50c0*/  @!P3 IMAD.MOV R170, RZ, RZ, -R170 ;  /* 0x000000ffffaab224 */ /* 0x000fe200078e0aaa */
[----:B------:R-:W-:Y:S01]  /*50d0*/  IABS R7, R4 ;  /* 0x0000000400077213 */ /* 0x000fe20000000000 */
[----:B------:R-:W-:Y:S01]  /*50e0*/  @!P2 IMAD.MOV R172, RZ, RZ, -R172 ;  /* 0x000000ffffaca224 */ /* 0x000fe200078e0aac */
[----:B------:R-:W-:Y:S01]  /*50f0*/  ISETP.GT.U32.AND P3, PT, R42, R179, PT ;  /* 0x000000b32a00720c */ /* 0x000fe20003f64070 */
[----:B------:R-:W-:Y:S01]  /*5100*/  VIADD R8, R0, 0x99 ;  /* 0x0000009900087836 */ /* 0x000fe20000000000 */
[----:B------:R-:W-:Y:S01]  /*5110*/  ISETP.GT.U32.AND P2, PT, R42, R181, PT ;  /* 0x000000b52a00720c */ /* 0x000fe20003f44070 */
[----:B------:R-:W-:-:S03]  /*5120*/  IMAD.HI.U32 R3, R2, R7, RZ ;  /* 0x0000000702037227 */ /* 0x000fc600078e00ff */
[----:B------:R-:W-:Y:S01]  /*5130*/  IABS R9, R8 ;  /* 0x0000000800097213 */ /* 0x000fe20000000000 */
[----:B------:R-:W-:Y:S02]  /*5140*/  IMAD.MOV R186, RZ, RZ, -R3 ;  /* 0x000000ffffba7224 */ /* 0x000fe400078e0a03 */
[--C-:B------:R-:W-:Y:S02]  /*5150*/  @!P0 IMAD.IADD R182, R182, 0x1, -R42.reuse ;  /* 0x00000001b6b68824 */ /* 0x100fe400078e0a2a */
[--C-:B------:R-:W-:Y:S02]  /*5160*/  @!P6 IMAD.IADD R184, R184, 0x1, -R42.reuse ;  /* 0x00000001b8b8e824 */ /* 0x100fe400078e0a2a */
[--C-:B------:R-:W-:Y:S01]  /*5170*/  @!P3 IMAD.IADD R179, R179, 0x1, -R42.reuse ;  /* 0x00000001b3b3b824 */ /* 0x100fe200078e0a2a */
[----:B------:R-:W-:Y:S01]  /*5180*/  ISETP.GT.U32.AND P6, PT, R42, R182, PT ;  /* 0x000000b62a00720c */ /* 0x000fe20003fc4070 */
[----:B------:R-:W-:Y:S01]  /*5190*/  @!P2 IMAD.IADD R181, R181, 0x1, -R42 ;  /* 0x00000001b5b5a824 */ /* 0x000fe200078e0a2a */
[----:B------:R-:W-:Y:S01]  /*51a0*/  ISETP.GE.AND P3, PT, R12, RZ, PT ;  /* 0x000000ff0c00720c */ /* 0x000fe20003f66270 */
[C---:B------:R-:W-:Y:S01]  /*51b0*/  IMAD R186, R42.reuse, R186, R7 ;  /* 0x000000ba2aba7224 */ /* 0x040fe200078e0207 */
[----:B------:R-:W-:Y:S01]  /*51c0*/  ISETP.GE.AND P2, PT, R13, RZ, PT ;  /* 0x000000ff0d00720c */ /* 0x000fe20003f46270 */
[----:B------:R-:W-:Y:S01]  /*51d0*/  @!P1 IMAD.MOV R177, RZ, RZ, -R177 ;  /* 0x000000ffffb19224 */ /* 0x000fe200078e0ab1 */
[----:B------:R-:W-:Y:S01]  /*51e0*/  ISETP.GT.U32.AND P1, PT, R42, R184, PT ;  /* 0x000000b82a00720c */ /* 0x000fe20003f24070 */
[----:B------:R-:W-:Y:S01]  /*51f0*/  IMAD.HI.U32 R3, R2, R9, RZ ;  /* 0x0000000902037227 */ /* 0x000fe200078e00ff */
[----:B------:R-:W-:-:S03]  /*5200*/  ISETP.GT.U32.AND P0, PT, R42, R181, PT ;  /* 0x000000b52a00720c */ /* 0x000fc60003f04070 */
[----:B------:R-:W-:Y:S01]  /*5210*/  @!P5 IMAD.MOV R179, RZ, RZ, -R179 ;  /* 0x000000ffffb3d224 */ /* 0x000fe200078e0ab3 */
[----:B------:R-:W-:Y:S01]  /*5220*/  ISETP.GT.U32.AND P5, PT, R42, R186, PT ;  /* 0x000000ba2a00720c */ /* 0x000fe20003fa4070 */
[----:B------:R-:W-:Y:S01]  /*5230*/  @!P4 IMAD.MOV R175, RZ, RZ, -R175 ;  /* 0x000000ffffafc224 */ /* 0x000fe200078e0aaf */
[----:B------:R-:W-:Y:S01]  /*5240*/  ISETP.GE.AND P4, PT, R10, RZ, PT ;  /* 0x000000ff0a00720c */ /* 0x000fe20003f86270 */
[----:B------:R-:W-:Y:S02]  /*5250*/  IMAD.MOV R3, RZ, RZ, -R3 ;  /* 0x000000ffff037224 */ /* 0x000fe400078e0a03 */
[----:B------:R-:W-:Y:S02]  /*5260*/  VIADD R10, R0, 0x98 ;  /* 0x00000098000a7836 */ /* 0x000fe40000000000 */
[----:B------:R-:W-:Y:S02]  /*5270*/  IMAD R188, R42, R3, R9 ;  /* 0x000000032abc7224 */ /* 0x000fe400078e0209 */
[--C-:B------:R-:W-:Y:S01]  /*5280*/  @!P6 IMAD.IADD R182, R182, 0x1, -R42.reuse ;  /* 0x00000001b6b6e824 */ /* 0x100fe200078e0a2a */
[----:B------:R-:W-:Y:S01]  /*5290*/  IABS R7, R10 ;  /* 0x0000000a00077213 */ /* 0x000fe20000000000 */
[--C-:B------:R-:W-:Y:S01]  /*52a0*/  @!P1 IMAD.IADD R184, R184, 0x1, -R42.reuse ;  /* 0x00000001b8b89824 */ /* 0x100fe200078e0a2a */
[----:B------:R-:W-:Y:S01]  /*52b0*/  ISETP.GT.U32.AND P6, PT, R42, R188, PT ;  /* 0x000000bc2a00720c */ /* 0x000fe20003fc4070 */
[--C-:B------:R-:W-:Y:S01]  /*52c0*/  @!P0 IMAD.IADD R181, R181, 0x1, -R42.reuse ;  /* 0x00000001b5b58824 */ /* 0x100fe200078e0a2a */
[----:B------:R-:W-:Y:S01]  /*52d0*/  ISETP.GE.AND P1, PT, R8, RZ, PT ;  /* 0x000000ff0800720c */ /* 0x000fe20003f26270 */
[----:B------:R-:W-:Y:S01]  /*52e0*/  VIADD R8, R0, 0x96 ;  /* 0x0000009600087836 */ /* 0x000fe20000000000 */
[----:B------:R-:W-:Y:S01]  /*52f0*/  ISETP.GE.AND P0, PT, R4, RZ, PT ;  /* 0x000000ff0400720c */ /* 0x000fe20003f06270 */
[----:B------:R-:W-:Y:S01]  /*5300*/  @!P5 IMAD.IADD R186, R186, 0x1, -R42 ;  /* 0x00000001babad824 */ /* 0x000fe200078e0a2a */
[----:B------:R-:W-:Y:S01]  /*5310*/  ISETP.GE.AND P5, PT, R10, RZ, PT ;  /* 0x000000ff0a00720c */ /* 0x000fe20003fa6270 */
[----:B------:R-:W-:Y:S01]  /*5320*/  IMAD.HI.U32 R3, R2, R7, RZ ;  /* 0x0000000702037227 */ /* 0x000fe200078e00ff */
[----:B------:R-:W-:-:S03]  /*5330*/  IABS R11, R8 ;  /* 0x00000008000b7213 */ /* 0x000fc60000000000 */
[----:B------:R-:W-:Y:S01]  /*5340*/  @!P4 IMAD.MOV R181, RZ, RZ, -R181 ;  /* 0x000000ffffb5c224 */ /* 0x000fe200078e0ab5 */
[----:B------:R-:W-:Y:S01]  /*5350*/  ISETP.GT.U32.AND P4, PT, R42, R186, PT ;  /* 0x000000ba2a00720c */ /* 0x000fe20003f84070 */
[----:B------:R-:W-:Y:S02]  /*5360*/  IMAD.MOV R3, RZ, RZ, -R3 ;  /* 0x000000ffff037224 */ /* 0x000fe400078e0a03 */
[----:B------:R-:W-:Y:S02]  /*5370*/  @!P6 IMAD.IADD R188, R188, 0x1, -R42 ;  /* 0x00000001bcbce824 */ /* 0x000fe400078e0a2a */
[----:B------:R-:W-:Y:S02]  /*5380*/  IMAD R190, R42, R3, R7 ;  /* 0x000000032abe7224 */ /* 0x000fe400078e0207 */
[----:B------:R-:W-:Y:S01]  /*5390*/  IMAD.HI.U32 R3, R2, R11, RZ ;  /* 0x0000000b02037227 */ /* 0x000fe200078e00ff */
[----:B------:R-:W-:-:S03]  /*53a0*/  ISETP.GT.U32.AND P6, PT, R42, R188, PT ;  /* 0x000000bc2a00720c */ /* 0x000fc60003fc4070 */
[----:B------:R-:W-:Y:S02]  /*53b0*/  VIADD R12, R0, 0x97 ;  /* 0x00000097000c7836 */ /* 0x000fe40000000000 */
[----:B------:R-:W-:Y:S02]  /*53c0*/  IMAD.MOV R3, RZ, RZ, -R3 ;  /* 0x000000ffff037224 */ /* 0x000fe400078e0a03 */
[----:B------:R-:W-:Y:S01]  /*53d0*/  @!P4 IMAD.IADD R186, R186, 0x1, -R42 ;  /* 0x00000001babac824 */ /* 0x000fe200078e0a2a */
[----:B------:R-:W-:Y:S01]  /*53e0*/  IABS R9, R12 ;  /* 0x0000000c00097213 */ /* 0x000fe20000000000 */
[----:B------:R-:W-:Y:S02]  /*53f0*/  IMAD R194, R42, R3, R11 ;  /* 0x000000032ac27224 */ /* 0x000fe400078e020b */
[----:B------:R-:W-:Y:S02]  /*5400*/  @!P0 IMAD.MOV R186, RZ, RZ, -R186 ;  /* 0x000000ffffba8224 */ /* 0x000fe400078e0aba */
[----:B------:R-:W-:Y:S01]  /*5410*/  IMAD.HI.U32 R4, R2, R9, RZ ;  /* 0x0000000902047227 */ /* 0x000fe200078e00ff */
[----:B------:R-:W-:-:S03]  /*5420*/  ISETP.GT.U32.AND P0, PT, R42, R194, PT ;  /* 0x000000c22a00720c */ /* 0x000fc60003f04070 */
[----:B------:R-:W-:Y:S02]  /*5430*/  IMAD.MOV R4, RZ, RZ, -R4 ;  /* 0x000000ffff047224 */ /* 0x000fe400078e0a04 */
[----:B------:R-:W-:Y:S01]  /*5440*/  @!P6 IMAD.IADD R188, R188, 0x1, -R42 ;  /* 0x00000001bcbce824 */ /* 0x000fe200078e0a2a */
[----:B------:R-:W-:Y:S01]  /*5450*/  ISETP.GE.AND P6, PT, R8, RZ, PT ;  /* 0x000000ff0800720c */ /* 0x000fe20003fc6270 */
[C---:B------:R-:W-:Y:S02]  /*5460*/  IMAD R192, R42.reuse, R4, R9 ;  /* 0x000000042ac07224 */ /* 0x040fe400078e0209 */
[----:B------:R-:W-:Y:S01]  /*5470*/  @!P3 IMAD.MOV R182, RZ, RZ, -R182 ;  /* 0x000000ffffb6b224 */ /* 0x000fe200078e0ab6 */
[----:B------:R-:W-:Y:S01]  /*5480*/  ISETP.GT.U32.AND P3, PT, R42, R190, PT ;  /* 0x000000be2a00720c */ /* 0x000fe20003f64070 */
[----:B------:R-:W-:Y:S01]  /*5490*/  VIADD R8, R0, 0x94 ;  /* 0x0000009400087836 */ /* 0x000fe20000000000 */
[----:B------:R-:W-:Y:S01]  /*54a0*/  ISETP.GT.U32.AND P4, PT, R42, R192, PT ;  /* 0x000000c02a00720c */ /* 0x000fe20003f84070 */
[----:B------:R-:W-:-:S02]  /*54b0*/  VIADD R4, R0, 0x95 ;  /* 0x0000009500047836 */ /* 0x000fc40000000000 */
[----:B------:R-:W-:Y:S01]  /*54c0*/  @!P0 IMAD.IADD R194, R194, 0x1, -R42 ;  /* 0x00000001c2c28824 */ /* 0x000fe200078e0a2a */
[----:B------:R-:W-:Y:S01]  /*54d0*/  IABS R197, R8 ;  /* 0x0000000800c57213 */ /* 0x000fe20000000000 */
[----:B------:R-:W-:Y:S01]  /*54e0*/  @!P1 IMAD.MOV R188, RZ, RZ, -R188 ;  /* 0x000000ffffbc9224 */ /* 0x000fe200078e0abc */
[----:B------:R-:W-:Y:S01]  /*54f0*/  IABS R9, R4 ;  /* 0x0000000400097213 */ /* 0x000fe20000000000 */
[----:B------:R-:W-:Y:S01]  /*5500*/  VIADD R10, R0, 0x93 ;  /* 0x00000093000a7836 */ /* 0x000fe20000000000 */
[----:B------:R-:W-:Y:S01]  /*5510*/  ISETP.GE.AND P1, PT, R4, RZ, PT ;  /* 0x000000ff0400720c */ /* 0x000fe20003f26270 */
[----:B------:R-:W-:Y:S01]  /*5520*/  IMAD.HI.U32 R4, R2, R197, RZ ;  /* 0x000000c502047227 */ /* 0x000fe200078e00ff */
[----:B------:R-:W-:Y:S02]  /*5530*/  ISETP.GT.U32.AND P0, PT, R42, R194, PT ;  /* 0x000000c22a00720c */ /* 0x000fe40003f04070 */
[----:B------:R-:W-:Y:S01]  /*5540*/  IABS R199, R10 ;  /* 0x0000000a00c77213 */ /* 0x000fe20000000000 */
[----:B------:R-:W-:-:S02]  /*5550*/  @!P3 IMAD.IADD R190, R190, 0x1, -R42 ;  /* 0x00000001bebeb824 */ /* 0x000fc400078e0a2a */
[----:B------:R-:W-:Y:S02]  /*5560*/  IMAD.MOV R4, RZ, RZ, -R4 ;  /* 0x000000ffff047224 */ /* 0x000fe400078e0a04 */
[----:B------:R-:W-:Y:S01]  /*5570*/  @!P4 IMAD.IADD R192, R192, 0x1, -R42 ;  /* 0x00000001c0c0c824 */ /* 0x000fe200078e0a2a */
[C---:B------:R-:W-:Y:S01]  /*5580*/  ISETP.GT.U32.AND P3, PT, R42.reuse, R190, PT ;  /* 0x000000be2a00720c */ /* 0x040fe20003f64070 */
[----:B------:R-:W-:Y:S02]  /*5590*/  IMAD R197, R42, R4, R197 ;  /* 0x000000042ac57224 */ /* 0x000fe400078e02c5 */
[----:B------:R-:W-:Y:S01]  /*55a0*/  IMAD.HI.U32 R3, R2, R9, RZ ;  /* 0x0000000902037227 */ /* 0x000fe200078e00ff */
[----:B------:R-:W-:-:S03]  /*55b0*/  ISETP.GT.U32.AND P4, PT, R42, R192, PT ;  /* 0x000000c02a00720c */ /* 0x000fc60003f84070 */
[----:B------:R-:W-:Y:S01]  /*55c0*/  @!P0 IMAD.IADD R194, R194, 0x1, -R42 ;  /* 0x00000001c2c28824 */ /* 0x000fe200078e0a2a */
[----:B------:R-:W-:Y:S01]  /*55d0*/  ISETP.GT.U32.AND P0, PT, R42, R197, PT ;  /* 0x000000c52a00720c */ /* 0x000fe20003f04070 */
[----:B------:R-:W-:Y:S01]  /*55e0*/  @!P2 IMAD.MOV R184, RZ, RZ, -R184 ;  /* 0x000000ffffb8a224 */ /* 0x000fe200078e0ab8 */
[----:B------:R-:W-:Y:S01]  /*55f0*/  ISETP.GE.AND P2, PT, R12, RZ, PT ;  /* 0x000000ff0c00720c */ /* 0x000fe20003f46270 */
[----:B------:R-:W-:Y:S02]  /*5600*/  IMAD.MOV R3, RZ, RZ, -R3 ;  /* 0x000000ffff037224 */ /* 0x000fe400078e0a03 */
[----:B------:R-:W-:-:S04]  /*5610*/  IMAD.HI.U32 R7, R2, R199, RZ ;  /* 0x000000c702077227 */ /* 0x000fc800078e00ff */
[----:B------:R-:W-:Y:S02]  /*5620*/  IMAD R196, R42, R3, R9 ;  /* 0x000000032ac47224 */ /* 0x000fe400078e0209 */
[--C-:B------:R-:W-:Y:S01]  /*5630*/  @!P3 IMAD.IADD R190, R190, 0x1, -R42.reuse ;  /* 0x00000001bebeb824 */ /* 0x100fe200078e0a2a */
[----:B------:R-:W-:Y:S01]  /*5640*/  ISETP.GE.AND P3, PT, R8, RZ, PT ;  /* 0x000000ff0800720c */ /* 0x000fe20003f66270 */
[----:B------:R-:W-:Y:S02]  /*5650*/  VIADD R3, R0, 0x92 ;  /* 0x0000009200037836 */ /* 0x000fe40000000000 */
[----:B------:R-:W-:Y:S02]  /*5660*/  IMAD.MOV R7, RZ, RZ, -R7 ;  /* 0x000000ffff077224 */ /* 0x000fe400078e0a07 */
[----:B------:R-:W-:Y:S01]  /*5670*/  @!P4 IMAD.IADD R192, R192, 0x1, -R42 ;  /* 0x00000001c0c0c824 */ /* 0x000fe200078e0a2a */
[----:B------:R-:W-:Y:S01]  /*5680*/  IABS R201, R3 ;  /* 0x0000000300c97213 */ /* 0x000fe20000000000 */
[----:B------:R-:W-:Y:S01]  /*5690*/  VIADD R9, R0, 0x91 ;  /* 0x0000009100097836 */ /* 0x000fe20000000000 */
[----:B------:R-:W-:Y:S01]  /*56a0*/  ISETP.GE.AND P4, PT, R10, RZ, PT ;  /* 0x000000ff0a00720c */ /* 0x000fe20003f86270 */
[----:B------:R-:W-:Y:S01]  /*56b0*/  @!P5 IMAD.MOV R190, RZ, RZ, -R190 ;  /* 0x000000ffffbed224 */ /* 0x000fe200078e0abe */
[C---:B------:R-:W-:Y:S01]  /*56c0*/  ISETP.GT.U32.AND P5, PT, R42.reuse, R196, PT ;  /* 0x000000c42a00720c */ /* 0x040fe20003fa4070 */
[----:B------:R-:W-:Y:S01]  /*56d0*/  @!P0 IMAD.IADD R197, R197, 0x1, -R42 ;  /* 0x00000001c5c58824 */ /* 0x000fe200078e0a2a */
[----:B------:R-:W-:Y:S01]  /*56e0*/  IABS R203, R9 ;  /* 0x0000000900cb7213 */ /* 0x000fe20000000000 */
[----:B------:R-:W-:-:S02]  /*56f0*/  IMAD R199, R42, R7, R199 ;  /* 0x000000072ac77224 */ /* 0x000fc400078e02c7 */
[----:B------:R-:W-:Y:S01]  /*5700*/  @!P2 IMAD.MOV R192, RZ, RZ, -R192 ;  /* 0x000000ffffc0a224 */ /* 0x000fe200078e0ac0 */
[----:B------:R-:W-:Y:S01]  /*5710*/  ISETP.GE.AND P2, PT, R3, RZ, PT ;  /* 0x000000ff0300720c */ /* 0x000fe20003f46270 */
[----:B------:R-:W-:Y:S01]  /*5720*/  IMAD.HI.U32 R3, R2, R201, RZ ;  /* 0x000000c902037227 */ /* 0x000fe200078e00ff */
[----:B------:R-:W-:-:S03]  /*5730*/  ISETP.GT.U32.AND P0, PT, R42, R197, PT ;  /* 0x000000c52a00720c */ /* 0x000fc60003f04070 */
[----:B------:R-:W-:Y:S01]  /*5740*/  @!P6 IMAD.MOV R194, RZ, RZ, -R194 ;  /* 0x000000ffffc2e224 */ /* 0x000fe200078e0ac2 */
[----:B------:R-:W-:Y:S01]  /*5750*/  ISETP.GT.U32.AND P6, PT, R42, R199, PT ;  /* 0x000000c72a00720c */ /* 0x000fe20003fc4070 */
[----:B------:R-:W-:Y:S02]  /*5760*/  VIADD R12, R0, 0x8f ;  /* 0x0000008f000c7836 */ /* 0x000fe40000000000 */
[----:B------:R-:W-:-:S03]  /*5770*/  IMAD.HI.U32 R4, R2, R203, RZ ;  /* 0x000000cb02047227 */ /* 0x000fc600078e00ff */
[----:B------:R-:W-:Y:S01]  /*5780*/  IABS R207, R12 ;  /* 0x0000000c00cf7213 */ /* 0x000fe20000000000 */
[----:B------:R-:W-:Y:S02]  /*5790*/  IMAD.MOV R3, RZ, RZ, -R3 ;  /* 0x000000ffff037224 */ /* 0x000fe400078e0a03 */
[----:B------:R-:W-:Y:S02]  /*57a0*/  @!P5 IMAD.IADD R196, R196, 0x1, -R42 ;  /* 0x00000001c4c4d824 */ /* 0x000fe400078e0a2a */
[----:B------:R-:W-:Y:S02]  /*57b0*/  IMAD.MOV R4, RZ, RZ, -R4 ;  /* 0x000000ffff047224 */ /* 0x000fe400078e0a04 */
[C---:B------:R-:W-:Y:S01]  /*57c0*/  IMAD R201, R42.reuse, R3, R201 ;  /* 0x000000032ac97224 */ /* 0x040fe200078e02c9 */
[C---:B------:R-:W-:Y:S01]  /*57d0*/  ISETP.GT.U32.AND P5, PT, R42.reuse, R196, PT ;  /* 0x000000c42a00720c */ /* 0x040fe20003fa4070 */
[C---:B------:R-:W-:Y:S02]  /*57e0*/  IMAD R203, R42.reuse, R4, R203 ;  /* 0x000000042acb7224 */ /* 0x040fe400078e02cb */
[----:B------:R-:W-:Y:S01]  /*57f0*/  @!P0 IMAD.IADD R197, R197, 0x1, -R42 ;  /* 0x00000001c5c58824 */ /* 0x000fe200078e0a2a */
[----:B------:R-:W-:Y:S01]  /*5800*/  ISETP.GT.U32.AND P0, PT, R42, R201, PT ;  /* 0x000000c92a00720c */ /* 0x000fe20003f04070 */
[----:B------:R-:W-:-:S04]  /*5810*/  IMAD.HI.U32 R8, R2, R207, RZ ;  /* 0x000000cf02087227 */ /* 0x000fc800078e00ff */
[----:B------:R-:W-:Y:S01]  /*5820*/  @!P6 IMAD.IADD R199, R199, 0x1, -R42 ;  /* 0x00000001c7c7e824 */ /* 0x000fe200078e0a2a */
[----:B------:R-:W-:Y:S01]  /*5830*/  ISETP.GT.U32.AND P6, PT, R42, R203, PT ;  /* 0x000000cb2a00720c */ /* 0x000fe20003fc4070 */
[----:B------:R-:W-:Y:S02]  /*5840*/  IMAD.MOV R8, RZ, RZ, -R8 ;  /* 0x000000ffff087224 */ /* 0x000fe400078e0a08 */
[----:B------:R-:W-:Y:S02]  /*5850*/  VIADD R10, R0, 0x90 ;  /* 0x00000090000a7836 */ /* 0x000fe40000000000 */
[----:B------:R-:W-:Y:S02]  /*5860*/  IMAD R207, R42, R8, R207 ;  /* 0x000000082acf7224 */ /* 0x000fe400078e02cf */
[----:B------:R-:W-:Y:S01]  /*5870*/  VIADD R8, R0, 0x8e ;  /* 0x0000008e00087836 */ /* 0x000fe20000000000 */
[----:B------:R-:W-:Y:S01]  /*5880*/  IABS R205, R10 ;  /* 0x0000000a00cd7213 */ /* 0x000fe20000000000 */
[--C-:B------:R-:W-:Y:S01]  /*5890*/  @!P5 IMAD.IADD R196, R196, 0x1, -R42.reuse ;  /* 0x00000001c4c4d824 */ /* 0x100fe200078e0a2a */
[----:B------:R-:W-:Y:S01]  /*58a0*/  ISETP.GE.AND P5, PT, R9, RZ, PT ;  /* 0x000000ff0900720c */ /* 0x000fe20003fa6270 */
[----:B------:R-:W-:Y:S01]  /*58b0*/  VIADD R13, R0, 0x8d ;  /* 0x0000008d000d7836 */ /* 0x000fe20000000000 */
[----:B------:R-:W-:Y:S01]  /*58c0*/  IABS R209, R8 ;  /* 0x0000000800d17213 */ /* 0x000fe20000000000 */
[----:B------:R-:W-:Y:S01]  /*58d0*/  @!P0 IMAD.IADD R201, R201, 0x1, -R42 ;  /* 0x00000001c9c98824 */ /* 0x000fe200078e0a2a */
[----:B------:R-:W-:Y:S01]  /*58e0*/  ISETP.GT.U32.AND P0, PT, R42, R199, PT ;  /* 0x000000c72a00720c */ /* 0x000fe20003f04070 */
[----:B------:R-:W-:Y:S01]  /*58f0*/  IMAD.HI.U32 R7, R2, R205, RZ ;  /* 0x000000cd02077227 */ /* 0x000fe200078e00ff */
[----:B------:R-:W-:-:S03]  /*5900*/  IABS R211, R13 ;  /* 0x0000000d00d37213 */ /* 0x000fc60000000000 */
[----:B------:R-:W-:Y:S02]  /*5910*/  @!P6 IMAD.IADD R203, R203, 0x1, -R42 ;  /* 0x00000001cbcbe824 */ /* 0x000fe400078e0a2a */
[----:B------:R-:W-:Y:S01]  /*5920*/  @!P1 IMAD.MOV R196, RZ, RZ, -R196 ;  /* 0x000000ffffc49224 */ /* 0x000fe200078e0ac4 */
[C---:B------:R-:W-:Y:S01]  /*5930*/  ISETP.GT.U32.AND P1, PT, R42.reuse, R201, PT ;  /* 0x000000c92a00720c */ /* 0x040fe20003f24070 */
[----:B------:R-:W-:Y:S01]  /*5940*/  IMAD.MOV R7, RZ, RZ, -R7 ;  /* 0x000000ffff077224 */ /* 0x000fe200078e0a07 */
[----:B------:R-:W-:Y:S01]  /*5950*/  ISETP.GT.U32.AND P6, PT, R42, R203, PT ;  /* 0x000000cb2a00720c */ /* 0x000fe20003fc4070 */
[----:B------:R-:W-:-:S04]  /*5960*/  IMAD.HI.U32 R3, R2, R209, RZ ;  /* 0x000000d102037227 */ /* 0x000fc800078e00ff */
[----:B------:R-:W-:Y:S02]  /*5970*/  IMAD R205, R42, R7, R205 ;  /* 0x000000072acd7224 */ /* 0x000fe400078e02cd */
[----:B------:R-:W-:-:S04]  /*5980*/  IMAD.HI.U32 R4, R2, R211, RZ ;  /* 0x000000d302047227 */ /* 0x000fc800078e00ff */
[----:B------:R-:W-:Y:S02]  /*5990*/  IMAD.MOV R3, RZ, RZ, -R3 ;  /* 0x000000ffff037224 */ /* 0x000fe400078e0a03 */
[----:B------:R-:W-:Y:S02]  /*59a0*/  IMAD.MOV R7, RZ, RZ, -R4 ;  /* 0x000000ffff077224 */ /* 0x000fe400078e0a04 */
[----:B------:R-:W-:Y:S01]  /*59b0*/  @!P3 IMAD.MOV R197, RZ, RZ, -R197 ;  /* 0x000000ffffc5b224 */ /* 0x000fe200078e0ac5 */
[C---:B------:R-:W-:Y:S01]  /*59c0*/  ISETP.GT.U32.AND P3, PT, R42.reuse, R205, PT ;  /* 0x000000cd2a00720c */ /* 0x040fe20003f64070 */
[----:B------:R-:W-:Y:S01]  /*59d0*/  @!P0 IMAD.IADD R199, R199, 0x1, -R42 ;  /* 0x00000001c7c78824 */ /* 0x000fe200078e0a2a */
[C---:B------:R-:W-:Y:S01]  /*59e0*/  ISETP.GT.U32.AND P0, PT, R42.reuse, R207, PT ;  /* 0x000000cf2a00720c */ /* 0x040fe20003f04070 */
[C---:B------:R-:W-:Y:S02]  /*59f0*/  IMAD R209, R42.reuse, R3, R209 ;  /* 0x000000032ad17224 */ /* 0x040fe400078e02d1 */
[----:B------:R-:W-:-:S02]  /*5a00*/  IMAD R211, R42, R7, R211 ;  /* 0x000000072ad37224 */ /* 0x000fc400078e02d3 */
[--C-:B------:R-:W-:Y:S01]  /*5a10*/  @!P1 IMAD.IADD R201, R201, 0x1, -R42.reuse ;  /* 0x00000001c9c99824 */ /* 0x100fe200078e0a2a */
[C---:B------:R-:W-:Y:S01]  /*5a20*/  ISETP.GT.U32.AND P1, PT, R42.reuse, R209, PT ;  /* 0x000000d12a00720c */ /* 0x040fe20003f24070 */
[--C-:B------:R-:W-:Y:S01]  /*5a30*/  @!P6 IMAD.IADD R203, R203, 0x1, -R42.reuse ;  /* 0x00000001cbcbe824 */ /* 0x100fe200078e0a2a */
[----:B------:R-:W-:Y:S01]  /*5a40*/  ISETP.GT.U32.AND P6, PT, R42, R211, PT ;  /* 0x000000d32a00720c */ /* 0x000fe20003fc4070 */
[C---:B------:R-:W-:Y:S02]  /*5a50*/  VIADD R15, R0.reuse, 0x8b ;  /* 0x0000008b000f7836 */ /* 0x040fe40000000000 */
[----:B------:R-:W-:Y:S02]  /*5a60*/  VIADD R14, R0, 0x8c ;  /* 0x0000008c000e7836 */ /* 0x000fe40000000000 */
[--C-:B------:R-:W-:Y:S01]  /*5a70*/  @!P3 IMAD.IADD R205, R205, 0x1, -R42.reuse ;  /* 0x00000001cdcdb824 */ /* 0x100fe200078e0a2a */
[----:B------:R-:W-:Y:S01]  /*5a80*/  IABS R11, R15 ;  /* 0x0000000f000b7213 */ /* 0x000fe20000000000 */
[--C-:B------:R-:W-:Y:S01]  /*5a90*/  @!P0 IMAD.IADD R207, R207, 0x1, -R42.reuse ;  /* 0x00000001cfcf8824 */ /* 0x100fe200078e0a2a */
[----:B------:R-:W-:Y:S01]  /*5aa0*/  IABS R9, R14 ;  /* 0x0000000e00097213 */ /* 0x000fe20000000000 */
[----:B------:R-:W-:Y:S01]  /*5ab0*/  @!P4 IMAD.MOV R199, RZ, RZ, -R199 ;  /* 0x000000ffffc7c224 */ /* 0x000fe200078e0ac7 */
[----:B------:R-:W-:Y:S01]  /*5ac0*/  ISETP.GE.AND P3, PT, R10, RZ, PT ;  /* 0x000000ff0a00720c */ /* 0x000fe20003f66270 */
[----:B------:R-:W-:Y:S01]  /*5ad0*/  @!P1 IMAD.IADD R209, R209, 0x1, -R42 ;  /* 0x00000001d1d19824 */ /* 0x000fe200078e0a2a */
[----:B------:R-:W-:Y:S01]  /*5ae0*/  ISETP.GT.U32.AND P1, PT, R42, R205, PT ;  /* 0x000000cd2a00720c */ /* 0x000fe20003f24070 */
[----:B------:R-:W-:Y:S01]  /*5af0*/  IMAD.HI.U32 R4, R2, R11, RZ ;  /* 0x0000000b02047227 */ /* 0x000fe200078e00ff */
[----:B------:R-:W-:-:S02]  /*5b00*/  ISETP.GT.U32.AND P4, PT, R42, R207, PT ;  /* 0x000000cf2a00720c */ /* 0x000fc40003f84070 */
[----:B------:R-:W-:Y:S01]  /*5b10*/  ISETP.GE.AND P0, PT, R12, RZ, PT ;  /* 0x000000ff0c00720c */ /* 0x000fe20003f06270 */
[----:B------:R-:W-:Y:S01]  /*5b20*/  @!P6 IMAD.IADD R211, R211, 0x1, -R42 ;  /* 0x00000001d3d3e824 */ /* 0x000fe200078e0a2a */
[----:B------:R-:W-:Y:S01]  /*5b30*/  ISETP.GT.U32.AND P6, PT, R42, R209, PT ;  /* 0x000000d12a00720c */ /* 0x000fe20003fc4070 */
[----:B------:R-:W-:Y:S02]  /*5b40*/  IMAD.MOV R4, RZ, RZ, -R4 ;  /* 0x000000ffff047224 */ /* 0x000fe400078e0a04 */
[----:B------:R-:W-:-:S04]  /*5b50*/  IMAD.HI.U32 R3, R2, R9, RZ ;  /* 0x0000000902037227 */ /* 0x000fc800078e00ff */
[----:B------:R-:W-:Y:S02]  /*5b60*/  VIADD R10, R0, 0x8a ;  /* 0x0000008a000a7836 */ /* 0x000fe40000000000 */
[----:B------:R-:W-:Y:S02]  /*5b70*/  IMAD R214, R42, R4, R11 ;  /* 0x000000042ad67224 */ /* 0x000fe400078e020b */
[----:B------:R-:W-:Y:S01]  /*5b80*/  IMAD.MOV R3, RZ, RZ, -R3 ;  /* 0x000000ffff037224 */ /* 0x000fe200078e0a03 */
[----:B------:R-:W-:Y:S01]  /*5b90*/  IABS R7, R10 ;  /* 0x0000000a00077213 */ /* 0x000fe20000000000 */
[----:B------:R-:W-:Y:S02]  /*5ba0*/  VIADD R11, R0, 0x89 ;  /* 0x00000089000b7836 */ /* 0x000fe40000000000 */
[C---:B------:R-:W-:Y:S02]  /*5bb0*/  IMAD R212, R42.reuse, R3, R9 ;  /* 0x000000032ad47224 */ /* 0x040fe400078e0209 */
[----:B------:R-:W-:Y:S01]  /*5bc0*/  @!P2 IMAD.MOV R201, RZ, RZ, -R201 ;  /* 0x000000ffffc9a224 */ /* 0x000fe200078e0ac9 */
[----:B------:R-:W-:Y:S01]  /*5bd0*/  ISETP.GT.U32.AND P2, PT, R42, R211, PT ;  /* 0x000000d32a00720c */ /* 0x000fe20003f44070 */
[--C-:B------:R-:W-:Y:S01]  /*5be0*/  @!P1 IMAD.IADD R205, R205, 0x1, -R42.reuse ;  /* 0x00000001cdcd9824 */ /* 0x100fe200078e0a2a */
[----:B------:R-:W-:Y:S01]  /*5bf0*/  IABS R9, R11 ;  /* 0x0000000b00097213 */ /* 0x000fe20000000000 */
[----:B------:R-:W-:Y:S01]  /*5c00*/  @!P4 IMAD.IADD R207, R207, 0x1, -R42 ;  /* 0x00000001cfcfc824 */ /* 0x000fe200078e0a2a */
[----:B------:R-:W-:Y:S01]  /*5c10*/  ISETP.GE.AND P1, PT, R8, RZ, PT ;  /* 0x000000ff0800720c */ /* 0x000fe20003f26270 */
[----:B------:R-:W-:Y:S01]  /*5c20*/  IMAD.HI.U32 R3, R2, R7, RZ ;  /* 0x0000000702037227 */ /* 0x000fe200078e00ff */
[----:B------:R-:W-:-:S03]  /*5c30*/  ISETP.GT.U32.AND P4, PT, R42, R214, PT ;  /* 0x000000d62a00720c */ /* 0x000fc60003f84070 */
[----:B------:R-:W-:Y:S01]  /*5c40*/  @!P6 IMAD.IADD R209, R209, 0x1, -R42 ;  /* 0x00000001d1d1e824 */ /* 0x000fe200078e0a2a */
[----:B------:R-:W-:Y:S01]  /*5c50*/  ISETP.GE.AND P6, PT, R13, RZ, PT ;  /* 0x000000ff0d00720c */ /* 0x000fe20003fc6270 */
[----:B------:R-:W-:-:S04]  /*5c60*/  IMAD.HI.U32 R4, R2, R9, RZ ;  /* 0x0000000902047227 */ /* 0x000fc800078e00ff */
[----:B------:R-:W-:Y:S02]  /*5c70*/  IMAD.MOV R3, RZ, RZ, -R3 ;  /* 0x000000ffff037224 */ /* 0x000fe400078e0a03 */
[----:B------:R-:W-:Y:S01]  /*5c80*/  @!P5 IMAD.MOV R203, RZ, RZ, -R203 ;  /* 0x000000ffffcbd224 */ /* 0x000fe200078e0acb */
[C---:B------:R-:W-:Y:S01]  /*5c90*/  ISETP.GT.U32.AND P5, PT, R42.reuse, R212, PT ;  /* 0x000000d42a00720c */ /* 0x040fe20003fa4070 */
[----:B------:R-:W-:Y:S02]  /*5ca0*/  IMAD.MOV R4, RZ, RZ, -R4 ;  /* 0x000000ffff047224 */ /* 0x000fe400078e0a04 */
[----:B------:R-:W-:Y:S02]  /*5cb0*/  IMAD R216, R42, R3, R7 ;  /* 0x000000032ad87224 */ /* 0x000fe400078e0207 */
[--C-:B------:R-:W-:Y:S01]  /*5cc0*/  @!P2 IMAD.IADD R211, R211, 0x1, -R42.reuse ;  /* 0x00000001d3d3a824 */ /* 0x100fe200078e0a2a */
[----:B------:R-:W-:Y:S01]  /*5cd0*/  ISETP.GE.AND P2, PT, R14, RZ, PT ;  /* 0x000000ff0e00720c */ /* 0x000fe20003f46270 */
[----:B------:R-:W-:Y:S01]  /*5ce0*/  @!P4 IMAD.IADD R214, R214, 0x1, -R42 ;  /* 0x00000001d6d6c824 */ /* 0x000fe200078e0a2a */
[----:B------:R-:W-:Y:S01]  /*5cf0*/  ISETP.GE.AND P4, PT, R10, RZ, PT ;  /* 0x000000ff0a00720c */ /* 0x000fe20003f86270 */
[----:B------:R-:W-:-:S02]  /*5d00*/  IMAD R218, R42, R4, R9 ;  /* 0x000000042ada7224 */ /* 0x000fc400078e0209 */
[----:B------:R-:W-:Y:S01]  /*5d10*/  @!P1 IMAD.MOV R209, RZ, RZ, -R209 ;  /* 0x000000ffffd19224 */ /* 0x000fe200078e0ad1 */
[C---:B------:R-:W-:Y:S01]  /*5d20*/  ISETP.GT.U32.AND P1, PT, R42.reuse, R216, PT ;  /* 0x000000d82a00720c */ /* 0x040fe20003f24070 */
[----:B------:R-:W-:Y:S01]  /*5d30*/  @!P0 IMAD.MOV R207, RZ, RZ, -R207 ;  /* 0x000000ffffcf8224 */ /* 0x000fe200078e0acf */
[C---:B------:R-:W-:Y:S01]  /*5d40*/  ISETP.GT.U32.AND P0, PT, R42.reuse, R214, PT ;  /* 0x000000d62a00720c */ /* 0x040fe20003f04070 */
[----:B------:R-:W-:Y:S01]  /*5d50*/  @!P6 IMAD.MOV R211, RZ, RZ, -R211 ;  /* 0x000000ffffd3e224 */ /* 0x000fe200078e0ad3 */
[----:B------:R-:W-:Y:S01]  /*5d60*/  ISETP.GT.U32.AND P6, PT, R42, R218, PT ;  /* 0x000000da2a00720c */ /* 0x000fe20003fc4070 */
[--C-:B------:R-:W-:Y:S01]  /*5d70*/  @!P5 IMAD.IADD R212, R212, 0x1, -R42.reuse ;  /* 0x00000001d4d4d824 */ /* 0x100fe200078e0a2a */
[----:B------:R-:W-:Y:S01]  /*5d80*/  ISETP.GE.AND P5, PT, R15, RZ, PT ;  /* 0x000000ff0f00720c */ /* 0x000fe20003fa6270 */
[----:B------:R-:W-:Y:S02]  /*5d90*/  VIADD R3, R0, 0x88 ;  /* 0x0000008800037836 */ /* 0x000fe40000000000 */
[----:B------:R-:W-:Y:S01]  /*5da0*/  @!P3 IMAD.MOV R205, RZ, RZ, -R205 ;  /* 0x000000ffffcdb224 */ /* 0x000fe200078e0acd */
[----:B------:R-:W-:Y:S01]  /*5db0*/  ISETP.GT.U32.AND P3, PT, R42, R212, PT ;  /* 0x000000d42a00720c */ /* 0x000fe20003f64070 */
[----:B------:R-:W-:Y:S01]  /*5dc0*/  VIADD R4, R0, 0x87 ;  /* 0x0000008700047836 */ /* 0x000fe20000000000 */
[----:B------:R-:W-:Y:S01]  /*5dd0*/  IABS R219, R3 ;  /* 0x0000000300db7213 */ /* 0x000fe20000000000 */
[----:B------:R-:W-:-:S02]  /*5de0*/  @!P1 IMAD.IADD R216, R216, 0x1, -R42 ;  /* 0x00000001d8d89824 */ /* 0x000fc400078e0a2a */
[--C-:B------:R-:W-:Y:S01]  /*5df0*/  @!P0 IMAD.IADD R214, R214, 0x1, -R42.reuse ;  /* 0x00000001d6d68824 */ /* 0x100fe200078e0a2a */
[----:B------:R-:W-:Y:S01]  /*5e00*/  ISETP.GE.AND P0, PT, R3, RZ, PT ;  /* 0x000000ff0300720c */ /* 0x000fe20003f06270 */
[--C-:B------:R-:W-:Y:S01]  /*5e10*/  @!P6 IMAD.IADD R218, R218, 0x1, -R42.reuse ;  /* 0x00000001dadae824 */ /* 0x100fe200078e0a2a */
[----:B------:R-:W-:Y:S01]  /*5e20*/  ISETP.GT.U32.AND P6, PT, R42, R216, PT ;  /* 0x000000d82a00720c */ /* 0x000fe20003fc4070 */
[----:B------:R-:W-:Y:S01]  /*5e30*/  IMAD.HI.U32 R3, R2, R219, RZ ;  /* 0x000000db02037227 */ /* 0x000fe200078e00ff */
[----:B------:R-:W-:Y:S02]  /*5e40*/  IABS R221, R4 ;  /* 0x0000000400dd7213 */ /* 0x000fe40000000000 */
[----:B------:R-:W-:Y:S01]  /*5e50*/  ISETP.GE.AND P1, PT, R4, RZ, PT ;  /* 0x000000ff0400720c */ /* 0x000fe20003f26270 */
[----:B------:R-:W-:Y:S02]  /*5e60*/  IMAD.MOV R3, RZ, RZ, -R3 ;  /* 0x000000ffff037224 */ /* 0x000fe400078e0a03 */
[----:B------:R-:W-:Y:S01]  /*5e70*/  @!P3 IMAD.IADD R212, R212, 0x1, -R42 ;  /* 0x00000001d4d4b824 */ /* 0x000fe200078e0a2a */
[----:B------:R-:W-:Y:S01]  /*5e80*/  ISETP.GE.AND P3, PT, R11, RZ, PT ;  /* 0x000000ff0b00720c */ /* 0x000fe20003f66270 */
[----:B------:R-:W-:-:S02]  /*5e90*/  IMAD R219, R42, R3, R219 ;  /* 0x000000032adb7224 */ /* 0x000fc400078e02db */
[----:B------:R-:W-:-:S04]  /*5ea0*/  IMAD.HI.U32 R4, R2, R221, RZ ;  /* 0x000000dd02047227 */ /* 0x000fc800078e00ff */
[----:B------:R-:W-:Y:S01]  /*5eb0*/  @!P2 IMAD.MOV R212, RZ, RZ, -R212 ;  /* 0x000000ffffd4a224 */ /* 0x000fe200078e0ad4 */
[----:B------:R-:W-:Y:S01]  /*5ec0*/  ISETP.GT.U32.AND P2, PT, R42, R218, PT ;  /* 0x000000da2a00720c */ /* 0x000fe20003f44070 */
[----:B------:R-:W-:Y:S01]  /*5ed0*/  @!P6 IMAD.IADD R216, R216, 0x1, -R42 ;  /* 0x00000001d8d8e824 */ /* 0x000fe200078e0a2a */
[----:B------:R-:W-:Y:S01]  /*5ee0*/  ISETP.GT.U32.AND P6, PT, R42, R219, PT ;  /* 0x000000db2a00720c */ /* 0x000fe20003fc4070 */
[----:B------:R-:W-:Y:S02]  /*5ef0*/  IMAD.MOV R4, RZ, RZ, -R4 ;  /* 0x000000ffff047224 */ /* 0x000fe400078e0a04 */
[----:B------:R-:W-:Y:S02]  /*5f00*/  VIADD R7, R0, 0x86 ;  /* 0x0000008600077836 */ /* 0x000fe40000000000 */
[----:B------:R-:W-:Y:S02]  /*5f10*/  IMAD R221, R42, R4, R221 ;  /* 0x000000042add7224 */ /* 0x000fe400078e02dd */
[----:B------:R-:W-:Y:S01]  /*5f20*/  VIADD R3, R0, 0x85 ;  /* 0x0000008500037836 */ /* 0x000fe20000000000 */
[----:B------:R-:W-:Y:S01]  /*5f30*/  IABS R223, R7 ;  /* 0x0000000700df7213 */ /* 0x000fe20000000000 */
[----:B------:R-:W-:Y:S01]  /*5f40*/  @!P4 IMAD.MOV R216, RZ, RZ, -R216 ;  /* 0x000000ffffd8c224 */ /* 0x000fe200078e0ad8 */
[----:B------:R-:W-:Y:S01]  /*5f50*/  ISETP.GT.U32.AND P4, PT, R42, R221, PT ;  /* 0x000000dd2a00720c */ /* 0x000fe20003f84070 */
[--C-:B------:R-:W-:Y:S01]  /*5f60*/  @!P2 IMAD.IADD R218, R218, 0x1, -R42.reuse ;  /* 0x00000001dadaa824 */ /* 0x100fe200078e0a2a */
[----:B------:R-:W-:Y:S01]  /*5f70*/  ISETP.GE.AND P2, PT, R3, RZ, PT ;  /* 0x000000ff0300720c */ /* 0x000fe20003f46270 */
[----:B------:R-:W-:Y:S01]  /*5f80*/  @!P6 IMAD.IADD R219, R219, 0x1, -R42 ;  /* 0x00000001dbdbe824 */ /* 0x000fe200078e0a2a */
[----:B------:R-:W-:Y:S01]  /*5f90*/  IABS R225, R3 ;  /* 0x0000000300e17213 */ /* 0x000fe20000000000 */
[----:B------:R-:W-:-:S02]  /*5fa0*/  VIADD R4, R0, 0x84 ;  /* 0x0000008400047836 */ /* 0x000fc40000000000 */
[----:B------:R-:W-:Y:S01]  /*5fb0*/  IMAD.HI.U32 R3, R2, R223, RZ ;  /* 0x000000df02037227 */ /* 0x000fe200078e00ff */
[----:B------:R-:W-:-:S03]  /*5fc0*/  ISETP.GT.U32.AND P6, PT, R42, R219, PT ;  /* 0x000000db2a00720c */ /* 0x000fc60003fc4070 */
[----:B------:R-:W-:Y:S01]  /*5fd0*/  @!P5 IMAD.MOV R214, RZ, RZ, -R214 ;  /* 0x000000ffffd6d224 */ /* 0x000fe200078e0ad6 */
[----:B------:R-:W-:Y:S01]  /*5fe0*/  ISETP.GE.AND P5, PT, R7, RZ, PT ;  /* 0x000000ff0700720c */ /* 0x000fe20003fa6270 */
[----:B------:R-:W-:Y:S01]  /*5ff0*/  @!P3 IMAD.MOV R218, RZ, RZ, -R218 ;  /* 0x000000ffffdab224 */ /* 0x000fe200078e0ada */
[----:B------:R-:W-:Y:S01]  /*6000*/  ISETP.GE.AND P3, PT, R4, RZ, PT ;  /* 0x000000ff0400720c */ /* 0x000fe20003f66270 */
[----:B------:R-:W-:Y:S01]  /*6010*/  IMAD.MOV R7, RZ, RZ, -R3 ;  /* 0x000000ffff077224 */ /* 0x000fe200078e0a03 */
[----:B------:R-:W-:Y:S01]  /*6020*/  IABS R4, R4 ;  /* 0x0000000400047213 */ /* 0x000fe20000000000 */
[----:B------:R-:W-:-:S04]  /*6030*/  IMAD.HI.U32 R3, R2, R225, RZ ;  /* 0x000000e102037227 */ /* 0x000fc800078e00ff */
[----:B------:R-:W-:Y:S02]  /*6040*/  VIADD R8, R0, 0x83 ;  /* 0x0000008300087836 */ /* 0x000fe40000000000 */
[----:B------:R-:W-:Y:S02]  /*6050*/  @!P4 IMAD.IADD R221, R221, 0x1, -R42 ;  /* 0x00000001ddddc824 */ /* 0x000fe400078e0a2a */
[C---:B------:R-:W-:Y:S01]  /*6060*/  IMAD R223, R42.reuse, R7, R223 ;  /* 0x000000072adf7224 */ /* 0x040fe200078e02df */
[----:B------:R-:W-:Y:S01]  /*6070*/  IABS R9, R8 ;  /* 0x0000000800097213 */ /* 0x000fe20000000000 */
[----:B------:R-:W-:Y:S01]  /*6080*/  IMAD.MOV R3, RZ, RZ, -R3 ;  /* 0x000000ffff037224 */ /* 0x000fe200078e0a03 */
[C---:B------:R-:W-:Y:S01]  /*6090*/  ISETP.GT.U32.AND P4, PT, R42.reuse, R221, PT ;  /* 0x000000dd2a00720c */ /* 0x040fe20003f84070 */
[----:B------:R-:W-:Y:S02]  /*60a0*/  IMAD.MOV.U32 R7, RZ, RZ, R4 ;  /* 0x000000ffff077224 */ /* 0x000fe400078e0004 */
[----:B------:R-:W-:-:S02]  /*60b0*/  IMAD R225, R42, R3, R225 ;  /* 0x000000032ae17224 */ /* 0x000fc400078e02e1 */
[----:B------:R-:W-:-:S04]  /*60c0*/  IMAD.HI.U32 R3, R2, R7, RZ ;  /* 0x0000000702037227 */ /* 0x000fc800078e00ff */
[----:B------:R-:W-:Y:S01]  /*60d0*/  @!P6 IMAD.IADD R219, R219, 0x1, -R42 ;  /* 0x00000001dbdbe824 */ /* 0x000fe200078e0a2a */
[----:B------:R-:W-:Y:S01]  /*60e0*/  ISETP.GT.U32.AND P6, PT, R42, R223, PT ;  /* 0x000000df2a00720c */ /* 0x000fe20003fc4070 */
[----:B------:R-:W-:-:S04]  /*60f0*/  IMAD.HI.U32 R4, R2, R9, RZ ;  /* 0x0000000902047227 */ /* 0x000fc800078e00ff */
[----:B------:R-:W-:Y:S02]  /*6100*/  IMAD.MOV R3, RZ, RZ, -R3 ;  /* 0x000000ffff037224 */ /* 0x000fe400078e0a03 */
[----:B------:R-:W-:Y:S02]  /*6110*/  IMAD.MOV R4, RZ, RZ, -R4 ;  /* 0x000000ffff047224 */ /* 0x000fe400078e0a04 */
[C---:B------:R-:W-:Y:S02]  /*6120*/  IMAD R226, R42.reuse, R3, R7 ;  /* 0x000000032ae27224 */ /* 0x040fe400078e0207 */
[C---:B------:R-:W-:Y:S02]  /*6130*/  IMAD R228, R42.reuse, R4, R9 ;  /* 0x000000042ae47224 */ /* 0x040fe400078e0209 */
[----:B------:R-:W-:Y:S01]  /*6140*/  @!P4 IMAD.IADD R221, R221, 0x1, -R42 ;  /* 0x00000001ddddc824 */ /* 0x000fe200078e0a2a */
[----:B------:R-:W-:Y:S01]  /*6150*/  ISETP.GT.U32.AND P4, PT, R42, R226, PT ;  /* 0x000000e22a00720c */ /* 0x000fe20003f84070 */
[----:B------:R-:W-:-:S02]  /*6160*/  VIADD R10, R0, 0x82 ;  /* 0x00000082000a7836 */ /* 0x000fc40000000000 */
[----:B------:R-:W-:Y:S01]  /*6170*/  @!P6 IMAD.IADD R223, R223, 0x1, -R42 ;  /* 0x00000001dfdfe824 */ /* 0x000fe200078e0a2a */
[----:B------:R-:W-:Y:S01]  /*6180*/  ISETP.GT.U32.AND P6, PT, R42, R228, PT ;  /* 0x000000e42a00720c */ /* 0x000fe20003fc4070 */
[----:B------:R-:W-:Y:S01]  /*6190*/  VIADD R9, R0, 0x81 ;  /* 0x0000008100097836 */ /* 0x000fe20000000000 */
[----:B------:R-:W-:Y:S01]  /*61a0*/  IABS R11, R10 ;  /* 0x0000000a000b7213 */ /* 0x000fe20000000000 */
[----:B------:R-:W-:Y:S01]  /*61b0*/  @!P0 IMAD.MOV R219, RZ, RZ, -R219 ;  /* 0x000000ffffdb8224 */ /* 0x000fe200078e0adb */
[----:B------:R-:W-:Y:S01]  /*61c0*/  ISETP.GT.U32.AND P0, PT, R42, R225, PT ;  /* 0x000000e12a00720c */ /* 0x000fe20003f04070 */
[----:B------:R-:W-:Y:S01]  /*61d0*/  VIADD R12, R0, 0x80 ;  /* 0x00000080000c7836 */ /* 0x000fe20000000000 */
[----:B------:R-:W-:Y:S01]  /*61e0*/  IABS R7, R9 ;  /* 0x0000000900077213 */ /* 0x000fe20000000000 */
[----:B------:R-:W-:-:S03]  /*61f0*/  IMAD.HI.U32 R3, R2, R11, RZ ;  /* 0x0000000b02037227 */ /* 0x000fc600078e00ff */
[----:B------:R-:W-:Y:S01]  /*6200*/  IABS R233, R12 ;  /* 0x0000000c00e97213 */ /* 0x000fe20000000000 */
[--C-:B------:R-:W-:Y:S02]  /*6210*/  @!P4 IMAD.IADD R226, R226, 0x1, -R42.reuse ;  /* 0x00000001e2e2c824 */ /* 0x100fe400078e0a2a */
[----:B------:R-:W-:Y:S02]  /*6220*/  IMAD.MOV R3, RZ, RZ, -R3 ;  /* 0x000000ffff037224 */ /* 0x000fe400078e0a03 */
[----:B------:R-:W-:Y:S01]  /*6230*/  @!P6 IMAD.IADD R228, R228, 0x1, -R42 ;  /* 0x00000001e4e4e824 */ /* 0x000fe200078e0a2a */
[C---:B------:R-:W-:Y:S01]  /*6240*/  ISETP.GT.U32.AND P6, PT, R42.reuse, R226, PT ;  /* 0x000000e22a00720c */ /* 0x040fe20003fc4070 */
[----:B------:R-:W-:Y:S02]  /*6250*/  IMAD R230, R42, R3, R11 ;  /* 0x000000032ae67224 */ /* 0x000fe400078e020b */
[----:B------:R-:W-:-:S04]  /*6260*/  IMAD.HI.U32 R3, R2, R7, RZ ;  /* 0x0000000702037227 */ /* 0x000fc800078e00ff */
[----:B------:R-:W-:Y:S02]  /*6270*/  IMAD.MOV R3, RZ, RZ, -R3 ;  /* 0x000000ffff037224 */ /* 0x000fe400078e0a03 */
[--C-:B------:R-:W-:Y:S01]  /*6280*/  @!P0 IMAD.IADD R225, R225, 0x1, -R42.reuse ;  /* 0x00000001e1e18824 */ /* 0x100fe200078e0a2a */
[C---:B------:R-:W-:Y:S01]  /*6290*/  ISETP.GT.U32.AND P0, PT, R42.reuse, R223, PT ;  /* 0x000000df2a00720c */ /* 0x040fe20003f04070 */
[----:B------:R-:W-:Y:S02]  /*62a0*/  IMAD R232, R42, R3, R7 ;  /* 0x000000032ae87224 */ /* 0x000fe400078e0207 */
[----:B------:R-:W-:Y:S01]  /*62b0*/  @!P6 IMAD.IADD R226, R226, 0x1, -R42 ;  /* 0x00000001e2e2e824 */ /* 0x000fe200078e0a2a */
[----:B------:R-:W-:Y:S01]  /*62c0*/  ISETP.GT.U32.AND P4, PT, R42, R225, PT ;  /* 0x000000e12a00720c */ /* 0x000fe20003f84070 */
[----:B------:R-:W-:Y:S01]  /*62d0*/  VIADD R7, R0, 0x7e ;  /* 0x0000007e00077836 */ /* 0x000fe20000000000 */
[----:B------:R-:W-:Y:S01]  /*62e0*/  ISETP.GT.U32.AND P6, PT, R42, R232, PT ;  /* 0x000000e82a00720c */ /* 0x000fe20003fc4070 */
[----:B------:R-:W-:-:S03]  /*62f0*/  IMAD.HI.U32 R3, R2, R233, RZ ;  /* 0x000000e902037227 */ /* 0x000fc600078e00ff */
[----:B------:R-:W-:Y:S01]  /*6300*/  IABS R237, R7 ;  /* 0x0000000700ed7213 */ /* 0x000fe20000000000 */
[----:B------:R-:W-:Y:S02]  /*6310*/  IMAD.MOV R3, RZ, RZ, -R3 ;  /* 0x000000ffff037224 */ /* 0x000fe400078e0a03 */
[----:B------:R-:W-:Y:S02]  /*6320*/  VIADD R11, R0, 0x7f ;  /* 0x0000007f000b7836 */ /* 0x000fe40000000000 */
[----:B------:R-:W-:Y:S02]  /*6330*/  IMAD R233, R42, R3, R233 ;  /* 0x000000032ae97224 */ /* 0x000fe400078e02e9 */
[----:B------:R-:W-:Y:S01]  /*6340*/  IMAD.HI.U32 R3, R2, R237, RZ ;  /* 0x000000ed02037227 */ /* 0x000fe200078e00ff */
[----:B------:R-:W-:-:S03]  /*6350*/  IABS R235, R11 ;  /* 0x0000000b00eb7213 */ /* 0x000fc60000000000 */
[--C-:B------:R-:W-:Y:S02]  /*6360*/  @!P6 IMAD.IADD R232, R232, 0x1, -R42.reuse ;  /* 0x00000001e8e8e824 */ /* 0x100fe400078e0a2a */
[----:B------:R-:W-:Y:S01]  /*6370*/  @!P1 IMAD.MOV R221, RZ, RZ, -R221 ;  /* 0x000000ffffdd9224 */ /* 0x000fe200078e0add */
[C---:B------:R-:W-:Y:S01]  /*6380*/  ISETP.GT.U32.AND P1, PT, R42.reuse, R228, PT ;  /* 0x000000e42a00720c */ /* 0x040fe20003f24070 */
[--C-:B------:R-:W-:Y:S01]  /*6390*/  @!P0 IMAD.IADD R223, R223, 0x1, -R42.reuse ;  /* 0x00000001dfdf8824 */ /* 0x100fe200078e0a2a */
[C---:B------:R-:W-:Y:S01]  /*63a0*/  ISETP.GT.U32.AND P6, PT, R42.reuse, R232, PT ;  /* 0x000000e82a00720c */ /* 0x040fe20003fc4070 */
[----:B------:R-:W-:Y:S01]  /*63b0*/  IMAD.MOV R3, RZ, RZ, -R3 ;  /* 0x000000ffff037224 */ /* 0x000fe200078e0a03 */
[----:B------:R-:W-:Y:S01]  /*63c0*/  ISETP.GT.U32.AND P0, PT, R42, R230, PT ;  /* 0x000000e62a00720c */ /* 0x000fe20003f04070 */
[----:B------:R-:W-:Y:S01]  /*63d0*/  @!P4 IMAD.IADD R225, R225, 0x1, -R42 ;  /* 0x00000001e1e1c824 */ /* 0x000fe200078e0a2a */
[----:B------:R-:W-:Y:S01]  /*63e0*/  ISETP.GE.AND P4, PT, R8, RZ, PT ;  /* 0x000000ff0800720c */ /* 0x000fe20003f86270 */
[----:B------:R-:W-:-:S04]  /*63f0*/  IMAD.HI.U32 R4, R2, R235, RZ ;  /* 0x000000eb02047227 */ /* 0x000fc800078e00ff */
[C---:B------:R-:W-:Y:S02]  /*6400*/  IMAD R237, R42.reuse, R3, R237 ;  /* 0x000000032aed7224 */ /* 0x040fe400078e02ed */
[----:B------:R-:W-:Y:S01]  /*6410*/  @!P2 IMAD.MOV R225, RZ, RZ, -R225 ;  /* 0x000000ffffe1a224 */ /* 0x000fe200078e0ae1 */
[----:B------:R-:W-:Y:S01]  /*6420*/  ISETP.GT.U32.AND P2, PT, R42, R233, PT ;  /* 0x000000e92a00720c */ /* 0x000fe20003f44070 */
[----:B------:R-:W-:Y:S02]  /*6430*/  IMAD.MOV R4, RZ, RZ, -R4 ;  /* 0x000000ffff047224 */ /* 0x000fe400078e0a04 */
[--C-:B------:R-:W-:Y:S01]  /*6440*/  @!P6 IMAD.IADD R232, R232, 0x1, -R42.reuse ;  /* 0x00000001e8e8e824 */ /* 0x100fe200078e0a2a */
[----:B------:R-:W-:Y:S01]  /*6450*/  ISETP.GT.U32.AND P6, PT, R42, R237, PT ;  /* 0x000000ed2a00720c */ /* 0x000fe20003fc4070 */
[--C-:B------:R-:W-:Y:S01]  /*6460*/  @!P1 IMAD.IADD R228, R228, 0x1, -R42.reuse ;  /* 0x00000001e4e49824 */ /* 0x100fe200078e0a2a */
[----:B------:R-:W-:Y:S01]  /*6470*/  ISETP.GE.AND P1, PT, R10, RZ, PT ;  /* 0x000000ff0a00720c */ /* 0x000fe20003f26270 */
[----:B------:R-:W-:Y:S01]  /*6480*/  @!P0 IMAD.IADD R230, R230, 0x1, -R42 ;  /* 0x00000001e6e68824 */ /* 0x000fe200078e0a2a */
[----:B------:R-:W-:Y:S01]  /*6490*/  ISETP.GE.AND P0, PT, R9, RZ, PT ;  /* 0x000000ff0900720c */ /* 0x000fe20003f06270 */
[----:B------:R-:W-:-:S02]  /*64a0*/  IMAD R235, R42, R4, R235 ;  /* 0x000000042aeb7224 */ /* 0x000fc400078e02eb */
[----:B------:R-:W-:Y:S02]  /*64b0*/  VIADD R8, R0, 0x7d ;  /* 0x0000007d00087836 */ /* 0x000fe40000000000 */
[----:B------:R-:W-:Y:S01]  /*64c0*/  @!P5 IMAD.MOV R223, RZ, RZ, -R223 ;  /* 0x000000ffffdfd224 */ /* 0x000fe200078e0adf */
[C---:B------:R-:W-:Y:S01]  /*64d0*/  ISETP.GT.U32.AND P5, PT, R42.reuse, R230, PT ;  /* 0x000000e62a00720c */ /* 0x040fe20003fa4070 */
[----:B------:R-:W-:Y:S01]  /*64e0*/  @!P4 IMAD.MOV R228, RZ, RZ, -R228 ;  /* 0x000000ffffe4c224 */ /* 0x000fe200078e0ae4 */
[----:B------:R-:W-:Y:S01]  /*64f0*/  ISETP.GT.U32.AND P4, PT, R42, R235, PT ;  /* 0x000000eb2a00720c */ /* 0x000fe20003f84070 */
[----:B------:R-:W-:Y:S01]  /*6500*/  VIADD R10, R0, 0x7c ;  /* 0x0000007c000a7836 */ /* 0x000fe20000000000 */
[----:B------:R-:W-:Y:S01]  /*6510*/  IABS R239, R8 ;  /* 0x0000000800ef7213 */ /* 0x000fe20000000000 */
[--C-:B------:R-:W-:Y:S01]  /*6520*/  @!P2 IMAD.IADD R233, R233, 0x1, -R42.reuse ;  /* 0x00000001e9e9a824 */ /* 0x100fe200078e0a2a */
[----:B------:R-:W-:Y:S01]  /*6530*/  ISETP.GE.AND P2, PT, R7, RZ, PT ;  /* 0x000000ff0700720c */ /* 0x000fe20003f46270 */
[----:B------:R-:W-:Y:S01]  /*6540*/  @!P6 IMAD.IADD R237, R237, 0x1, -R42 ;  /* 0x00000001edede824 */ /* 0x000fe200078e0a2a */
[----:B------:R-:W-:Y:S01]  /*6550*/  IABS R7, R10 ;  /* 0x0000000a00077213 */ /* 0x000fe20000000000 */
[----:B------:R-:W-:-:S03]  /*6560*/  IMAD.HI.U32 R3, R2, R239, RZ ;  /* 0x000000ef02037227 */ /* 0x000fc600078e00ff */
[----:B------:R-:W-:Y:S01]  /*6570*/  ISETP.GT.U32.AND P6, PT, R42, R237, PT ;  /* 0x000000ed2a00720c */ /* 0x000fe20003fc4070 */
[----:B------:R-:W-:Y:S02]  /*6580*/  IMAD.MOV R4, RZ, RZ, -R3 ;  /* 0x000000ffff047224 */ /* 0x000fe400078e0a03 */
[----:B------:R-:W-:-:S04]  /*6590*/  IMAD.HI.U32 R3, R2, R7, RZ ;  /* 0x0000000702037227 */ /* 0x000fc800078e00ff */
[--C-:B------:R-:W-:Y:S01]  /*65a0*/  @!P5 IMAD.IADD R230, R230, 0x1, -R42.reuse ;  /* 0x00000001e6e6d824 */ /* 0x100fe200078e0a2a */
[----:B------:R-:W-:Y:S01]  /*65b0*/  ISETP.GE.AND P5, PT, R11, RZ, PT ;  /* 0x000000ff0b00720c */ /* 0x000fe20003fa6270 */
[----:B------:R-:W-:Y:S01]  /*65c0*/  @!P4 IMAD.IADD R235, R235, 0x1, -R42 ;  /* 0x00000001ebebc824 */ /* 0x000fe200078e0a2a */
[C---:B------:R-:W-:Y:S01]  /*65d0*/  ISETP.GT.U32.AND P4, PT, R42.reuse, R233, PT ;  /* 0x000000e92a00720c */ /* 0x040fe20003f84070 */
[----:B------:R-:W-:Y:S02]  /*65e0*/  IMAD.MOV R3, RZ, RZ, -R3 ;  /* 0x000000ffff037224 */ /* 0x000fe400078e0a03 */
[----:B------:R-:W-:Y:S01]  /*65f0*/  @!P1 IMAD.MOV R230, RZ, RZ, -R230 ;  /* 0x000000ffffe69224 */ /* 0x000fe200078e0ae6 */
[C---:B------:R-:W-:Y:S01]  /*6600*/  ISETP.GT.U32.AND P1, PT, R42.reuse, R235, PT ;  /* 0x000000eb2a00720c */ /* 0x040fe20003f24070 */
[----:B------:R-:W-:Y:S02]  /*6610*/  IMAD R240, R42, R3, R7 ;  /* 0x000000032af07224 */ /* 0x000fe400078e0207 */
[----:B------:R-:W-:Y:S01]  /*6620*/  @!P3 IMAD.MOV R226, RZ, RZ, -R226 ;  /* 0x000000ffffe2b224 */ /* 0x000fe200078e0ae2 */
[----:B------:R-:W-:Y:S01]  /*6630*/  ISETP.GE.AND P3, PT, R12, RZ, PT ;  /* 0x000000ff0c00720c */ /* 0x000fe20003f66270 */
[----:B------:R-:W-:Y:S01]  /*6640*/  @!P6 IMAD.IADD R237, R237, 0x1, -R42 ;  /* 0x00000001edede824 */ /* 0x000fe200078e0a2a */
[----:B------:R-:W-:Y:S01]  /*6650*/  ISETP.GT.U32.AND P6, PT, R42, R240, PT ;  /* 0x000000f02a00720c */ /* 0x000fe20003fc4070 */
[----:B------:R-:W-:-:S02]  /*6660*/  VIADD R12, R0, 0x7b ;  /* 0x0000007b000c7836 */ /* 0x000fc40000000000 */
[----:B------:R-:W-:Y:S02]  /*6670*/  IMAD R239, R42, R4, R239 ;  /* 0x000000042aef7224 */ /* 0x000fe400078e02ef */
[--C-:B------:R-:W-:Y:S01]  /*6680*/  @!P4 IMAD.IADD R233, R233, 0x1, -R42.reuse ;  /* 0x00000001e9e9c824 */ /* 0x100fe200078e0a2a */
[----:B------:R-:W-:Y:S01]  /*6690*/  IABS R9, R12 ;  /* 0x0000000c00097213 */ /* 0x000fe20000000000 */
[----:B------:R-:W-:Y:S01]  /*66a0*/  @!P1 IMAD.IADD R235, R235, 0x1, -R42 ;  /* 0x00000001ebeb9824 */ /* 0x000fe200078e0a2a */
[----:B------:R-:W-:Y:S01]  /*66b0*/  ISETP.GE.AND P1, PT, R8, RZ, PT ;  /* 0x000000ff0800720c */ /* 0x000fe20003f26270 */
[----:B------:R-:W-:Y:S01]  /*66c0*/  VIADD R8, R0, 0x79 ;  /* 0x0000007900087836 */ /* 0x000fe20000000000 */
[----:B------:R-:W-:Y:S01]  /*66d0*/  ISETP.GT.U32.AND P4, PT, R42, R239, PT ;  /* 0x000000ef2a00720c */ /* 0x000fe20003f84070 */
[----:B------:R-:W-:-:S03]  /*66e0*/  IMAD.HI.U32 R3, R2, R9, RZ ;  /* 0x0000000902037227 */ /* 0x000fc600078e00ff */
[----:B------:R-:W-:Y:S01]  /*66f0*/  IABS R7, R8 ;  /* 0x0000000800077213 */ /* 0x000fe20000000000 */
[----:B------:R-:W-:Y:S02]  /*6700*/  @!P6 IMAD.IADD R240, R240, 0x1, -R42 ;  /* 0x00000001f0f0e824 */ /* 0x000fe400078e0a2a */
[----:B------:R-:W-:Y:S02]  /*6710*/  VIADD R13, R0, 0x7a ;  /* 0x0000007a000d7836 */ /* 0x000fe40000000000 */
[----:B------:R-:W-:Y:S02]  /*6720*/  IMAD.MOV R3, RZ, RZ, -R3 ;  /* 0x000000ffff037224 */ /* 0x000fe400078e0a03 */
[----:B------:R-:W-:Y:S01]  /*6730*/  @!P3 IMAD.MOV R233, RZ, RZ, -R233 ;  /* 0x000000ffffe9b224 */ /* 0x000fe200078e0ae9 */
[C---:B------:R-:W-:Y:S01]  /*6740*/  ISETP.GT.U32.AND P3, PT, R42.reuse, R240, PT ;  /* 0x000000f02a00720c */ /* 0x040fe20003f64070 */
[----:B------:R-:W-:Y:S01]  /*6750*/  IMAD R242, R42, R3, R9 ;  /* 0x000000032af27224 */ /* 0x000fe200078e0209 */
[----:B------:R-:W-:Y:S01]  /*6760*/  IABS R11, R13 ;  /* 0x0000000d000b7213 */ /* 0x000fe20000000000 */
[----:B------:R-:W-:-:S03]  /*6770*/  IMAD.HI.U32 R3, R2, R7, RZ ;  /* 0x0000000702037227 */ /* 0x000fc600078e00ff */
[----:B------:R-:W-:Y:S01]  /*6780*/  ISETP.GT.U32.AND P6, PT, R42, R242, PT ;  /* 0x000000f22a00720c */ /* 0x000fe20003fc4070 */
[----:B------:R-:W-:Y:S02]  /*6790*/  IMAD.MOV R3, RZ, RZ, -R3 ;  /* 0x000000ffff037224 */ /* 0x000fe400078e0a03 */
[----:B------:R-:W-:-:S04]  /*67a0*/  IMAD.HI.U32 R4, R2, R11, RZ ;  /* 0x0000000b02047227 */ /* 0x000fc800078e00ff */
[----:B------:R-:W-:Y:S01]  /*67b0*/  @!P4 IMAD.IADD R239, R239, 0x1, -R42 ;  /* 0x00000001efefc824 */ /* 0x000fe200078e0a2a */
[----:B------:R-:W-:Y:S01]  /*67c0*/  ISETP.GE.AND P4, PT, R10, RZ, PT ;  /* 0x000000ff0a00720c */ /* 0x000fe20003f86270 */
[----:B------:R-:W-:Y:S02]  /*67d0*/  IMAD R246, R42, R3, R7 ;  /* 0x000000032af67224 */ /* 0x000fe400078e0207 */
[----:B------:R-:W-:Y:S02]  /*67e0*/  IMAD.MOV R4, RZ, RZ, -R4 ;  /* 0x000000ffff047224 */ /* 0x000fe400078e0a04 */
[----:B------:R-:W-:Y:S02]  /*67f0*/  VIADD R10, R0, 0x78 ;  /* 0x00000078000a7836 */ /* 0x000fe40000000000 */
[----:B------:R-:W-:Y:S01]  /*6800*/  @!P3 IMAD.IADD R240, R240, 0x1, -R42 ;  /* 0x00000001f0f0b824 */ /* 0x000fe200078e0a2a */
[C---:B------:R-:W-:Y:S01]  /*6810*/  ISETP.GT.U32.AND P3, PT, R42.reuse, R246, PT ;  /* 0x000000f62a00720c */ /* 0x040fe20003f64070 */
[----:B------:R-:W-:Y:S01]  /*6820*/  IMAD R244, R42, R4, R11 ;  /* 0x000000042af47224 */ /* 0x000fe200078e020b */
[----:B------:R-:W-:Y:S01]  /*6830*/  IABS R4, R10 ;  /* 0x0000000a00047213 */ /* 0x000fe20000000000 */
[----:B------:R-:W-:-:S02]  /*6840*/  @!P2 IMAD.MOV R237, RZ, RZ, -R237 ;  /* 0x000000ffffeda224 */ /* 0x000fc400078e0aed */
[----:B------:R-:W-:Y:S01]  /*6850*/  @!P0 IMAD.MOV R232, RZ, RZ, -R232 ;  /* 0x000000ffffe88224 */ /* 0x000fe200078e0ae8 */
[C---:B------:R-:W-:Y:S01]  /*6860*/  ISETP.GT.U32.AND P2, PT, R42.reuse, R244, PT ;  /* 0x000000f42a00720c */ /* 0x040fe20003f44070 */
[----:B------:R-:W-:Y:S01]  /*6870*/  IMAD.MOV.U32 R7, RZ, RZ, R4 ;  /* 0x000000ffff077224 */ /* 0x000fe200078e0004 */
[----:B------:R-:W-:Y:S01]  /*6880*/  ISETP.GT.U32.AND P0, PT, R42, R239, PT ;  /* 0x000000ef2a00720c */ /* 0x000fe20003f04070 */
[----:B------:R-:W-:Y:S02]  /*6890*/  VIADD R4, R0, 0x77 ;  /* 0x0000007700047836 */ /* 0x000fe40000000000 */
[----:B------:R-:W-:-:S03]  /*68a0*/  IMAD.HI.U32 R3, R2, R7, RZ ;  /* 0x0000000702037227 */ /* 0x000fc600078e00ff */
[----:B------:R-:W-:Y:S01]  /*68b0*/  IABS R9, R4 ;  /* 0x0000000400097213 */ /* 0x000fe20000000000 */
[--C-:B------:R-:W-:Y:S02]  /*68c0*/  @!P3 IMAD.IADD R246, R246, 0x1, -R42.reuse ;  /* 0x00000001f6f6b824 */ /* 0x100fe400078e0a2a */
[----:B------:R-:W-:Y:S02]  /*68d0*/  IMAD.MOV R3, RZ, RZ, -R3 ;  /* 0x000000ffff037224 */ /* 0x000fe400078e0a03 */
[--C-:B------:R-:W-:Y:S01]  /*68e0*/  @!P6 IMAD.IADD R242, R242, 0x1, -R42.reuse ;  /* 0x00000001f2f2e824 */ /* 0x100fe200078e0a2a */
[C---:B------:R-:W-:Y:S01]  /*68f0*/  ISETP.GT.U32.AND P3, PT, R42.reuse, R246, PT ;  /* 0x000000f62a00720c */ /* 0x040fe20003f64070 */
[----:B------:R-:W-:Y:S01]  /*6900*/  IMAD R248, R42, R3, R7 ;  /* 0x000000032af87224 */ /* 0x000fe200078e0207 */
[----:B------:R-:W-:Y:S01]  /*6910*/  ISETP.GE.AND P6, PT, R8, RZ, PT ;  /* 0x000000ff0800720c */ /* 0x000fe20003fc6270 */
[----:B------:R-:W-:Y:S01]  /*6920*/  @!P2 IMAD.IADD R244, R244, 0x1, -R42 ;  /* 0x00000001f4f4a824 */ /* 0x000fe200078e0a2a */
[----:B------:R-:W-:Y:S01]  /*6930*/  ISETP.GT.U32.AND P2, PT, R42, R242, PT ;  /* 0x000000f22a00720c */ /* 0x000fe20003f44070 */
[----:B------:R-:W-:-:S04]  /*6940*/  IMAD.HI.U32 R3, R2, R9, RZ ;  /* 0x0000000902037227 */ /* 0x000fc800078e00ff */
[----:B------:R-:W-:Y:S02]  /*6950*/  IMAD.MOV R3, RZ, RZ, -R3 ;  /* 0x000000ffff037224 */ /* 0x000fe400078e0a03 */
[--C-:B------:R-:W-:Y:S01]  /*6960*/  @!P0 IMAD.IADD R239, R239, 0x1, -R42.reuse ;  /* 0x00000001efef8824 */ /* 0x100fe200078e0a2a */
[----:B------:R-:W-:Y:S01]  /*6970*/  ISETP.GE.AND P0, PT, R13, RZ, PT ;  /* 0x000000ff0d00720c */ /* 0x000fe20003f06270 */
[----:B------:R-:W-:Y:S02]  /*6980*/  IMAD R250, R42, R3, R9 ;  /* 0x000000032afa7224 */ /* 0x000fe400078e0209 */
[--C-:B------:R-:W-:Y:S02]  /*6990*/  @!P3 IMAD.IADD R246, R246, 0x1, -R42.reuse ;  /* 0x00000001f6f6b824 */ /* 0x100fe400078e0a2a */
[----:B------:R-:W-:Y:S01]  /*69a0*/  VIADD R8, R0, 0x76 ;  /* 0x0000007600087836 */ /* 0x000fe20000000000 */
[C---:B------:R-:W-:Y:S01]  /*69b0*/  ISETP.GT.U32.AND P3, PT, R42.reuse, R250, PT ;  /* 0x000000fa2a00720c */ /* 0x040fe20003f64070 */
[----:B------:R-:W-:Y:S01]  /*69c0*/  @!P1 IMAD.MOV R239, RZ, RZ, -R239 ;  /* 0x000000ffffef9224 */ /* 0x000fe200078e0aef */
[----:B------:R-:W-:Y:S01]  /*69d0*/  ISETP.GT.U32.AND P1, PT, R42, R244, PT ;  /* 0x000000f42a00720c */ /* 0x000fe20003f24070 */
[----:B------:R-:W-:Y:S01]  /*69e0*/  @!P2 IMAD.IADD R242, R242, 0x1, -R42 ;  /* 0x00000001f2f2a824 */ /* 0x000fe200078e0a2a */
[----:B------:R-:W-:Y:S01]  /*69f0*/  ISETP.GT.U32.AND P2, PT, R42, R248, PT ;  /* 0x000000f82a00720c */ /* 0x000fe20003f44070 */
[----:B------:R-:W-:Y:S01]  /*6a00*/  @!P5 IMAD.MOV R235, RZ, RZ, -R235 ;  /* 0x000000ffffebd224 */ /* 0x000fe200078e0aeb */
[----:B------:R-:W-:Y:S01]  /*6a10*/  IABS R7, R8 ;  /* 0x0000000800077213 */ /* 0x000fe20000000000 */
[----:B------:R-:W-:Y:S01]  /*6a20*/  @!P4 IMAD.MOV R240, RZ, RZ, -R240 ;  /* 0x000000fffff0c224 */ /* 0x000fe200078e0af0 */
[----:B------:R-:W-:Y:S01]  /*6a30*/  ISETP.GE.AND P5, PT, R12, RZ, PT ;  /* 0x000000ff0c00720c */ /* 0x000fe20003fa6270 */
[----:B------:R-:W-:Y:S01]  /*6a40*/  VIADD R11, R0, 0x74 ;  /* 0x00000074000b7836 */ /* 0x000fe20000000000 */
[----:B------:R-:W-:Y:S01]  /*6a50*/  ISETP.GE.AND P4, PT, R10, RZ, PT ;  /* 0x000000ff0a00720c */ /* 0x000fe20003f86270 */
[----:B------:R-:W-:-:S02]  /*6a60*/  VIADD R10, R0, 0x75 ;  /* 0x00000075000a7836 */ /* 0x000fc40000000000 */
[----:B------:R-:W-:-:S03]  /*6a70*/  IMAD.HI.U32 R3, R2, R7, RZ ;  /* 0x0000000702037227 */ /* 0x000fc600078e00ff */
[----:B------:R-:W-:Y:S01]  /*6a80*/  IABS R9, R10 ;  /* 0x0000000a00097213 */ /* 0x000fe20000000000 */
[--C-:B------:R-:W-:Y:S02]  /*6a90*/  @!P3 IMAD.IADD R250, R250, 0x1, -R42.reuse ;  /* 0x00000001fafab824 */ /* 0x100fe400078e0a2a */
[--C-:B------:R-:W-:Y:S01]  /*6aa0*/  @!P1 IMAD.IADD R244, R244, 0x1, -R42.reuse ;  /* 0x00000001f4f49824 */ /* 0x100fe200078e0a2a */
[----:B------:R-:W-:Y:S01]  /*6ab0*/  ISETP.GE.AND P1, PT, R4, RZ, PT ;  /* 0x000000ff0400720c */ /* 0x000fe20003f26270 */
[----:B------:R-:W-:Y:S01]  /*6ac0*/  IMAD.MOV R3, RZ, RZ, -R3 ;  /* 0x000000ffff037224 */ /* 0x000fe200078e0a03 */
[----:B------:R-:W-:Y:S01]  /*6ad0*/  IABS R4, R11 ;  /* 0x0000000b00047213 */ /* 0x000fe20000000000 */
[----:B------:R-:W-:Y:S01]  /*6ae0*/  @!P2 IMAD.IADD R248, R248, 0x1, -R42 ;  /* 0x00000001f8f8a824 */ /* 0x000fe200078e0a2a */
[C---:B------:R-:W-:Y:S01]  /*6af0*/  ISETP.GT.U32.AND P3, PT, R42.reuse, R250, PT ;  /* 0x000000fa2a00720c */ /* 0x040fe20003f64070 */
[----:B------:R-:W-:Y:S01]  /*6b00*/  IMAD R50, R42, R3, R7 ;  /* 0x000000032a327224 */ /* 0x000fe200078e0207 */
[----:B------:R-:W-:Y:S01]  /*6b10*/  ISETP.GE.AND P2, PT, R8, RZ, PT ;  /* 0x000000ff0800720c */ /* 0x000fe20003f46270 */
[----:B------:R-:W-:Y:S01]  /*6b20*/  @!P5 IMAD.MOV R242, RZ, RZ, -R242 ;  /* 0x000000fffff2d224 */ /* 0x000fe200078e0af2 */
[----:B------:R-:W-:Y:S01]  /*6b30*/  ISETP.GT.U32.AND P5, PT, R42, R248, PT ;  /* 0x000000f82a00720c */ /* 0x000fe20003fa4070 */
[----:B------:R-:W-:-:S04]  /*6b40*/  IMAD.HI.U32 R3, R2, R9, RZ ;  /* 0x0000000902037227 */ /* 0x000fc800078e00ff */
[----:B------:R-:W-:Y:S02]  /*6b50*/  IMAD.MOV.U32 R7, RZ, RZ, R4 ;  /* 0x000000ffff077224 */ /* 0x000fe400078e0004 */
[----:B------:R-:W-:Y:S02]  /*6b60*/  IMAD.MOV R3, RZ, RZ, -R3 ;  /* 0x000000ffff037224 */ /* 0x000fe400078e0a03 */
[----:B------:R-:W-:-:S04]  /*6b70*/  IMAD.HI.U32 R4, R2, R7, RZ ;  /* 0x0000000702047227 */ /* 0x000fc800078e00ff */
[----:B------:R-:W-:Y:S01]  /*6b80*/  @!P0 IMAD.MOV R244, RZ, RZ, -R244 ;  /* 0x000000fffff48224 */ /* 0x000fe200078e0af4 */
[C---:B------:R-:W-:Y:S01]  /*6b90*/  ISETP.GT.U32.AND P0, PT, R42.reuse, R50, PT ;  /* 0x000000322a00720c */ /* 0x040fe20003f04070 */
[----:B------:R-:W-:Y:S02]  /*6ba0*/  IMAD R124, R42, R3, R9 ;  /* 0x000000032a7c7224 */ /* 0x000fe400078e0209 */
[----:B------:R-:W-:Y:S02]  /*6bb0*/  IMAD.MOV R4, RZ, RZ, -R4 ;  /* 0x000000ffff047224 */ /* 0x000fe400078e0a04 */
[--C-:B------:R-:W-:Y:S01]  /*6bc0*/  @!P3 IMAD.IADD R250, R250, 0x1, -R42.reuse ;  /* 0x00000001fafab824 */ /* 0x100fe200078e0a2a */
[----:B------:R-:W-:Y:S01]  /*6bd0*/  ISETP.GT.U32.AND P3, PT, R42, R124, PT ;  /* 0x0000007c2a00720c */ /* 0x000fe20003f64070 */
[----:B------:R-:W-:Y:S01]  /*6be0*/  @!P5 IMAD.IADD R248, R248, 0x1, -R42 ;  /* 0x00000001f8f8d824 */ /* 0x000fe200078e0a2a */
[----:B------:R-:W-:Y:S01]  /*6bf0*/  ISETP.GE.AND P5, PT, R11, RZ, PT ;  /* 0x000000ff0b00720c */ /* 0x000fe20003fa6270 */
[----:B------:R-:W-:-:S02]  /*6c00*/  IMAD R204, R42, R4, R7 ;  /* 0x000000042acc7224 */ /* 0x000fc400078e0207 */
[----:B------:R-:W-:Y:S02]  /*6c10*/  @!P4 IMAD.MOV R248, RZ, RZ, -R248 ;  /* 0x000000fffff8c224 */ /* 0x000fe400078e0af8 */
[----:B------:R-:W-:Y:S01]  /*6c20*/  VIADD R8, R0, 0x73 ;  /* 0x0000007300087836 */ /* 0x000fe20000000000 */
[----:B------:R-:W-:Y:S01]  /*6c30*/  ISETP.GT.U32.AND P4, PT, R42, R204, PT ;  /* 0x000000cc2a00720c */ /* 0x000fe20003f84070 */
[----:B------:R-:W-:Y:S02]  /*6c40*/  @!P0 IMAD.IADD R50, R50, 0x1, -R42 ;  /* 0x0000000132328824 */ /* 0x000fe400078e0a2a */
[----:B------:R-:W-:Y:S01]  /*6c50*/  @!P6 IMAD.MOV R246, RZ, RZ, -R246 ;  /* 0x000000fffff6e224 */ /* 0x000fe200078e0af6 */
[----:B------:R-:W-:Y:S01]  /*6c60*/  IABS R7, R8 ;  /* 0x0000000800077213 */ /* 0x000fe20000000000 */
[----:B------:R-:W-:Y:S01]  /*6c70*/  @!P3 IMAD.IADD R124, R124, 0x1, -R42 ;  /* 0x000000017c7cb824 */ /* 0x000fe200078e0a2a */
[----:B------:R-:W-:Y:S01]  /*6c80*/  ISETP.GT.U32.AND P0, PT, R42, R50, PT ;  /* 0x000000322a00720c */ /* 0x000fe20003f04070 */
[----:B------:R-:W-:Y:S01]  /*6c90*/  @!P1 IMAD.MOV R250, RZ, RZ, -R250 ;  /* 0x000000fffffa9224 */ /* 0x000fe200078e0afa */
[----:B------:R-:W-:Y:S01]  /*6ca0*/  ISETP.GE.AND P6, PT, R10, RZ, PT ;  /* 0x000000ff0a00720c */ /* 0x000fe20003fc6270 */
[----:B------:R-:W-:Y:S01]  /*6cb0*/  VIADD R10, R0, 0x71 ;  /* 0x00000071000a7836 */ /* 0x000fe20000000000 */
[----:B------:R-:W-:Y:S01]  /*6cc0*/  ISETP.GT.U32.AND P3, PT, R42, R124, PT ;  /* 0x0000007c2a00720c */ /* 0x000fe20003f64070 */
[----:B------:R-:W-:Y:S01]  /*6cd0*/  IMAD.HI.U32 R3, R2, R7, RZ ;  /* 0x0000000702037227 */ /* 0x000fe200078e00ff */
[----:B------:R-:W-:-:S02]  /*6ce0*/  ISETP.GE.AND P1, PT, R8, RZ, PT ;  /* 0x000000ff0800720c */ /* 0x000fc40003f26270 */
[----:B------:R-:W-:Y:S01]  /*6cf0*/  IABS R11, R10 ;  /* 0x0000000a000b7213 */ /* 0x000fe20000000000 */
[--C-:B------:R-:W-:Y:S02]  /*6d00*/  @!P4 IMAD.IADD R204, R204, 0x1, -R42.reuse ;  /* 0x00000001ccccc824 */ /* 0x100fe400078e0a2a */
[----:B------:R-:W-:Y:S02]  /*6d10*/  VIADD R4, R0, 0x72 ;  /* 0x0000007200047836 */ /* 0x000fe40000000000 */
[----:B------:R-:W-:Y:S01]  /*6d20*/  IMAD.MOV R8, RZ, RZ, -R3 ;  /* 0x000000ffff087224 */ /* 0x000fe200078e0a03 */
[----:B------:R-:W-:Y:S01]  /*6d30*/  ISETP.GT.U32.AND P4, PT, R42, R204, PT ;  /* 0x000000cc2a00720c */ /* 0x000fe20003f84070 */
[----:B------:R-:W-:Y:S01]  /*6d40*/  @!P0 IMAD.IADD R50, R50, 0x1, -R42 ;  /* 0x0000000132328824 */ /* 0x000fe200078e0a2a */
[----:B------:R-:W-:Y:S01]  /*6d50*/  IABS R9, R4 ;  /* 0x0000000400097213 */ /* 0x000fe20000000000 */
[----:B------:R-:W-:Y:S01]  /*6d60*/  IMAD R7, R42, R8, R7 ;  /* 0x000000082a077224 */ /* 0x000fe200078e0207 */
[----:B------:R-:W-:Y:S01]  /*6d70*/  ISETP.GE.AND P0, PT, R4, RZ, PT ;  /* 0x000000ff0400720c */ /* 0x000fe20003f06270 */
[----:B------:R-:W-:-:S04]  /*6d80*/  IMAD.HI.U32 R4, R2, R11, RZ ;  /* 0x0000000b02047227 */ /* 0x000fc800078e00ff */
[----:B------:R-:W-:Y:S01]  /*6d90*/  @!P3 IMAD.IADD R124, R124, 0x1, -R42 ;  /* 0x000000017c7cb824 */ /* 0x000fe200078e0a2a */
[----:B------:R-:W-:Y:S01]  /*6da0*/  ISETP.GT.U32.AND P3, PT, R42, R7, PT ;  /* 0x000000072a00720c */ /* 0x000fe20003f64070 */
[----:B------:R-:W-:Y:S02]  /*6db0*/  IMAD.MOV R4, RZ, RZ, -R4 ;  /* 0x000000ffff047224 */ /* 0x000fe400078e0a04 */
[----:B------:R-:W-:-:S04]  /*6dc0*/  IMAD.HI.U32 R3, R2, R9, RZ ;  /* 0x0000000902037227 */ /* 0x000fc800078e00ff */
[----:B------:R-:W-:Y:S02]  /*6dd0*/  IMAD R11, R42, R4, R11 ;  /* 0x000000042a0b7224 */ /* 0x000fe400078e020b */
[----:B------:R-:W-:Y:S02]  /*6de0*/  @!P4 IMAD.IADD R204, R204, 0x1, -R42 ;  /* 0x00000001ccccc824 */ /* 0x000fe400078e0a2a */
[----:B------:R-:W-:Y:S02]  /*6df0*/  IMAD.MOV R3, RZ, RZ, -R3 ;  /* 0x000000ffff037224 */ /* 0x000fe400078e0a03 */
[----:B------:R-:W-:Y:S01]  /*6e00*/  @!P5 IMAD.MOV R204, RZ, RZ, -R204 ;  /* 0x000000ffffccd224 */ /* 0x000fe200078e0acc */
[C---:B------:R-:W-:Y:S01]  /*6e10*/  ISETP.GT.U32.AND P5, PT, R42.reuse, R11, PT ;  /* 0x0000000b2a00720c */ /* 0x040fe20003fa4070 */
[----:B------:R-:W-:Y:S02]  /*6e20*/  IMAD R9, R42, R3, R9 ;  /* 0x000000032a097224 */ /* 0x000fe400078e0209 */
[----:B------:R-:W-:-:S02]  /*6e30*/  VIADD R8, R0, 0x6f ;  /* 0x0000006f00087836 */ /* 0x000fc40000000000 */
[----:B------:R-:W-:Y:S02]  /*6e40*/  @!P3 IMAD.IADD R7, R7, 0x1, -R42 ;  /* 0x000000010707b824 */ /* 0x000fe400078e0a2a */
[----:B------:R-:W-:Y:S01]  /*6e50*/  @!P6 IMAD.MOV R124, RZ, RZ, -R124 ;  /* 0x000000ffff7ce224 */ /* 0x000fe200078e0a7c */
[----:B------:R-:W-:Y:S01]  /*6e60*/  ISETP.GT.U32.AND P6, PT, R42, R9, PT ;  /* 0x000000092a00720c */ /* 0x000fe20003fc4070 */
[----:B------:R-:W-:Y:S01]  /*6e70*/  @!P2 IMAD.MOV R50, RZ, RZ, -R50 ;  /* 0x000000ffff32a224 */ /* 0x000fe200078e0a32 */
[----:B------:R-:W-:Y:S01]  /*6e80*/  IABS R15, R8 ;  /* 0x00000008000f7213 */ /* 0x000fe20000000000 */
[----:B------:R-:W-:Y:S01]  /*6e90*/  VIADD R3, R0, 0x70 ;  /* 0x0000007000037836 */ /* 0x000fe20000000000 */
[----:B------:R-:W-:Y:S01]  /*6ea0*/  ISETP.GT.U32.AND P3, PT, R42, R7, PT ;  /* 0x000000072a00720c */ /* 0x000fe20003f64070 */
[----:B------:R-:W-:Y:S01]  /*6eb0*/  @!P5 IMAD.IADD R11, R11, 0x1, -R42 ;  /* 0x000000010b0bd824 */ /* 0x000fe200078e0a2a */
[----:B------:R-:W-:Y:S01]  /*6ec0*/  ISETP.GE.AND P2, PT, R10, RZ, PT ;  /* 0x000000ff0a00720c */ /* 0x000fe20003f46270 */
[----:B------:R-:W-:Y:S01]  /*6ed0*/  IMAD.HI.U32 R4, R2, R15, RZ ;  /* 0x0000000f02047227 */ /* 0x000fe200078e00ff */
[----:B------:R-:W-:-:S02]  /*6ee0*/  IABS R13, R3 ;  /* 0x00000003000d7213 */ /* 0x000fc40000000000 */
[C---:B------:R-:W-:Y:S01]  /*6ef0*/  ISETP.GT.U32.AND P5, PT, R42.reuse, R11, PT ;  /* 0x0000000b2a00720c */ /* 0x040fe20003fa4070 */
[----:B------:R-:W-:Y:S01]  /*6f00*/  IMAD.MOV R4, RZ, RZ, -R4 ;  /* 0x000000ffff047224 */ /* 0x000fe200078e0a04 */
[----:B------:R-:W-:Y:S01]  /*6f10*/  ISETP.GE.AND P4, PT, R3, RZ, PT ;  /* 0x000000ff0300720c */ /* 0x000fe20003f86270 */
[--C-:B------:R-:W-:Y:S02]  /*6f20*/  @!P6 IMAD.IADD R9, R9, 0x1, -R42.reuse ;  /* 0x000000010909e824 */ /* 0x100fe400078e0a2a */
[C---:B------:R-:W-:Y:S02]  /*6f30*/  IMAD R14, R42.reuse, R4, R15 ;  /* 0x000000042a0e7224 */ /* 0x040fe400078e020f */
[----:B------:R-:W-:Y:S01]  /*6f40*/  @!P3 IMAD.IADD R7, R7, 0x1, -R42 ;  /* 0x000000010707b824 */ /* 0x000fe200078e0a2a */
[----:B------:R-:W-:Y:S01]  /*6f50*/  ISETP.GT.U32.AND P6, PT, R42, R9, PT ;  /* 0x000000092a00720c */ /* 0x000fe20003fc4070 */
[----:B------:R-:W-:Y:S01]  /*6f60*/  IMAD.HI.U32 R4, R2, R21, RZ ;  /* 0x0000001502047227 */ /* 0x000fe200078e00ff */
[----:B------:R-:W-:-:S03]  /*6f70*/  ISETP.GE.AND P3, PT, R8, RZ, PT ;  /* 0x000000ff0800720c */ /* 0x000fc60003f66270 */
[----:B------:R-:W-:Y:S01]  /*6f80*/  @!P1 IMAD.MOV R7, RZ, RZ, -R7 ;  /* 0x000000ffff079224 */ /* 0x000fe200078e0a07 */
[----:B------:R-:W-:Y:S01]  /*6f90*/  ISETP.GT.U32.AND P1, PT, R42, R14, PT ;  /* 0x0000000e2a00720c */ /* 0x000fe20003f24070 */
[----:B------:R-:W-:Y:S02]  /*6fa0*/  VIADD R10, R0, 0x6e ;  /* 0x0000006e000a7836 */ /* 0x000fe40000000000 */
[----:B------:R-:W-:Y:S02]  /*6fb0*/  IMAD.MOV R4, RZ, RZ, -R4 ;  /* 0x000000ffff047224 */ /* 0x000fe400078e0a04 */
[----:B------:R-:W-:Y:S01]  /*6fc0*/  IMAD.HI.U32 R3, R2, R13, RZ ;  /* 0x0000000d02037227 */ /* 0x000fe200078e00ff */
[----:B------:R-:W-:-:S03]  /*6fd0*/  IABS R17, R10 ;  /* 0x0000000a00117213 */ /* 0x000fc60000000000 */
[----:B------:R-:W-:Y:S02]  /*6fe0*/  IMAD R18, R42, R4, R21 ;  /* 0x000000042a127224 */ /* 0x000fe400078e0215 */
[----:B------:R-:W-:Y:S02]  /*6ff0*/  @!P5 IMAD.IADD R11, R11, 0x1, -R42 ;  /* 0x000000010b0bd824 */ /* 0x000fe400078e0a2a */
[----:B------:R-:W-:Y:S02]  /*7000*/  IMAD.MOV R12, RZ, RZ, -R3 ;  /* 0x000000ffff0c7224 */ /* 0x000fe400078e0a03 */
[----:B------:R-:W-:Y:S02]  /*7010*/  VIADD R8, R0, 0x6c ;  /* 0x0000006c00087836 */ /* 0x000fe40000000000 */
[----:B------:R-:W-:Y:S01]  /*7020*/  @!P2 IMAD.MOV R11, RZ, RZ, -R11 ;  /* 0x000000ffff0ba224 */ /* 0x000fe200078e0a0b */
[----:B------:R-:W-:Y:S01]  /*7030*/  ISETP.GT.U32.AND P2, PT, R42, R18, PT ;  /* 0x000000122a00720c */ /* 0x000fe20003f44070 */
[----:B------:R-:W-:Y:S01]  /*7040*/  IMAD.HI.U32 R3, R2, R17, RZ ;  /* 0x0000001102037227 */ /* 0x000fe200078e00ff */
[----:B------:R-:W-:-:S03]  /*7050*/  IABS R21, R8 ;  /* 0x0000000800157213 */ /* 0x000fc60000000000 */
[--C-:B------:R-:W-:Y:S02]  /*7060*/  @!P6 IMAD.IADD R9, R9, 0x1, -R42.reuse ;  /* 0x000000010909e824 */ /* 0x100fe400078e0a2a */
[----:B------:R-:W-:Y:S02]  /*7070*/  @!P1 IMAD.IADD R14, R14, 0x1, -R42 ;  /* 0x000000010e0e9824 */ /* 0x000fe400078e0a2a */
[----:B------:R-:W-:Y:S02]  /*7080*/  IMAD.MOV R3, RZ, RZ, -R3 ;  /* 0x000000ffff037224 */ /* 0x000fe400078e0a03 */
[----:B------:R-:W-:Y:S01]  /*7090*/  @!P0 IMAD.MOV R9, RZ, RZ, -R9 ;  /* 0x000000ffff098224 */ /* 0x000fe200078e0a09 */
[----:B------:R-:W-:Y:S01]  /*70a0*/  ISETP.GE.AND P0, PT, R10, RZ, PT ;  /* 0x000000ff0a00720c */ /* 0x000fe20003f06270 */
[C---:B------:R-:W-:Y:S01]  /*70b0*/  IMAD R16, R42.reuse, R3, R17 ;  /* 0x000000032a107224 */ /* 0x040fe200078e0211 */
[----:B------:R-:W-:Y:S01]  /*70c0*/  ISETP.GT.U32.AND P1, PT, R42, R14, PT ;  /* 0x0000000e2a00720c */ /* 0x000fe20003f24070 */
[----:B------:R-:W-:-:S02]  /*70d0*/  VIADD R10, R0, 0x6b ;  /* 0x0000006b000a7836 */ /* 0x000fc40000000000 */
[----:B------:R-:W-:Y:S01]  /*70e0*/  IMAD.HI.U32 R3, R2, R21, RZ ;  /* 0x0000001502037227 */ /* 0x000fe200078e00ff */
[C---:B------:R-:W-:Y:S02]  /*70f0*/  ISETP.GT.U32.AND P5, PT, R42.reuse, R16, PT ;  /* 0x000000102a00720c */ /* 0x040fe40003fa4070 */
[----:B------:R-:W-:Y:S01]  /*7100*/  IABS R25, R10 ;  /* 0x0000000a00197213 */ /* 0x000fe20000000000 */
[----:B------:R-:W-:Y:S02]  /*7110*/  IMAD R12, R42, R12, R13 ;  /* 0x0000000c2a0c7224 */ /* 0x000fe400078e020d */
[----:B------:R-:W-:Y:S02]  /*7120*/  IMAD.MOV R3, RZ, RZ, -R3 ;  /* 0x000000ffff037224 */ /* 0x000fe400078e0a03 */
[----:B------:R-:W-:Y:S01]  /*7130*/  @!P2 IMAD.IADD R18, R18, 0x1, -R42 ;  /* 0x000000011212a824 */ /* 0x000fe200078e0a2a */
[C---:B------:R-:W-:Y:S01]  /*7140*/  ISETP.GT.U32.AND P6, PT, R42.reuse, R12, PT ;  /* 0x0000000c2a00720c */ /* 0x040fe20003fc4070 */
[----:B------:R-:W-:-:S02]  /*7150*/  IMAD R21, R42, R3, R21 ;  /* 0x000000032a157224 */ /* 0x000fc400078e0215 */
[----:B------:R-:W-:Y:S01]  /*7160*/  IMAD.HI.U32 R3, R2, R25, RZ ;  /* 0x0000001902037227 */ /* 0x000fe200078e00ff */
[----:B------:R-:W-:-:S03]  /*7170*/  ISETP.GT.U32.AND P2, PT, R42, R18, PT ;  /* 0x000000122a00720c */ /* 0x000fc60003f44070 */
[--C-:B------:R-:W-:Y:S01]  /*7180*/  @!P1 IMAD.IADD R14, R14, 0x1, -R42.reuse ;  /* 0x000000010e0e9824 */ /* 0x100fe200078e0a2a */
[----:B------:R-:W-:Y:S01]  /*7190*/  ISETP.GT.U32.AND P1, PT, R42, R21, PT ;  /* 0x000000152a00720c */ /* 0x000fe20003f24070 */
[----:B------:R-:W-:Y:S02]  /*71a0*/  IMAD.MOV R3, RZ, RZ, -R3 ;  /* 0x000000ffff037224 */ /* 0x000fe400078e0a03 */
[--C-:B------:R-:W-:Y:S02]  /*71b0*/  @!P5 IMAD.IADD R16, R16, 0x1, -R42.reuse ;  /* 0x000000011010d824 */ /* 0x100fe400078e0a2a */
[----:B------:R-:W-:Y:S02]  /*71c0*/  IMAD R25, R42, R3, R25 ;  /* 0x000000032a197224 */ /* 0x000fe400078e0219 */
[----:B------:R-:W-:Y:S01]  /*71d0*/  @!P6 IMAD.IADD R12, R12, 0x1, -R42 ;  /* 0x000000010c0ce824 */ /* 0x000fe200078e0a2a */
[----:B------:R-:W-:Y:S01]  /*71e0*/  ISETP.GT.U32.AND P5, PT, R42, R16, PT ;  /* 0x000000102a00720c */ /* 0x000fe20003fa4070 */
[----:B------:R-:W-:-:S02]  /*71f0*/  VIADD R13, R0, 0x6a ;  /* 0x0000006a000d7836 */ /* 0x000fc40000000000 */
[--C-:B------:R-:W-:Y:S01]  /*7200*/  @!P2 IMAD.IADD R18, R18, 0x1, -R42.reuse ;  /* 0x000000011212a824 */ /* 0x100fe200078e0a2a */
[C---:B------:R-:W-:Y:S01]  /*7210*/  ISETP.GT.U32.AND P2, PT, R42.reuse, R25, PT ;  /* 0x000000192a00720c */ /* 0x040fe20003f44070 */
[----:B------:R-:W-:Y:S01]  /*7220*/  @!P1 IMAD.IADD R21, R21, 0x1, -R42 ;  /* 0x0000000115159824 */ /* 0x000fe200078e0a2a */
[----:B------:R-:W-:Y:S01]  /*7230*/  ISETP.GT.U32.AND P6, PT, R42, R12, PT ;  /* 0x0000000c2a00720c */ /* 0x000fe20003fc4070 */
[----:B------:R-:W-:Y:S01]  /*7240*/  VIADD R3, R0, 0x69 ;  /* 0x0000006900037836 */ /* 0x000fe20000000000 */
[----:B------:R-:W-:Y:S01]  /*7250*/  IABS R29, R13 ;  /* 0x0000000d001d7213 */ /* 0x000fe20000000000 */
[----:B------:R-:W-:Y:S01]  /*7260*/  @!P3 IMAD.MOV R14, RZ, RZ, -R14 ;  /* 0x000000ffff0eb224 */ /* 0x000fe200078e0a0e */
[----:B------:R-:W-:Y:S01]  /*7270*/  ISETP.GT.U32.AND P1, PT, R42, R21, PT ;  /* 0x000000152a00720c */ /* 0x000fe20003f24070 */
[----:B0-----:R-:W-:Y:S01]  /*7280*/  VIADD R156, R0, 0x6 ;  /* 0x00000006009c7836 */ /* 0x001fe20000000000 */
[----:B------:R-:W-:Y:S01]  /*7290*/  IABS R33, R3 ;  /* 0x0000000300217213 */ /* 0x000fe20000000000 */
[----:B------:R-:W-:Y:S01]  /*72a0*/  IMAD.HI.U32 R4, R2, R29, RZ ;  /* 0x0000001d02047227 */ /* 0x000fe200078e00ff */
[----:B------:R-:W-:-:S02]  /*72b0*/  ISETP.GE.AND P3, PT, R10, RZ, PT ;  /* 0x000000ff0a00720c */ /* 0x000fc40003f66270 */
[----:B------:R-:W-:Y:S01]  /*72c0*/  IABS R252, R156 ;  /* 0x0000009c00fc7213 */ /* 0x000fe20000000000 */
[----:B------:R-:W-:Y:S02]  /*72d0*/  IMAD.MOV R4, RZ, RZ, -R4 ;  /* 0x000000ffff047224 */ /* 0x000fe400078e0a04 */
[--C-:B------:R-:W-:Y:S01]  /*72e0*/  @!P5 IMAD.IADD R16, R16, 0x1, -R42.reuse ;  /* 0x000000011010d824 */ /* 0x100fe200078e0a2a */
[----:B------:R-:W-:Y:S01]  /*72f0*/  ISETP.GE.AND P5, PT, R13, RZ, PT ;  /* 0x000000ff0d00720c */ /* 0x000fe20003fa6270 */
[--C-:B------:R-:W-:Y:S02]  /*7300*/  @!P2 IMAD.IADD R25, R25, 0x1, -R42.reuse ;  /* 0x000000011919a824 */ /* 0x100fe400078e0a2a */
[----:B------:R-:W-:Y:S01]  /*7310*/  @!P6 IMAD.IADD R12, R12, 0x1, -R42 ;  /* 0x000000010c0ce824 */ /* 0x000fe200078e0a2a */
[----:B------:R-:W-:Y:S01]  /*7320*/  ISETP.GE.AND P6, PT, R23, RZ, PT ;  /* 0x000000ff1700720c */ /* 0x000fe20003fc6270 */
[C---:B------:R-:W-:Y:S01]  /*7330*/  IMAD R29, R42.reuse, R4, R29 ;  /* 0x000000042a1d7224 */ /* 0x040fe200078e021d */
[----:B------:R-:W-:Y:S01]  /*7340*/  ISETP.GT.U32.AND P2, PT, R42, R25, PT ;  /* 0x000000192a00720c */ /* 0x000fe20003f44070 */
[----:B------:R-:W-:Y:S01]  /*7350*/  @!P0 IMAD.MOV R16, RZ, RZ, -R16 ;  /* 0x000000ffff108224 */ /* 0x000fe200078e0a10 */
[----:B------:R-:W-:Y:S01]  /*7360*/  ISETP.GE.AND P0, PT, R3, RZ, PT ;  /* 0x000000ff0300720c */ /* 0x000fe20003f06270 */
[----:B------:R-:W-:Y:S01]  /*7370*/  IMAD.HI.U32 R3, R2, R33, RZ ;  /* 0x0000002102037227 */ /* 0x000fe200078e00ff */
[----:B------:R-:W-:-:S03]  /*7380*/  IABS R23, R46 ;  /* 0x0000002e00177213 */ /* 0x000fc60000000000 */
[----:B------:R-:W-:Y:S01]  /*7390*/  @!P1 IMAD.IADD R21, R21, 0x1, -R42 ;  /* 0x0000000115159824 */ /* 0x000fe200078e0a2a */
[----:B------:R-:W-:Y:S01]  /*73a0*/  ISETP.GT.U32.AND P1, PT, R42, R29, PT ;  /* 0x0000001d2a00720c */ /* 0x000fe20003f24070 */
[----:B------:R-:W-:Y:S02]  /*73b0*/  VIADD R4, R0, 0x68 ;  /* 0x0000006800047836 */ /* 0x000fe40000000000 */
[----:B------:R-:W-:Y:S02]  /*73c0*/  IMAD.MOV R3, RZ, RZ, -R3 ;  /* 0x000000ffff037224 */ /* 0x000fe400078e0a03 */
[----:B------:R-:W-:Y:S01]  /*73d0*/  @!P4 IMAD.MOV R12, RZ, RZ, -R12 ;  /* 0x000000ffff0cc224 */ /* 0x000fe200078e0a0c */
[----:B------:R-:W-:Y:S01]  /*73e0*/  IABS R13, R4 ;  /* 0x00000004000d7213 */ /* 0x000fe20000000000 */
[----:B------:R-:W-:Y:S01]  /*73f0*/  IMAD R33, R42, R3, R33 ;  /* 0x000000032a217224 */ /* 0x000fe200078e0221 */
[----:B------:R-:W-:Y:S01]  /*7400*/  ISETP.GE.AND P4, PT, R8, RZ, PT ;  /* 0x000000ff0800720c */ /* 0x000fe20003f86270 */
[----:B------:R-:W-:Y:S01]  /*7410*/  @!P6 IMAD.MOV R18, RZ, RZ, -R18 ;  /* 0x000000ffff12e224 */ /* 0x000fe200078e0a12 */
[----:B------:R-:W-:Y:S01]  /*7420*/  ISETP.GE.AND P6, PT, R4, RZ, PT ;  /* 0x000000ff0400720c */ /* 0x000fe20003fc6270 */
[----:B------:R-:W-:Y:S01]  /*7430*/  @!P2 IMAD.IADD R25, R25, 0x1, -R42 ;  /* 0x000000011919a824 */ /* 0x000fe200078e0a2a */
[----:B------:R-:W-:Y:S01]  /*7440*/  ISETP.GT.U32.AND P2, PT, R42, R33, PT ;  /* 0x000000212a00720c */ /* 0x000fe20003f44070 */
[----:B------:R-:W-:-:S04]  /*7450*/  IMAD.HI.U32 R4, R2, R13, RZ ;  /* 0x0000000d02047227 */ /* 0x000fc800078e00ff */
[----:B------:R-:W-:Y:S02]  /*7460*/  @!P1 IMAD.IADD R29, R29, 0x1, -R42 ;  /* 0x000000011d1d9824 */ /* 0x000fe400078e0a2a */
[----:B------:R-:W-:Y:S02]  /*7470*/  IMAD.MOV R4, RZ, RZ, -R4 ;  /* 0x000000ffff047224 */ /* 0x000fe400078e0a04 */
[----:B------:R-:W-:Y:S01]  /*7480*/  VIADD R8, R0, 0x67 ;  /* 0x0000006700087836 */ /* 0x000fe20000000000 */
[C---:B------:R-:W-:Y:S01]  /*7490*/  ISETP.GT.U32.AND P1, PT, R42.reuse, R29, PT ;  /* 0x0000001d2a00720c */ /* 0x040fe20003f24070 */
[C---:B------:R-:W-:Y:S02]  /*74a0*/  IMAD R36, R42.reuse, R4, R13 ;  /* 0x000000042a247224 */ /* 0x040fe400078e020d */
[----:B------:R-:W-:Y:S01]  /*74b0*/  @!P4 IMAD.MOV R21, RZ, RZ, -R21 ;  /* 0x000000ffff15c224 */ /* 0x000fe200078e0a15 */
[----:B------:R-:W-:Y:S01]  /*74c0*/  IABS R15, R8 ;  /* 0x00000008000f7213 */ /* 0x000fe20000000000 */
[----:B------:R-:W-:Y:S01]  /*74d0*/  @!P2 IMAD.IADD R33, R33, 0x1, -R42 ;  /* 0x000000012121a824 */ /* 0x000fe200078e0a2a */
[----:B------:R-:W-:Y:S01]  /*74e0*/  ISETP.GT.U32.AND P4, PT, R42, R36, PT ;  /* 0x000000242a00720c */ /* 0x000fe20003f84070 */
[----:B------:R-:W-:-:S02]  /*74f0*/  VIADD R10, R0, 0x66 ;  /* 0x00000066000a7836 */ /* 0x000fc40000000000 */
[----:B------:R-:W-:Y:S01]  /*7500*/  IMAD.HI.U32 R3, R2, R15, RZ ;  /* 0x0000000f02037227 */ /* 0x000fe200078e00ff */
[----:B------:R-:W-:Y:S02]  /*7510*/  ISETP.GT.U32.AND P2, PT, R42, R33, PT ;  /* 0x000000212a00720c */ /* 0x000fe40003f44070 */
[----:B------:R-:W-:Y:S01]  /*7520*/  IABS R17, R10 ;  /* 0x0000000a00117213 */ /* 0x000fe20000000000 */
[--C-:B------:R-:W-:Y:S01]  /*7530*/  @!P1 IMAD.IADD R29, R29, 0x1, -R42.reuse ;  /* 0x000000011d1d9824 */ /* 0x100fe200078e0a2a */
[----:B------:R-:W-:Y:S01]  /*7540*/  ISETP.GE.AND P1, PT, R10, RZ, PT ;  /* 0x000000ff0a00720c */ /* 0x000fe20003f26270 */
[----:B------:R-:W-:Y:S02]  /*7550*/  IMAD.MOV R3, RZ, RZ, -R3 ;  /* 0x000000ffff037224 */ /* 0x000fe400078e0a03 */
[----:B------:R-:W-:Y:S02]  /*7560*/  VIADD R10, R0, 0x65 ;  /* 0x00000065000a7836 */ /* 0x000fe40000000000 */
[----:B------:R-:W-:Y:S01]  /*7570*/  IMAD R40, R42, R3, R15 ;  /* 0x000000032a287224 */ /* 0x000fe200078e020f */
[----:B------:R-:W-:Y:S01]  /*7580*/  IABS R15, R31 ;  /* 0x0000001f000f7213 */ /* 0x000fe20000000000 */
[--C-:B------:R-:W-:Y:S01]  /*7590*/  @!P4 IMAD.IADD R36, R36, 0x1, -R42.reuse ;  /* 0x000000012424c824 */ /* 0x100fe200078e0a2a */
[----:B------:R-:W-:Y:S01]  /*75a0*/  IABS R13, R10 ;  /* 0x0000000a000d7213 */ /* 0x000fe20000000000 */
[----:B------:R-:W-:Y:S01]  /*75b0*/  @!P2 IMAD.IADD R33, R33, 0x1, -R42 ;  /* 0x000000012121a824 */ /* 0x000fe200078e0a2a */
[----:B------:R-:W-:Y:S01]  /*75c0*/  ISETP.GT.U32.AND P2, PT, R42, R40, PT ;  /* 0x000000282a00720c */ /* 0x000fe20003f44070 */
[----:B------:R-:W-:Y:S01]  /*75d0*/  IMAD.HI.U32 R4, R2, R17, RZ ;  /* 0x0000001102047227 */ /* 0x000fe200078e00ff */
[----:B------:R-:W-:-:S03]  /*75e0*/  ISETP.GT.U32.AND P4, PT, R42, R36, PT ;  /* 0x000000242a00720c */ /* 0x000fc60003f84070 */
[----:B------:R-:W-:-:S04]  /*75f0*/  IMAD.HI.U32 R3, R2, R13, RZ ;  /* 0x0000000d02037227 */ /* 0x000fc800078e00ff */
[----:B------:R-:W-:Y:S02]  /*7600*/  IMAD.MOV R4, RZ, RZ, -R4 ;  /* 0x000000ffff047224 */ /* 0x000fe400078e0a04 */
[----:B------:R-:W-:Y:S02]  /*7610*/  IMAD.MOV R48, RZ, RZ, -R3 ;  /* 0x000000ffff307224 */ /* 0x000fe400078e0a03 */
[C---:B------:R-:W-:Y:S01]  /*7620*/  IMAD R44, R42.reuse, R4, R17 ;  /* 0x000000042a2c7224 */ /* 0x040fe200078e0211 */
[----:B------:R-:W-:Y:S01]  /*7630*/  IABS R17, R38 ;  /* 0x0000002600117213 */ /* 0x000fe20000000000 */
[----:B------:R-:W-:Y:S02]  /*7640*/  IMAD R48, R42, R48, R13 ;  /* 0x000000302a307224 */ /* 0x000fe400078e020d */
[--C-:B------:R-:W-:Y:S01]  /*7650*/  @!P4 IMAD.IADD R36, R36, 0x1, -R42.reuse ;  /* 0x000000012424c824 */ /* 0x100fe200078e0a2a */
[----:B------:R-:W-:Y:S01]  /*7660*/  ISETP.GT.U32.AND P4, PT, R42, R44, PT ;  /* 0x0000002c2a00720c */ /* 0x000fe20003f84070 */
[----:B------:R-:W-:Y:S01]  /*7670*/  @!P2 IMAD.IADD R40, R40, 0x1, -R42 ;  /* 0x000000012828a824 */ /* 0x000fe200078e0a2a */
[----:B------:R-:W-:Y:S01]  /*7680*/  ISETP.GT.U32.AND P2, PT, R42, R48, PT ;  /* 0x000000302a00720c */ /* 0x000fe20003f44070 */
[----:B------:R-:W-:-:S04]  /*7690*/  IMAD.HI.U32 R3, R2, R15, RZ ;  /* 0x0000000f02037227 */ /* 0x000fc800078e00ff */
[----:B------:R-:W-:Y:S02]  /*76a0*/  IMAD.MOV R52, RZ, RZ, -R3 ;  /* 0x000000ffff347224 */ /* 0x000fe400078e0a03 */
[----:B------:R-:W-:-:S04]  /*76b0*/  IMAD.HI.U32 R4, R2, R17, RZ ;  /* 0x0000001102047227 */ /* 0x000fc800078e00ff */
[----:B------:R-:W-:Y:S02]  /*76c0*/  IMAD R52, R42, R52, R15 ;  /* 0x000000342a347224 */ /* 0x000fe400078e020f */
[--C-:B------:R-:W-:Y:S02]  /*76d0*/  @!P4 IMAD.IADD R44, R44, 0x1, -R42.reuse ;  /* 0x000000012c2cc824 */ /* 0x100fe400078e0a2a */
[----:B------:R-:W-:Y:S01]  /*76e0*/  @!P2 IMAD.IADD R48, R48, 0x1, -R42 ;  /* 0x000000013030a824 */ /* 0x000fe200078e0a2a */
[C---:B------:R-:W-:Y:S01]  /*76f0*/  ISETP.GT.U32.AND P4, PT, R42.reuse, R52, PT ;  /* 0x000000342a00720c */ /* 0x040fe20003f84070 */
[----:B------:R-:W-:Y:S01]  /*7700*/  @!P0 IMAD.MOV R33, RZ, RZ, -R33 ;  /* 0x000000ffff218224 */ /* 0x000fe200078e0a21 */
[----:B------:R-:W-:Y:S01]  /*7710*/  ISETP.GT.U32.AND P2, PT, R42, R40, PT ;  /* 0x000000282a00720c */ /* 0x000fe20003f44070 */
[----:B------:R-:W-:Y:S01]  /*7720*/  IMAD.HI.U32 R3, R2, R27, RZ ;  /* 0x0000001b02037227 */ /* 0x000fe200078e00ff */
[----:B------:R-:W-:-:S03]  /*7730*/  ISETP.GT.U32.AND P0, PT, R42, R48, PT ;  /* 0x000000302a00720c */ /* 0x000fc60003f04070 */
[----:B------:R-:W-:Y:S02]  /*7740*/  IMAD.MOV R4, RZ, RZ, -R4 ;  /* 0x000000ffff047224 */ /* 0x000fe400078e0a04 */
[----:B------:R-:W-:Y:S01]  /*7750*/  @!P3 IMAD.MOV R25, RZ, RZ, -R25 ;  /* 0x000000ffff19b224 */ /* 0x000fe200078e0a19 */
[----:B------:R-:W-:Y:S01]  /*7760*/  ISETP.GE.AND P3, PT, R8, RZ, PT ;  /* 0x000000ff0800720c */ /* 0x000fe20003f66270 */
[----:B------:R-:W-:Y:S02]  /*7770*/  IMAD R56, R42, R4, R17 ;  /* 0x000000042a387224 */ /* 0x000fe400078e0211 */
[----:B------:R-:W-:Y:S02]  /*7780*/  IMAD.MOV R3, RZ, RZ, -R3 ;  /* 0x000000ffff037224 */ /* 0x000fe400078e0a03 */
[----:B------:R-:W-:-:S04]  /*7790*/  IMAD.HI.U32 R8, R2, R23, RZ ;  /* 0x0000001702087227 */ /* 0x000fc800078e00ff */
[C---:B------:R-:W-:Y:S02]  /*77a0*/  IMAD R64, R42.reuse, R3, R27 ;  /* 0x000000032a407224 */ /* 0x040fe400078e021b */
[----:B------:R-:W-:Y:S01]  /*77b0*/  @!P5 IMAD.MOV R29, RZ, RZ, -R29 ;  /* 0x000000ffff1dd224 */ /* 0x000fe200078e0a1d */
[----:B------:R-:W-:Y:S01]  /*77c0*/  ISETP.GT.U32.AND P5, PT, R42, R44, PT ;  /* 0x0000002c2a00720c */ /* 0x000fe20003fa4070 */
[----:B------:R-:W-:Y:S02]  /*77d0*/  @!P4 IMAD.IADD R52, R52, 0x1, -R42 ;  /* 0x000000013434c824 */ /* 0x000fe400078e0a2a */
[----:B------:R-:W-:Y:S01]  /*77e0*/  @!P6 IMAD.MOV R36, RZ, RZ, -R36 ;  /* 0x000000ffff24e224 */ /* 0x000fe200078e0a24 */
[C---:B------:R-:W-:Y:S01]  /*77f0*/  ISETP.GT.U32.AND P6, PT, R42.reuse, R56, PT ;  /* 0x000000382a00720c */ /* 0x040fe20003fc4070 */
[----:B------:R-:W-:Y:S01]  /*7800*/  IMAD.MOV R8, RZ, RZ, -R8 ;  /* 0x000000ffff087224 */ /* 0x000fe200078e0a08 */
[----:B------:R-:W-:Y:S01]  /*7810*/  ISETP.GT.U32.AND P4, PT, R42, R52, PT ;  /* 0x000000342a00720c */ /* 0x000fe20003f84070 */
[----:B------:R-:W-:Y:S01]  /*7820*/  @!P0 IMAD.IADD R48, R48, 0x1, -R42 ;  /* 0x0000000130308824 */ /* 0x000fe200078e0a2a */
[C---:B------:R-:W-:Y:S01]  /*7830*/  ISETP.GT.U32.AND P0, PT, R42.reuse, R64, PT ;  /* 0x000000402a00720c */ /* 0x040fe20003f04070 */
[----:B------:R-:W-:-:S02]  /*7840*/  IMAD R60, R42, R8, R23 ;  /* 0x000000082a3c7224 */ /* 0x000fc400078e0217 */
[C---:B------:R-:W-:Y:S02]  /*7850*/  VIADD R13, R0.reuse, 0x5f ;  /* 0x0000005f000d7836 */ /* 0x040fe40000000000 */
[----:B------:R-:W-:Y:S02]  /*7860*/  VIADD R8, R0, 0x60 ;  /* 0x0000006000087836 */ /* 0x000fe40000000000 */
[--C-:B------:R-:W-:Y:S01]  /*7870*/  @!P5 IMAD.IADD R44, R44, 0x1, -R42.reuse ;  /* 0x000000012c2cd824 */ /* 0x100fe200078e0a2a */
[----:B------:R-:W-:Y:S01]  /*7880*/  IABS R71, R13 ;  /* 0x0000000d00477213 */ /* 0x000fe20000000000 */
[--C-:B------:R-:W-:Y:S01]  /*7890*/  @!P6 IMAD.IADD R56, R56, 0x1, -R42.reuse ;  /* 0x000000013838e824 */ /* 0x100fe200078e0a2a */
[----:B------:R-:W-:Y:S01]  /*78a0*/  IABS R67, R8 ;  /* 0x0000000800437213 */ /* 0x000fe20000000000 */
[----:B------:R-:W-:Y:S01]  /*78b0*/  @!P2 IMAD.IADD R40, R40, 0x1, -R42 ;  /* 0x000000012828a824 */ /* 0x000fe200078e0a2a */
[----:B------:R-:W-:Y:S01]  /*78c0*/  ISETP.GE.AND P5, PT, R10, RZ, PT ;  /* 0x000000ff0a00720c */ /* 0x000fe20003fa6270 */
[----:B------:R-:W-:Y:S01]  /*78d0*/  IMAD.HI.U32 R4, R2, R71, RZ ;  /* 0x0000004702047227 */ /* 0x000fe200078e00ff */
[----:B------:R-:W-:-:S02]  /*78e0*/  ISETP.GT.U32.AND P2, PT, R42, R60, PT ;  /* 0x0000003c2a00720c */ /* 0x000fc40003f44070 */
[----:B------:R-:W-:Y:S01]  /*78f0*/  ISETP.GE.AND P6, PT, R38, RZ, PT ;  /* 0x000000ff2600720c */ /* 0x000fe20003fc6270 */
[----:B------:R-:W-:-:S04]  /*7900*/  IMAD.HI.U32 R3, R2, R67, RZ ;  /* 0x0000004302037227 */ /* 0x000fc800078e00ff */
[--C-:B------:R-:W-:Y:S01]  /*7910*/  @!P4 IMAD.IADD R52, R52, 0x1, -R42.reuse ;  /* 0x000000013434c824 */ /* 0x100fe200078e0a2a */
[----:B------:R-:W-:Y:S01]  /*7920*/  ISETP.GE.AND P4, PT, R31, RZ, PT ;  /* 0x000000ff1f00720c */ /* 0x000fe20003f86270 */
[----:B------:R-:W-:Y:S01]  /*7930*/  @!P0 IMAD.IADD R64, R64, 0x1, -R42 ;  /* 0x0000000140408824 */ /* 0x000fe200078e0a2a */
[C---:B------:R-:W-:Y:S01]  /*7940*/  ISETP.GT.U32.AND P0, PT, R42.reuse, R56, PT ;  /* 0x000000382a00720c */ /* 0x040fe20003f04070 */
[----:B------:R-:W-:Y:S02]  /*7950*/  IMAD.MOV R4, RZ, RZ, -R4 ;  /* 0x000000ffff047224 */ /* 0x000fe400078e0a04 */
[----:B------:R-:W-:Y:S02]  /*7960*/  IMAD.MOV R3, RZ, RZ, -R3 ;  /* 0x000000ffff037224 */ /* 0x000fe400078e0a03 */
[C---:B------:R-:W-:Y:S02]  /*7970*/  IMAD R71, R42.reuse, R4, R71 ;  /* 0x000000042a477224 */ /* 0x040fe400078e0247 */
[----:B------:R-:W-:-:S02]  /*7980*/  IMAD R67, R42, R3, R67 ;  /* 0x000000032a437224 */ /* 0x000fc400078e0243 */
[----:B------:R-:W-:Y:S02]  /*7990*/  VIADD R4, R0, 0x5e ;  /* 0x0000005e00047836 */ /* 0x000fe40000000000 */
[----:B------:R-:W-:Y:S01]  /*79a0*/  @!P1 IMAD.MOV R44, RZ, RZ, -R44 ;  /* 0x000000ffff2c9224 */ /* 0x000fe200078e0a2c */
[C---:B------:R-:W-:Y:S01]  /*79b0*/  ISETP.GT.U32.AND P1, PT, R42.reuse, R64, PT ;  /* 0x000000402a00720c */ /* 0x040fe20003f24070 */
[----:B------:R-:W-:Y:S01]  /*79c0*/  @!P5 IMAD.MOV R48, RZ, RZ, -R48 ;  /* 0x000000ffff30d224 */ /* 0x000fe200078e0a30 */
[----:B------:R-:W-:Y:S01]  /*79d0*/  ISETP.GT.U32.AND P5, PT, R42, R67, PT ;  /* 0x000000432a00720c */ /* 0x000fe20003fa4070 */
[----:B------:R-:W-:Y:S01]  /*79e0*/  @!P2 IMAD.IADD R60, R60, 0x1, -R42 ;  /* 0x000000013c3ca824 */ /* 0x000fe200078e0a2a */
[----:B------:R-:W-:Y:S01]  /*79f0*/  IABS R75, R4 ;  /* 0x00000004004b7213 */ /* 0x000fe20000000000 */
[----:B------:R-:W-:Y:S01]  /*7a00*/  @!P4 IMAD.MOV R52, RZ, RZ, -R52 ;  /* 0x000000ffff34c224 */ /* 0x000fe200078e0a34 */
[----:B------:R-:W-:Y:S01]  /*7a10*/  ISETP.GE.AND P4, PT, R54, RZ, PT ;  /* 0x000000ff3600720c */ /* 0x000fe20003f86270 */
[----:B------:R-:W-:Y:S01]  /*7a20*/  @!P0 IMAD.IADD R56, R56, 0x1, -R42 ;  /* 0x0000000138388824 */ /* 0x000fe200078e0a2a */
[----:B------:R-:W-:Y:S01]  /*7a30*/  ISETP.GT.U32.AND P0, PT, R42, R71, PT ;  /* 0x000000472a00720c */ /* 0x000fe20003f04070 */
[----:B------:R-:W-:Y:S01]  /*7a40*/  IMAD.HI.U32 R3, R2, R75, RZ ;  /* 0x0000004b02037227 */ /* 0x000fe200078e00ff */
[----:B------:R-:W-:-:S03]  /*7a50*/  ISETP.GE.AND P2, PT, R46, RZ, PT ;  /* 0x000000ff2e00720c */ /* 0x000fc60003f46270 */
[----:B------:R-:W-:Y:S01]  /*7a60*/  @!P3 IMAD.MOV R40, RZ, RZ, -R40 ;  /* 0x000000ffff28b224 */ /* 0x000fe200078e0a28 */
[----:B------:R-:W-:Y:S01]  /*7a70*/  ISETP.GT.U32.AND P3, PT, R42, R60, PT ;  /* 0x0000003c2a00720c */ /* 0x000fe20003f64070 */
[----:B------:R-:W-:Y:S02]  /*7a80*/  IMAD.MOV R3, RZ, RZ, -R3 ;  /* 0x000000ffff037224 */ /* 0x000fe400078e0a03 */
[--C-:B------:R-:W-:Y:S01]  /*7a90*/  @!P1 IMAD.IADD R64, R64, 0x1, -R42.reuse ;  /* 0x0000000140409824 */ /* 0x100fe200078e0a2a */
[----:B------:R-:W-:Y:S01]  /*7aa0*/  ISETP.GE.AND P1, PT, R13, RZ, PT ;  /* 0x000000ff0d00720c */ /* 0x000fe20003f26270 */
[--C-:B------:R-:W-:Y:S01]  /*7ab0*/  @!P5 IMAD.IADD R67, R67, 0x1, -R42.reuse ;  /* 0x000000014343d824 */ /* 0x100fe200078e0a2a */
[----:B------:R-:W-:Y:S01]  /*7ac0*/  ISETP.GE.AND P5, PT, R4, RZ, PT ;  /* 0x000000ff0400720c */ /* 0x000fe20003fa6270 */
[C---:B------:R-:W-:Y:S02]  /*7ad0*/  IMAD R75, R42.reuse, R3, R75 ;  /* 0x000000032a4b7224 */ /* 0x040fe400078e024b */
[----:B------:R-:W-:Y:S01]  /*7ae0*/  @!P0 IMAD.IADD R71, R71, 0x1, -R42 ;  /* 0x0000000147478824 */ /* 0x000fe200078e0a2a */
[C---:B------:R-:W-:Y:S01]  /*7af0*/  ISETP.GT.U32.AND P0, PT, R42.reuse, R67, PT ;  /* 0x000000432a00720c */ /* 0x040fe20003f04070 */
[----:B------:R-:W-:Y:S01]  /*7b00*/  @!P4 IMAD.MOV R64, RZ, RZ, -R64 ;  /* 0x000000ffff40c224 */ /* 0x000fe200078e0a40 */
[----:B------:R-:W-:Y:S01]  /*7b10*/  ISETP.GT.U32.AND P4, PT, R42, R75, PT ;  /* 0x0000004b2a00720c */ /* 0x000fe20003f84070 */
[----:B------:R-:W-:Y:S01]  /*7b20*/  @!P3 IMAD.IADD R60, R60, 0x1, -R42 ;  /* 0x000000013c3cb824 */ /* 0x000fe200078e0a2a */
[----:B------:R-:W-:Y:S01]  /*7b30*/  ISETP.GE.AND P3, PT, R8, RZ, PT ;  /* 0x000000ff0800720c */ /* 0x000fe20003f66270 */
[----:B------:R-:W-:-:S02]  /*7b40*/  VIADD R3, R0, 0x5c ;  /* 0x0000005c00037836 */ /* 0x000fc40000000000 */
[----:B------:R-:W-:Y:S02]  /*7b50*/  VIADD R10, R0, 0x5d ;  /* 0x0000005d000a7836 */ /* 0x000fe40000000000 */
[----:B------:R-:W-:Y:S01]  /*7b60*/  @!P2 IMAD.MOV R60, RZ, RZ, -R60 ;  /* 0x000000ffff3ca224 */ /* 0x000fe200078e0a3c */
[----:B------:R-:W-:Y:S01]  /*7b70*/  IABS R83, R3 ;  /* 0x0000000300537213 */ /* 0x000fe20000000000 */
[----:B------:R-:W-:Y:S01]  /*7b80*/  @!P6 IMAD.MOV R56, RZ, RZ, -R56 ;  /* 0x000000ffff38e224 */ /* 0x000fe200078e0a38 */
[----:B------:R-:W-:Y:S01]  /*7b90*/  ISETP.GT.U32.AND P2, PT, R42, R71, PT ;  /* 0x000000472a00720c */ /* 0x000fe20003f44070 */
[--C-:B------:R-:W-:Y:S01]  /*7ba0*/  @!P0 IMAD.IADD R67, R67, 0x1, -R42.reuse ;  /* 0x0000000143438824 */ /* 0x100fe200078e0a2a */
[----:B------:R-:W-:Y:S01]  /*7bb0*/  ISETP.GE.AND P0, PT, R3, RZ, PT ;  /* 0x000000ff0300720c */ /* 0x000fe20003f06270 */
[----:B------:R-:W-:Y:S01]  /*7bc0*/  @!P4 IMAD.IADD R75, R75, 0x1, -R42 ;  /* 0x000000014b4bc824 */ /* 0x000fe200078e0a2a */
[----:B------:R-:W-:Y:S01]  /*7bd0*/  IABS R79, R10 ;  /* 0x0000000a004f7213 */ /* 0x000fe20000000000 */
[----:B------:R-:W-:Y:S01]  /*7be0*/  @!P3 IMAD.MOV R67, RZ, RZ, -R67 ;  /* 0x000000ffff43b224 */ /* 0x000fe200078e0a43 */
[----:B------:R-:W-:Y:S01]  /*7bf0*/  ISETP.GE.AND P6, PT, R10, RZ, PT ;  /* 0x000000ff0a00720c */ /* 0x000fe20003fc6270 */
[----:B------:R-:W-:Y:S01]  /*7c00*/  IMAD.HI.U32 R3, R2, R83, RZ ;  /* 0x0000005302037227 */ /* 0x000fe200078e00ff */
[----:B------:R-:W-:-:S03]  /*7c10*/  ISETP.GT.U32.AND P3, PT, R42, R75, PT ;  /* 0x0000004b2a00720c */ /* 0x000fc60003f64070 */
[----:B------:R-:W-:Y:S02]  /*7c20*/  IMAD.MOV R3, RZ, RZ, -R3 ;  /* 0x000000ffff037224 */ /* 0x000fe400078e0a03 */
[----:B------:R-:W-:Y:S02]  /*7c30*/  VIADD R10, R0, 0x5a ;  /* 0x0000005a000a7836 */ /* 0x000fe40000000000 */
[----:B------:R-:W-:Y:S02]  /*7c40*/  IMAD R83, R42, R3, R83 ;  /* 0x000000032a537224 */ /* 0x000fe400078e0253 */
[----:B------:R-:W-:Y:S01]  /*7c50*/  IMAD.HI.U32 R4, R2, R79, RZ ;  /* 0x0000004f02047227 */ /* 0x000fe200078e00ff */
[----:B------:R-:W-:-:S03]  /*7c60*/  IABS R13, R10 ;  /* 0x0000000a000d7213 */ /* 0x000fc60000000000 */
[--C-:B------:R-:W-:Y:S01]  /*7c70*/  @!P3 IMAD.IADD R75, R75, 0x1, -R42.reuse ;  /* 0x000000014b4bb824 */ /* 0x100fe200078e0a2a */
[----:B------:R-:W-:Y:S01]  /*7c80*/  ISETP.GT.U32.AND P3, PT, R42, R83, PT ;  /* 0x000000532a00720c */ /* 0x000fe20003f64070 */
[----:B------:R-:W-:Y:S02]  /*7c90*/  @!P2 IMAD.IADD R71, R71, 0x1, -R42 ;  /* 0x000000014747a824 */ /* 0x000fe400078e0a2a */
[----:B------:R-:W-:Y:S02]  /*7ca0*/  IMAD.MOV R4, RZ, RZ, -R4 ;  /* 0x000000ffff047224 */ /* 0x000fe400078e0a04 */
[----:B------:R-:W-:-:S04]  /*7cb0*/  IMAD.HI.U32 R8, R2, R13, RZ ;  /* 0x0000000d02087227 */ /* 0x000fc800078e00ff */
[----:B------:R-:W-:Y:S01]  /*7cc0*/  @!P1 IMAD.MOV R71, RZ, RZ, -R71 ;  /* 0x000000ffff479224 */ /* 0x000fe200078e0a47 */
[----:B------:R-:W-:Y:S01]  /*7cd0*/  ISETP.GE.AND P1, PT, R10, RZ, PT ;  /* 0x000000ff0a00720c */ /* 0x000fe20003f26270 */
[----:B------:R-:W-:Y:S02]  /*7ce0*/  IMAD R79, R42, R4, R79 ;  /* 0x000000042a4f7224 */ /* 0x000fe400078e024f */
[----:B------:R-:W-:Y:S02]  /*7cf0*/  IMAD.MOV R8, RZ, RZ, -R8 ;  /* 0x000000ffff087224 */ /* 0x000fe400078e0a08 */
[----:B------:R-:W-:Y:S01]  /*7d00*/  VIADD R10, R0, 0x59 ;  /* 0x00000059000a7836 */ /* 0x000fe20000000000 */
[----:B------:R-:W-:Y:S01]  /*7d10*/  ISETP.GT.U32.AND P2, PT, R42, R79, PT ;  /* 0x0000004f2a00720c */ /* 0x000fe20003f44070 */
[----:B------:R-:W-:Y:S02]  /*7d20*/  VIADD R4, R0, 0x5b ;  /* 0x0000005b00047836 */ /* 0x000fe40000000000 */
[C---:B------:R-:W-:Y:S01]  /*7d30*/  IMAD R90, R42.reuse, R8, R13 ;  /* 0x000000082a5a7224 */ /* 0x040fe200078e020d */
[----:B------:R-:W-:Y:S01]  /*7d40*/  IABS R13, R10 ;  /* 0x0000000a000d7213 */ /* 0x000fe20000000000 */
[----:B------:R-:W-:Y:S01]  /*7d50*/  @!P3 IMAD.IADD R83, R83, 0x1, -R42 ;  /* 0x000000015353b824 */ /* 0x000fe200078e0a2a */
[----:B------:R-:W-:Y:S01]  /*7d60*/  IABS R87, R4 ;  /* 0x0000000400577213 */ /* 0x000fe20000000000 */
[----:B------:R-:W-:Y:S01]  /*7d70*/  @!P5 IMAD.MOV R75, RZ, RZ, -R75 ;  /* 0x000000ffff4bd224 */ /* 0x000fe200078e0a4b */
[----:B------:R-:W-:Y:S01]  /*7d80*/  ISETP.GT.U32.AND P3, PT, R42, R90, PT ;  /* 0x0000005a2a00720c */ /* 0x000fe20003f64070 */
[----:B------:R-:W-:Y:S01]  /*7d90*/  IMAD.HI.U32 R3, R2, R13, RZ ;  /* 0x0000000d02037227 */ /* 0x000fe200078e00ff */
[----:B------:R-:W-:-:S02]  /*7da0*/  ISETP.GT.U32.AND P5, PT, R42, R83, PT ;  /* 0x000000532a00720c */ /* 0x000fc40003fa4070 */
[----:B------:R-:W-:Y:S01]  /*7db0*/  ISETP.GE.AND P4, PT, R4, RZ, PT ;  /* 0x000000ff0400720c */ /* 0x000fe20003f86270 */
[----:B------:R-:W-:-:S04]  /*7dc0*/  IMAD.HI.U32 R4, R2, R87, RZ ;  /* 0x0000005702047227 */ /* 0x000fc800078e00ff */
[----:B------:R-:W-:Y:S02]  /*7dd0*/  IMAD.MOV R3, RZ, RZ, -R3 ;  /* 0x000000ffff037224 */ /* 0x000fe400078e0a03 */
[----:B------:R-:W-:Y:S02]  /*7de0*/  IMAD.MOV R4, RZ, RZ, -R4 ;  /* 0x000000ffff047224 */ /* 0x000fe400078e0a04 */
[C---:B------:R-:W-:Y:S02]  /*7df0*/  VIADD R23, R0.reuse, 0x56 ;  /* 0x0000005600177836 */ /* 0x040fe40000000000 */
[--C-:B------:R-:W-:Y:S02]  /*7e00*/  @!P2 IMAD.IADD R79, R79, 0x1, -R42.reuse ;  /* 0x000000014f4fa824 */ /* 0x100fe400078e0a2a */
[----:B------:R-:W-:Y:S02]  /*7e10*/  VIADD R17, R0, 0x57 ;  /* 0x0000005700117836 */ /* 0x000fe40000000000 */
[C---:B------:R-:W-:Y:S01]  /*7e20*/  IMAD R94, R42.reuse, R3, R13 ;  /* 0x000000032a5e7224 */ /* 0x040fe200078e020d */
[C---:B------:R-:W-:Y:S01]  /*7e30*/  ISETP.GT.U32.AND P2, PT, R42.reuse, R79, PT ;  /* 0x0000004f2a00720c */ /* 0x040fe20003f44070 */
[----:B------:R-:W-:Y:S01]  /*7e40*/  IMAD R87, R42, R4, R87 ;  /* 0x000000042a577224 */ /* 0x000fe200078e0257 */
[----:B------:R-:W-:Y:S01]  /*7e50*/  IABS R4, R23 ;  /* 0x0000001700047213 */ /* 0x000fe20000000000 */
[--C-:B------:R-:W-:Y:S01]  /*7e60*/  @!P5 IMAD.IADD R83, R83, 0x1, -R42.reuse ;  /* 0x000000015353d824 */ /* 0x100fe200078e0a2a */
[----:B------:R-:W-:Y:S01]  /*7e70*/  IABS R101, R17 ;  /* 0x0000001100657213 */ /* 0x000fe20000000000 */
[----:B------:R-:W-:Y:S01]  /*7e80*/  @!P3 IMAD.IADD R90, R90, 0x1, -R42 ;  /* 0x000000015a5ab824 */ /* 0x000fe200078e0a2a */
[----:B------:R-:W-:Y:S01]  /*7e90*/  ISETP.GT.U32.AND P5, PT, R42, R94, PT ;  /* 0x0000005e2a00720c */ /* 0x000fe20003fa4070 */
[----:B------:R-:W-:-:S02]  /*7ea0*/  VIADD R15, R0, 0x58 ;  /* 0x00000058000f7836 */ /* 0x000fc40000000000 */
[----:B------:R-:W-:Y:S01]  /*7eb0*/  IMAD.MOV.U32 R13, RZ, RZ, R4 ;  /* 0x000000ffff0d7224 */ /* 0x000fe200078e0004 */
[----:B------:R-:W-:Y:S01]  /*7ec0*/  ISETP.GT.U32.AND P3, PT, R42, R90, PT ;  /* 0x0000005a2a00720c */ /* 0x000fe20003f64070 */
[----:B------:R-:W-:Y:S01]  /*7ed0*/  IMAD.HI.U32 R4, R2, R101, RZ ;  /* 0x0000006502047227 */ /* 0x000fe200078e00ff */
[----:B------:R-:W-:-:S03]  /*7ee0*/  IABS R97, R15 ;  /* 0x0000000f00617213 */ /* 0x000fc60000000000 */
[----:B------:R-:W-:Y:S02]  /*7ef0*/  IMAD.MOV R4, RZ, RZ, -R4 ;  /* 0x000000ffff047224 */ /* 0x000fe400078e0a04 */
[----:B------:R-:W-:-:S04]  /*7f00*/  IMAD.HI.U32 R3, R2, R97, RZ ;  /* 0x0000006102037227 */ /* 0x000fc800078e00ff */
[--C-:B------:R-:W-:Y:S01]  /*7f10*/  @!P2 IMAD.IADD R79, R79, 0x1, -R42.reuse ;  /* 0x000000014f4fa824 */ /* 0x100fe200078e0a2a */
[C---:B------:R-:W-:Y:S01]  /*7f20*/  ISETP.GT.U32.AND P2, PT, R42.reuse, R87, PT ;  /* 0x000000572a00720c */ /* 0x040fe20003f44070 */
[----:B------:R-:W-:Y:S02]  /*7f30*/  IMAD R101, R42, R4, R101 ;  /* 0x000000042a657224 */ /* 0x000fe400078e0265 */
[----:B------:R-:W-:Y:S02]  /*7f40*/  @!P5 IMAD.IADD R94, R94, 0x1, -R42 ;  /* 0x000000015e5ed824 */ /* 0x000fe400078e0a2a */
[----:B------:R-:W-:-:S04]  /*7f50*/  IMAD.HI.U32 R8, R2, R13, RZ ;  /* 0x0000000d02087227 */ /* 0x000fc800078e00ff */
[----:B------:R-:W-:Y:S02]  /*7f60*/  IMAD.MOV R3, RZ, RZ, -R3 ;  /* 0x000000ffff037224 */ /* 0x000fe400078e0a03 */
[----:B------:R-:W-:Y:S01]  /*7f70*/  @!P0 IMAD.MOV R83, RZ, RZ, -R83 ;  /* 0x000000ffff538224 */ /* 0x000fe200078e0a53 */
[----:B------:R-:W-:Y:S01]  /*7f80*/  ISETP.GT.U32.AND P0, PT, R42, R94, PT ;  /* 0x0000005e2a00720c */ /* 0x000fe20003f04070 */
[----:B------:R-:W-:Y:S01]  /*7f90*/  @!P3 IMAD.IADD R90, R90, 0x1, -R42 ;  /* 0x000000015a5ab824 */ /* 0x000fe200078e0a2a */
[----:B------:R-:W-:Y:S01]  /*7fa0*/  ISETP.GT.U32.AND P3, PT, R42, R101, PT ;  /* 0x000000652a00720c */ /* 0x000fe20003f64070 */
[----:B------:R-:W-:Y:S02]  /*7fb0*/  IMAD.MOV R8, RZ, RZ, -R8 ;  /* 0x000000ffff087224 */ /* 0x000fe400078e0a08 */
[----:B------:R-:W-:Y:S02]  /*7fc0*/  VIADD R4, R0, 0x55 ;  /* 0x0000005500047836 */ /* 0x000fe40000000000 */
[----:B------:R-:W-:-:S02]  /*7fd0*/  IMAD R97, R42, R3, R97 ;  /* 0x000000032a617224 */ /* 0x000fc400078e0261 */
[----:B------:R-:W-:Y:S01]  /*7fe0*/  @!P6 IMAD.MOV R79, RZ, RZ, -R79 ;  /* 0x000000ffff4fe224 */ /* 0x000fe200078e0a4f */
[----:B------:R-:W-:Y:S01]  /*7ff0*/  ISETP.GE.AND P6, PT, R10, RZ, PT ;  /* 0x000000ff0a00720c */ /* 0x000fe20003fc6270 */
[C---:B------:R-:W-:Y:S01]  /*8000*/  IMAD R104, R42.reuse, R8, R13 ;  /* 0x000000082a687224 */ /* 0x040fe200078e020d */
[----:B------:R-:W-:Y:S01]  /*8010*/  IABS R13, R4 ;  /* 0x00000004000d7213 */ /* 0x000fe20000000000 */
[--C-:B------:R-:W-:Y:S01]  /*8020*/  @!P2 IMAD.IADD R87, R87, 0x1, -R42.reuse ;  /* 0x000000015757a824 */ /* 0x100fe200078e0a2a */
[----:B------:R-:W-:Y:S01]  /*8030*/  ISETP.GT.U32.AND P5, PT, R42, R97, PT ;  /* 0x000000612a00720c */ /* 0x000fe20003fa4070 */
[----:B------:R-:W-:Y:S02]  /*8040*/  VIADD R8, R0, 0x54 ;  /* 0x0000005400087836 */ /* 0x000fe40000000000 */
[----:B------:R-:W-:Y:S01]  /*8050*/  IMAD.HI.U32 R3, R2, R13, RZ ;  /* 0x0000000d02037227 */ /* 0x000fe200078e00ff */
[----:B------:R-:W-:Y:S02]  /*8060*/  ISETP.GT.U32.AND P2, PT, R42, R87, PT ;  /* 0x000000572a00720c */ /* 0x000fe40003f44070 */
[----:B------:R-:W-:Y:S01]  /*8070*/  IABS R111, R8 ;  /* 0x00000008006f7213 */ /* 0x000fe20000000000 */
[--C-:B------:R-:W-:Y:S01]  /*8080*/  @!P0 IMAD.IADD R94, R94, 0x1, -R42.reuse ;  /* 0x000000015e5e8824 */ /* 0x100fe200078e0a2a */
[----:B------:R-:W-:Y:S01]  /*8090*/  ISETP.GE.AND P0, PT, R23, RZ, PT ;  /* 0x000000ff1700720c */ /* 0x000fe20003f06270 */
[----:B------:R-:W-:-:S02]  /*80a0*/  @!P3 IMAD.IADD R101, R101, 0x1, -R42 ;  /* 0x000000016565b824 */ /* 0x000fc400078e0a2a */
[----:B------:R-:W-:Y:S02]  /*80b0*/  IMAD.MOV R3, RZ, RZ, -R3 ;  /* 0x000000ffff037224 */ /* 0x000fe400078e0a03 */
[----:B------:R-:W-:Y:S01]  /*80c0*/  @!P1 IMAD.MOV R90, RZ, RZ, -R90 ;  /* 0x000000ffff5a9224 */ /* 0x000fe200078e0a5a */
[C---:B------:R-:W-:Y:S01]  /*80d0*/  ISETP.GT.U32.AND P1, PT, R42.reuse, R104, PT ;  /* 0x000000682a00720c */ /* 0x040fe20003f24070 */
[----:B------:R-:W-:Y:S01]  /*80e0*/  @!P6 IMAD.MOV R94, RZ, RZ, -R94 ;  /* 0x000000ffff5ee224 */ /* 0x000fe200078e0a5e */
[C---:B------:R-:W-:Y:S01]  /*80f0*/  ISETP.GT.U32.AND P6, PT, R42.reuse, R101, PT ;  /* 0x000000652a00720c */ /* 0x040fe20003fc4070 */
[----:B------:R-:W-:Y:S02]  /*8100*/  IMAD R108, R42, R3, R13 ;  /* 0x000000032a6c7224 */ /* 0x000fe400078e020d */
[----:B------:R-:W-:Y:S01]  /*8110*/  @!P5 IMAD.IADD R97, R97, 0x1, -R42 ;  /* 0x000000016161d824 */ /* 0x000fe200078e0a2a */
[----:B------:R-:W-:Y:S01]  /*8120*/  ISETP.GE.AND P5, PT, R4, RZ, PT ;  /* 0x000000ff0400720c */ /* 0x000fe20003fa6270 */
[----:B------:R-:W-:-:S03]  /*8130*/  IMAD.HI.U32 R3, R2, R111, RZ ;  /* 0x0000006f02037227 */ /* 0x000fc600078e00ff */
[C---:B------:R-:W-:Y:S01]  /*8140*/  ISETP.GT.U32.AND P3, PT, R42.reuse, R97, PT ;  /* 0x000000612a00720c */ /* 0x040fe20003f64070 */
[----:B------:R-:W-:Y:S02]  /*8150*/  IMAD.MOV R3, RZ, RZ, -R3 ;  /* 0x000000ffff037224 */ /* 0x000fe400078e0a03 */
[--C-:B------:R-:W-:Y:S01]  /*8160*/  @!P2 IMAD.IADD R87, R87, 0x1, -R42.reuse ;  /* 0x000000015757a824 */ /* 0x100fe200078e0a2a */
[----:B------:R-:W-:Y:S01]  /*8170*/  ISETP.GE.AND P2, PT, R15, RZ, PT ;  /* 0x000000ff0f00720c */ /* 0x000fe20003f46270 */
[----:B------:R-:W-:Y:S02]  /*8180*/  IMAD R111, R42, R3, R111 ;  /* 0x000000032a6f7224 */ /* 0x000fe400078e026f */
[----:B------:R-:W-:Y:S01]  /*8190*/  @!P4 IMAD.MOV R87, RZ, RZ, -R87 ;  /* 0x000000ffff57c224 */ /* 0x000fe200078e0a57 */
[----:B------:R-:W-:Y:S01]  /*81a0*/  ISETP.GE.AND P4, PT, R17, RZ, PT ;  /* 0x000000ff1100720c */ /* 0x000fe20003f86270 */
[--C-:B------:R-:W-:Y:S02]  /*81b0*/  @!P1 IMAD.IADD R104, R104, 0x1, -R42.reuse ;  /* 0x0000000168689824 */ /* 0x100fe400078e0a2a */
[----:B------:R-:W-:Y:S01]  /*81c0*/  @!P6 IMAD.IADD R101, R101, 0x1, -R42 ;  /* 0x000000016565e824 */ /* 0x000fe200078e0a2a */
[----:B------:R-:W-:Y:S01]  /*81d0*/  ISETP.GT.U32.AND P6, PT, R42, R111, PT ;  /* 0x0000006f2a00720c */ /* 0x000fe20003fc4070 */
[----:B------:R-:W-:Y:S01]  /*81e0*/  VIADD R10, R0, 0x53 ;  /* 0x00000053000a7836 */ /* 0x000fe20000000000 */
[----:B------:R-:W-:Y:S01]  /*81f0*/  ISETP.GT.U32.AND P1, PT, R42, R104, PT ;  /* 0x000000682a00720c */ /* 0x000fe20003f24070 */
[----:B------:R-:W-:-:S02]  /*8200*/  VIADD R17, R0, 0x52 ;  /* 0x0000005200117836 */ /* 0x000fc40000000000 */
[----:B------:R-:W-:Y:S01]  /*8210*/  @!P3 IMAD.IADD R97, R97, 0x1, -R42 ;  /* 0x000000016161b824 */ /* 0x000fe200078e0a2a */
[----:B------:R-:W-:Y:S01]  /*8220*/  IABS R115, R10 ;  /* 0x0000000a00737213 */ /* 0x000fe20000000000 */
[----:B------:R-:W-:Y:S01]  /*8230*/  VIADD R23, R0, 0x51 ;  /* 0x0000005100177836 */ /* 0x000fe20000000000 */
[----:B------:R-:W-:Y:S01]  /*8240*/  ISETP.GT.U32.AND P3, PT, R42, R108, PT ;  /* 0x0000006c2a00720c */ /* 0x000fe20003f64070 */
[----:B------:R-:W-:Y:S01]  /*8250*/  @!P2 IMAD.MOV R97, RZ, RZ, -R97 ;  /* 0x000000ffff61a224 */ /* 0x000fe200078e0a61 */
[----:B------:R-:W-:Y:S01]  /*8260*/  IABS R13, R17 ;  /* 0x00000011000d7213 */ /* 0x000fe20000000000 */
[----:B------:R-:W-:Y:S01]  /*8270*/  IMAD.HI.U32 R3, R2, R115, RZ ;  /* 0x0000007302037227 */ /* 0x000fe200078e00ff */
[----:B------:R-:W-:-:S03]  /*8280*/  IABS R15, R23 ;  /* 0x00000017000f7213 */ /* 0x000fc60000000000 */
[----:B------:R-:W-:-:S04]  /*8290*/  IMAD.HI.U32 R4, R2, R13, RZ ;  /* 0x0000000d02047227 */ /* 0x000fc800078e00ff */
[----:B------:R-:W-:Y:S02]  /*82a0*/  @!P6 IMAD.IADD R111, R111, 0x1, -R42 ;  /* 0x000000016f6fe824 */ /* 0x000fe400078e0a2a */
[----:B------:R-:W-:Y:S02]  /*82b0*/  IMAD.MOV R3, RZ, RZ, -R3 ;  /* 0x000000ffff037224 */ /* 0x000fe400078e0a03 */
[----:B------:R-:W-:Y:S01]  /*82c0*/  IMAD.MOV R4, RZ, RZ, -R4 ;  /* 0x000000ffff047224 */ /* 0x000fe200078e0a04 */
[----:B------:R-:W-:Y:S01]  /*82d0*/  ISETP.GT.U32.AND P2, PT, R42, R111, PT ;  /* 0x0000006f2a00720c */ /* 0x000fe20003f44070 */
[--C-:B------:R-:W-:Y:S01]  /*82e0*/  @!P1 IMAD.IADD R104, R104, 0x1, -R42.reuse ;  /* 0x0000000168689824 */ /* 0x100fe200078e0a2a */
[----:B------:R-:W-:Y:S01]  /*82f0*/  ISETP.GE.AND P1, PT, R8, RZ, PT ;  /* 0x000000ff0800720c */ /* 0x000fe20003f26270 */
[----:B------:R-:W-:Y:S01]  /*8300*/  @!P3 IMAD.IADD R108, R108, 0x1, -R42 ;  /* 0x000000016c6cb824 */ /* 0x000fe200078e0a2a */
[----:B------:R-:W-:Y:S01]  /*8310*/  ISETP.GE.AND P3, PT, R10, RZ, PT ;  /* 0x000000ff0a00720c */ /* 0x000fe20003f66270 */
[----:B------:R-:W-:-:S03]  /*8320*/  IMAD.HI.U32 R8, R2, R15, RZ ;  /* 0x0000000f02087227 */ /* 0x000fc600078e00ff */
[C---:B------:R-:W-:Y:S01]  /*8330*/  ISETP.GT.U32.AND P6, PT, R42.reuse, R108, PT ;  /* 0x0000006c2a00720c */ /* 0x040fe20003fc4070 */
[C---:B------:R-:W-:Y:S02]  /*8340*/  IMAD R115, R42.reuse, R3, R115 ;  /* 0x000000032a737224 */ /* 0x040fe400078e0273 */
[C---:B------:R-:W-:Y:S02]  /*8350*/  IMAD R118, R42.reuse, R4, R13 ;  /* 0x000000042a767224 */ /* 0x040fe400078e020d */
[----:B------:R-:W-:Y:S02]  /*8360*/  IMAD.MOV R8, RZ, RZ, -R8 ;  /* 0x000000ffff087224 */ /* 0x000fe400078e0a08 */
[----:B------:R-:W-:Y:S01]  /*8370*/  @!P4 IMAD.MOV R101, RZ, RZ, -R101 ;  /* 0x000000ffff65c224 */ /* 0x000fe200078e0a65 */
[C---:B------:R-:W-:Y:S01]  /*8380*/  ISETP.GT.U32.AND P4, PT, R42.reuse, R115, PT ;  /* 0x000000732a00720c */ /* 0x040fe20003f84070 */
[----:B------:R-:W-:Y:S01]  /*8390*/  @!P0 IMAD.MOV R104, RZ, RZ, -R104 ;  /* 0x000000ffff688224 */ /* 0x000fe200078e0a68 */
[C---:B------:R-:W-:Y:S01]  /*83a0*/  ISETP.GT.U32.AND P0, PT, R42.reuse, R118, PT ;  /* 0x000000762a00720c */ /* 0x040fe20003f04070 */
[----:B------:R-:W-:-:S02]  /*83b0*/  IMAD R122, R42, R8, R15 ;  /* 0x000000082a7a7224 */ /* 0x000fc400078e020f */
[----:B------:R-:W-:Y:S02]  /*83c0*/  VIADD R4, R0, 0x50 ;  /* 0x0000005000047836 */ /* 0x000fe40000000000 */
[--C-:B------:R-:W-:Y:S01]  /*83d0*/  @!P2 IMAD.IADD R111, R111, 0x1, -R42.reuse ;  /* 0x000000016f6fa824 */ /* 0x100fe200078e0a2a */
[----:B------:R-:W-:Y:S01]  /*83e0*/  ISETP.GT.U32.AND P2, PT, R42, R122, PT ;  /* 0x0000007a2a00720c */ /* 0x000fe20003f44070 */
[----:B------:R-:W-:Y:S01]  /*83f0*/  VIADD R8, R0, 0x4f ;  /* 0x0000004f00087836 */ /* 0x000fe20000000000 */
[----:B------:R-:W-:Y:S01]  /*8400*/  IABS R13, R4 ;  /* 0x00000004000d7213 */ /* 0x000fe20000000000 */
[--C-:B------:R-:W-:Y:S01]  /*8410*/  @!P6 IMAD.IADD R108, R108, 0x1, -R42.reuse ;  /* 0x000000016c6ce824 */ /* 0x100fe200078e0a2a */
[----:B------:R-:W-:Y:S01]  /*8420*/  ISETP.GE.AND P6, PT, R17, RZ, PT ;  /* 0x000000ff1100720c */ /* 0x000fe20003fc6270 */
[--C-:B------:R-:W-:Y:S01]  /*8430*/  @!P4 IMAD.IADD R115, R115, 0x1, -R42.reuse ;  /* 0x000000017373c824 */ /* 0x100fe200078e0a2a */
[----:B------:R-:W-:Y:S01]  /*8440*/  IABS R15, R8 ;  /* 0x00000008000f7213 */ /* 0x000fe20000000000 */
[----:B------:R-:W-:Y:S01]  /*8450*/  @!P0 IMAD.IADD R118, R118, 0x1, -R42 ;  /* 0x0000000176768824 */ /* 0x000fe200078e0a2a */
[----:B------:R-:W-:Y:S01]  /*8460*/  ISETP.GE.AND P4, PT, R23, RZ, PT ;  /* 0x000000ff1700720c */ /* 0x000fe20003f86270 */
[----:B------:R-:W-:Y:S01]  /*8470*/  IMAD.HI.U32 R3, R2, R13, RZ ;  /* 0x0000000d02037227 */ /* 0x000fe200078e00ff */
[----:B------:R-:W-:-:S03]  /*8480*/  ISETP.GT.U32.AND P0, PT, R42, R115, PT ;  /* 0x000000732a00720c */ /* 0x000fc60003f04070 */
[----:B------:R-:W-:Y:S01]  /*8490*/  @!P5 IMAD.MOV R108, RZ, RZ, -R108 ;  /* 0x000000ffff6cd224 */ /* 0x000fe200078e0a6c */
[----:B------:R-:W-:Y:S01]  /*84a0*/  ISETP.GT.U32.AND P5, PT, R42, R118, PT ;  /* 0x000000762a00720c */ /* 0x000fe20003fa4070 */
[----:B------:R-:W-:Y:S02]  /*84b0*/  IMAD.MOV R126, RZ, RZ, -R3 ;  /* 0x000000ffff7e7224 */ /* 0x000fe400078e0a03 */
[----:B------:R-:W-:-:S04]  /*84c0*/  IMAD.HI.U32 R3, R2, R15, RZ ;  /* 0x0000000f02037227 */ /* 0x000fc800078e00ff */
[--C-:B------:R-:W-:Y:S02]  /*84d0*/  @!P2 IMAD.IADD R122, R122, 0x1, -R42.reuse ;  /* 0x000000017a7aa824 */ /* 0x100fe400078e0a2a */
[----:B------:R-:W-:Y:S02]  /*84e0*/  IMAD.MOV R3, RZ, RZ, -R3 ;  /* 0x000000ffff037224 */ /* 0x000fe400078e0a03 */
[----:B------:R-:W-:Y:S01]  /*84f0*/  VIADD R10, R0, 0x4e ;  /* 0x0000004e000a7836 */ /* 0x000fe20000000000 */
[C---:B------:R-:W-:Y:S01]  /*8500*/  ISETP.GT.U32.AND P2, PT, R42.reuse, R122, PT ;  /* 0x0000007a2a00720c */ /* 0x040fe20003f44070 */
[C---:B------:R-:W-:Y:S02]  /*8510*/  IMAD R126, R42.reuse, R126, R13 ;  /* 0x0000007e2a7e7224 */ /* 0x040fe400078e020d */
[C---:B------:R-:W-:Y:S01]  /*8520*/  IMAD R130, R42.reuse, R3, R15 ;  /* 0x000000032a827224 */ /* 0x040fe200078e020f */
[----:B------:R-:W-:Y:S01]  /*8530*/  IABS R133, R10 ;  /* 0x0000000a00857213 */ /* 0x000fe20000000000 */
[--C-:B------:R-:W-:Y:S01]  /*8540*/  @!P0 IMAD.IADD R115, R115, 0x1, -R42.reuse ;  /* 0x0000000173738824 */ /* 0x100fe200078e0a2a */
[----:B------:R-:W-:Y:S01]  /*8550*/  ISETP.GT.U32.AND P0, PT, R42, R126, PT ;  /* 0x0000007e2a00720c */ /* 0x000fe20003f04070 */
[----:B------:R-:W-:Y:S01]  /*8560*/  @!P5 IMAD.IADD R118, R118, 0x1, -R42 ;  /* 0x000000017676d824 */ /* 0x000fe200078e0a2a */
[----:B------:R-:W-:Y:S01]  /*8570*/  ISETP.GT.U32.AND P5, PT, R42, R130, PT ;  /* 0x000000822a00720c */ /* 0x000fe20003fa4070 */
[----:B------:R-:W-:-:S04]  /*8580*/  IMAD.HI.U32 R3, R2, R133, RZ ;  /* 0x0000008502037227 */ /* 0x000fc800078e00ff */
[--C-:B------:R-:W-:Y:S01]  /*8590*/  @!P2 IMAD.IADD R122, R122, 0x1, -R42.reuse ;  /* 0x000000017a7aa824 */ /* 0x100fe200078e0a2a */
[----:B------:R-:W-:Y:S01]  /*85a0*/  ISETP.GE.AND P2, PT, R4, RZ, PT ;  /* 0x000000ff0400720c */ /* 0x000fe20003f46270 */
[C---:B------:R-:W-:Y:S02]  /*85b0*/  VIADD R13, R0.reuse, 0x4d ;  /* 0x0000004d000d7836 */ /* 0x040fe40000000000 */
[----:B------:R-:W-:Y:S02]  /*85c0*/  IMAD.MOV R4, RZ, RZ, -R3 ;  /* 0x000000ffff047224 */ /* 0x000fe400078e0a03 */
[----:B------:R-:W-:Y:S01]  /*85d0*/  VIADD R15, R0, 0x4c ;  /* 0x0000004c000f7836 */ /* 0x000fe20000000000 */
[----:B------:R-:W-:Y:S01]  /*85e0*/  IABS R137, R13 ;  /* 0x0000000d00897213 */ /* 0x000fe20000000000 */
[--C-:B------:R-:W-:Y:S01]  /*85f0*/  @!P0 IMAD.IADD R126, R126, 0x1, -R42.reuse ;  /* 0x000000017e7e8824 */ /* 0x100fe200078e0a2a */
[----:B------:R-:W-:Y:S01]  /*8600*/  ISETP.GE.AND P0, PT, R8, RZ, PT ;  /* 0x000000ff0800720c */ /* 0x000fe20003f06270 */
[----:B------:R-:W-:Y:S01]  /*8610*/  IMAD R133, R42, R4, R133 ;  /* 0x000000042a857224 */ /* 0x000fe200078e0285 */
[----:B------:R-:W-:Y:S01]  /*8620*/  IABS R141, R15 ;  /* 0x0000000f008d7213 */ /* 0x000fe20000000000 */
[----:B------:R-:W-:-:S02]  /*8630*/  @!P5 IMAD.IADD R130, R130, 0x1, -R42 ;  /* 0x000000018282d824 */ /* 0x000fc400078e0a2a */
[----:B------:R-:W-:Y:S01]  /*8640*/  @!P1 IMAD.MOV R111, RZ, RZ, -R111 ;  /* 0x000000ffff6f9224 */ /* 0x000fe200078e0a6f */
[C---:B------:R-:W-:Y:S01]  /*8650*/  ISETP.GT.U32.AND P1, PT, R42.reuse, R126, PT ;  /* 0x0000007e2a00720c */ /* 0x040fe20003f24070 */
[----:B------:R-:W-:Y:S01]  /*8660*/  @!P3 IMAD.MOV R115, RZ, RZ, -R115 ;  /* 0x000000ffff73b224 */ /* 0x000fe200078e0a73 */
[----:B------:R-:W-:Y:S01]  /*8670*/  ISETP.GT.U32.AND P3, PT, R42, R130, PT ;  /* 0x000000822a00720c */ /* 0x000fe20003f64070 */
[----:B------:R-:W-:Y:S01]  /*8680*/  IMAD.HI.U32 R3, R2, R137, RZ ;  /* 0x0000008902037227 */ /* 0x000fe200078e00ff */
[----:B------:R-:W-:-:S03]  /*8690*/  ISETP.GT.U32.AND P5, PT, R42, R133, PT ;  /* 0x000000852a00720c */ /* 0x000fc60003fa4070 */
[----:B------:R-:W-:Y:S02]  /*86a0*/  IMAD.MOV R4, RZ, RZ, -R3 ;  /* 0x000000ffff047224 */ /* 0x000fe400078e0a03 */
[----:B------:R-:W-:-:S04]  /*86b0*/  IMAD.HI.U32 R3, R2, R141, RZ ;  /* 0x0000008d02037227 */ /* 0x000fc800078e00ff */
[----:B------:R-:W-:Y:S02]  /*86c0*/  IMAD.MOV R3, RZ, RZ, -R3 ;  /* 0x000000ffff037224 */ /* 0x000fe400078e0a03 */
[--C-:B------:R-:W-:Y:S02]  /*86d0*/  @!P1 IMAD.IADD R126, R126, 0x1, -R42.reuse ;  /* 0x000000017e7e9824 */ /* 0x100fe400078e0a2a */
[--C-:B------:R-:W-:Y:S01]  /*86e0*/  @!P3 IMAD.IADD R130, R130, 0x1, -R42.reuse ;  /* 0x000000018282b824 */ /* 0x100fe200078e0a2a */
[----:B------:R-:W-:Y:S01]  /*86f0*/  ISETP.GE.AND P3, PT, R15, RZ, PT ;  /* 0x000000ff0f00720c */ /* 0x000fe20003f66270 */
[----:B------:R-:W-:Y:S02]  /*8700*/  @!P5 IMAD.IADD R133, R133, 0x1, -R42 ;  /* 0x000000018585d824 */ /* 0x000fe400078e0a2a */
[C---:B------:R-:W-:Y:S02]  /*8710*/  IMAD R141, R42.reuse, R3, R141 ;  /* 0x000000032a8d7224 */ /* 0x040fe400078e028d */
[----:B------:R-:W-:-:S02]  /*8720*/  IMAD R137, R42, R4, R137 ;  /* 0x000000042a897224 */ /* 0x000fc400078e0289 */
[----:B------:R-:W-:Y:S01]  /*8730*/  @!P2 IMAD.MOV R126, RZ, RZ, -R126 ;  /* 0x000000ffff7ea224 */ /* 0x000fe200078e0a7e */
[C---:B------:R-:W-:Y:S01]  /*8740*/  ISETP.GT.U32.AND P2, PT, R42.reuse, R133, PT ;  /* 0x000000852a00720c */ /* 0x040fe20003f44070 */
[----:B------:R-:W-:Y:S01]  /*8750*/  @!P0 IMAD.MOV R130, RZ, RZ, -R130 ;  /* 0x000000ffff828224 */ /* 0x000fe200078e0a82 */
[C---:B------:R-:W-:Y:S01]  /*8760*/  ISETP.GT.U32.AND P0, PT, R42.reuse, R141, PT ;  /* 0x0000008d2a00720c */ /* 0x040fe20003f04070 */
[----:B------:R-:W-:Y:S01]  /*8770*/  @!P6 IMAD.MOV R118, RZ, RZ, -R118 ;  /* 0x000000ffff76e224 */ /* 0x000fe200078e0a76 */
[----:B------:R-:W-:Y:S01]  /*8780*/  ISETP.GT.U32.AND P1, PT, R42, R137, PT ;  /* 0x000000892a00720c */ /* 0x000fe20003f24070 */
[----:B------:R-:W-:Y:S01]  /*8790*/  VIADD R4, R0, 0x4b ;  /* 0x0000004b00047836 */ /* 0x000fe20000000000 */
[----:B------:R-:W-:Y:S01]  /*87a0*/  ISETP.GE.AND P6, PT, R10, RZ, PT ;  /* 0x000000ff0a00720c */ /* 0x000fe20003fc6270 */
[C---:B------:R-:W-:Y:S02]  /*87b0*/  VIADD R10, R0.reuse, 0x49 ;  /* 0x00000049000a7836 */ /* 0x040fe40000000000 */
[----:B------:R-:W-:Y:S01]  /*87c0*/  VIADD R8, R0, 0x4a ;  /* 0x0000004a00087836 */ /* 0x000fe20000000000 */
[----:B------:R-:W-:Y:S01]  /*87d0*/  IABS R145, R4 ;  /* 0x0000000400917213 */ /* 0x000fe20000000000 */
[----:B------:R-:W-:Y:S01]  /*87e0*/  @!P4 IMAD.MOV R122, RZ, RZ, -R122 ;  /* 0x000000ffff7ac224 */ /* 0x000fe200078e0a7a */
[----:B------:R-:W-:Y:S01]  /*87f0*/  IABS R15, R10 ;  /* 0x0000000a000f7213 */ /* 0x000fe20000000000 */
[--C-:B------:R-:W-:Y:S01]  /*8800*/  @!P2 IMAD.IADD R133, R133, 0x1, -R42.reuse ;  /* 0x000000018585a824 */ /* 0x100fe200078e0a2a */
[----:B------:R-:W-:Y:S01]  /*8810*/  ISETP.GE.AND P5, PT, R4, RZ, PT ;  /* 0x000000ff0400720c */ /* 0x000fe20003fa6270 */
[--C-:B------:R-:W-:Y:S01]  /*8820*/  @!P0 IMAD.IADD R141, R141, 0x1, -R42.reuse ;  /* 0x000000018d8d8824 */ /* 0x100fe200078e0a2a */
[----:B------:R-:W-:Y:S01]  /*8830*/  ISETP.GE.AND P4, PT, R13, RZ, PT ;  /* 0x000000ff0d00720c */ /* 0x000fe20003f86270 */
[----:B------:R-:W-:Y:S01]  /*8840*/  @!P1 IMAD.IADD R137, R137, 0x1, -R42 ;  /* 0x0000000189899824 */ /* 0x000fe200078e0a2a */
[----:B------:R-:W-:Y:S01]  /*8850*/  IABS R13, R8 ;  /* 0x00000008000d7213 */ /* 0x000fe20000000000 */
[----:B------:R-:W-:Y:S01]  /*8860*/  IMAD.HI.U32 R3, R2, R145, RZ ;  /* 0x0000009102037227 */ /* 0x000fe200078e00ff */
[----:B------:R-:W-:-:S02]  /*8870*/  ISETP.GE.AND P0, PT, R10, RZ, PT ;  /* 0x000000ff0a00720c */ /* 0x000fc40003f06270 */
[C---:B------:R-:W-:Y:S01]  /*8880*/  ISETP.GT.U32.AND P1, PT, R42.reuse, R137, PT ;  /* 0x000000892a00720c */ /* 0x040fe20003f24070 */
[----:B------:R-:W-:Y:S01]  /*8890*/  @!P6 IMAD.MOV R133, RZ, RZ, -R133 ;  /* 0x000000ffff85e224 */ /* 0x000fe200078e0a85 */
[----:B------:R-:W-:Y:S01]  /*88a0*/  ISETP.GT.U32.AND P6, PT, R42, R141, PT ;  /* 0x0000008d2a00720c */ /* 0x000fe20003fc4070 */
[----:B------:R-:W-:-:S04]  /*88b0*/  IMAD.HI.U32 R4, R2, R15, RZ ;  /* 0x0000000f02047227 */ /* 0x000fc800078e00ff */
[----:B------:R-:W-:Y:S02]  /*88c0*/  IMAD.MOV R3, RZ, RZ, -R3 ;  /* 0x000000ffff037224 */ /* 0x000fe400078e0a03 */
[----:B------:R-:W-:Y:S02]  /*88d0*/  IMAD.MOV R4, RZ, RZ, -R4 ;  /* 0x000000ffff047224 */ /* 0x000fe400078e0a04 */
[----:B------:R-:W-:Y:S02]  /*88e0*/  IMAD R145, R42, R3, R145 ;  /* 0x000000032a917224 */ /* 0x000fe400078e0291 */
[----:B------:R-:W-:-:S03]  /*88f0*/  IMAD.HI.U32 R3, R2, R13, RZ ;  /* 0x0000000d02037227 */ /* 0x000fc600078e00ff */
[C---:B------:R-:W-:Y:S01]  /*8900*/  ISETP.GT.U32.AND P2, PT, R42.reuse, R145, PT ;  /* 0x000000912a00720c */ /* 0x040fe20003f44070 */
[C---:B------:R-:W-:Y:S02]  /*8910*/  IMAD R152, R42.reuse, R4, R15 ;  /* 0x000000042a987224 */ /* 0x040fe400078e020f */
[----:B------:R-:W-:Y:S02]  /*8920*/  IMAD.MOV R148, RZ, RZ, -R3 ;  /* 0x000000ffff947224 */ /* 0x000fe400078e0a03 */
[--C-:B------:R-:W-:Y:S01]  /*8930*/  @!P6 IMAD.IADD R141, R141, 0x1, -R42.reuse ;  /* 0x000000018d8de824 */ /* 0x100fe200078e0a2a */
[----:B------:R-:W-:Y:S01]  /*8940*/  ISETP.GT.U32.AND P6, PT, R42, R152, PT ;  /* 0x000000982a00720c */ /* 0x000fe20003fc4070 */
[----:B------:R-:W-:Y:S01]  /*8950*/  @!P1 IMAD.IADD R137, R137, 0x1, -R42 ;  /* 0x0000000189899824 */ /* 0x000fe200078e0a2a */
[----:B------:R-:W-:Y:S01]  /*8960*/  ISETP.GE.AND P1, PT, R8, RZ, PT ;  /* 0x000000ff0800720c */ /* 0x000fe20003f26270 */
[----:B------:R-:W-:Y:S02]  /*8970*/  IMAD R148, R42, R148, R13 ;  /* 0x000000942a947224 */ /* 0x000fe400078e020d */
[----:B------:R-:W-:-:S02]  /*8980*/  VIADD R10, R0, 0x46 ;  /* 0x00000046000a7836 */ /* 0x000fc40000000000 */
[----:B------:R-:W-:Y:S01]  /*8990*/  @!P4 IMAD.MOV R137, RZ, RZ, -R137 ;  /* 0x000000ffff89c224 */ /* 0x000fe200078e0a89 */
[----:B------:R-:W-:Y:S01]  /*89a0*/  ISETP.GT.U32.AND P4, PT, R42, R148, PT ;  /* 0x000000942a00720c */ /* 0x000fe20003f84070 */
[C---:B------:R-:W-:Y:S01]  /*89b0*/  VIADD R17, R0.reuse, 0x48 ;  /* 0x0000004800117836 */ /* 0x040fe20000000000 */
[----:B------:R-:W-:Y:S01]  /*89c0*/  IABS R13, R10 ;  /* 0x0000000a000d7213 */ /* 0x000fe20000000000 */
[--C-:B------:R-:W-:Y:S02]  /*89d0*/  @!P2 IMAD.IADD R145, R145, 0x1, -R42.reuse ;  /* 0x000000019191a824 */ /* 0x100fe400078e0a2a */
[----:B------:R-:W-:Y:S01]  /*89e0*/  VIADD R27, R0, 0x44 ;  /* 0x00000044001b7836 */ /* 0x000fe20000000000 */
[----:B------:R-:W-:Y:S01]  /*89f0*/  IABS R155, R17 ;  /* 0x00000011009b7213 */ /* 0x000fe20000000000 */
[----:B------:R-:W-:Y:S01]  /*8a00*/  @!P6 IMAD.IADD R152, R152, 0x1, -R42 ;  /* 0x000000019898e824 */ /* 0x000fe200078e0a2a */
[----:B------:R-:W-:Y:S01]  /*8a10*/  ISETP.GT.U32.AND P2, PT, R42, R145, PT ;  /* 0x000000912a00720c */ /* 0x000fe20003f44070 */
[----:B------:R-:W-:Y:S01]  /*8a20*/  IMAD.HI.U32 R4, R2, R13, RZ ;  /* 0x0000000d02047227 */ /* 0x000fe200078e00ff */
[----:B------:R-:W-:-:S03]  /*8a30*/  IABS R169, R27 ;  /* 0x0000001b00a97213 */ /* 0x000fc60000000000 */
[----:B------:R-:W-:Y:S02]  /*8a40*/  VIADD R8, R0, 0x47 ;  /* 0x0000004700087836 */ /* 0x000fe40000000000 */
[----:B------:R-:W-:-:S03]  /*8a50*/  IMAD.HI.U32 R3, R2, R155, RZ ;  /* 0x0000009b02037227 */ /* 0x000fc600078e00ff */
[----:B------:R-:W-:Y:S01]  /*8a60*/  IABS R159, R8 ;  /* 0x00000008009f7213 */ /* 0x000fe20000000000 */
[----:B------:R-:W-:Y:S01]  /*8a70*/  @!P3 IMAD.MOV R141, RZ, RZ, -R141 ;  /* 0x000000ffff8db224 */ /* 0x000fe200078e0a8d */
[----:B------:R-:W-:Y:S01]  /*8a80*/  ISETP.GT.U32.AND P3, PT, R42, R152, PT ;  /* 0x000000982a00720c */ /* 0x000fe20003f64070 */
[----:B------:R-:W-:Y:S02]  /*8a90*/  IMAD.MOV R4, RZ, RZ, -R4 ;  /* 0x000000ffff047224 */ /* 0x000fe400078e0a04 */
[----:B------:R-:W-:Y:S01]  /*8aa0*/  @!P4 IMAD.IADD R148, R148, 0x1, -R42 ;  /* 0x000000019494c824 */ /* 0x000fe200078e0a2a */
[----:B------:R-:W-:Y:S01]  /*8ab0*/  ISETP.GE.AND P4, PT, R17, RZ, PT ;  /* 0x000000ff1100720c */ /* 0x000fe20003f86270 */
[----:B------:R-:W-:Y:S02]  /*8ac0*/  IMAD.MOV R3, RZ, RZ, -R3 ;  /* 0x000000ffff037224 */ /* 0x000fe400078e0a03 */
[C---:B------:R-:W-:Y:S01]  /*8ad0*/  IMAD R162, R42.reuse, R4, R13 ;  /* 0x000000042aa27224 */ /* 0x040fe200078e020d */
[----:B------:R-:W-:Y:S01]  /*8ae0*/  ISETP.GT.U32.AND P6, PT, R42, R148, PT ;  /* 0x000000942a00720c */ /* 0x000fe20003fc4070 */
[----:B------:R-:W-:-:S04]  /*8af0*/  IMAD.HI.U32 R4, R2, R169, RZ ;  /* 0x000000a902047227 */ /* 0x000fc800078e00ff */
[----:B------:R-:W-:Y:S02]  /*8b00*/  IMAD R155, R42, R3, R155 ;  /* 0x000000032a9b7224 */ /* 0x000fe400078e029b */
[----:B------:R-:W-:-:S04]  /*8b10*/  IMAD.HI.U32 R3, R2, R159, RZ ;  /* 0x0000009f02037227 */ /* 0x000fc800078e00ff */
[----:B------:R-:W-:Y:S02]  /*8b20*/  VIADD R23, R0, 0x45 ;  /* 0x0000004500177836 */ /* 0x000fe40000000000 */
[----:B------:R-:W-:Y:S02]  /*8b30*/  IMAD.MOV R4, RZ, RZ, -R4 ;  /* 0x000000ffff047224 */ /* 0x000fe400078e0a04 */
[----:B------:R-:W-:Y:S01]  /*8b40*/  IMAD.MOV R3, RZ, RZ, -R3 ;  /* 0x000000ffff037224 */ /* 0x000fe200078e0a03 */
[----:B------:R-:W-:Y:S01]  /*8b50*/  IABS R15, R23 ;  /* 0x00000017000f7213 */ /* 0x000fe20000000000 */
[--C-:B------:R-:W-:Y:S01]  /*8b60*/  @!P2 IMAD.IADD R145, R145, 0x1, -R42.reuse ;  /* 0x000000019191a824 */ /* 0x100fe200078e0a2a */
[----:B------:R-:W-:Y:S01]  /*8b70*/  ISETP.GT.U32.AND P2, PT, R42, R155, PT ;  /* 0x0000009b2a00720c */ /* 0x000fe20003f44070 */
[----:B------:R-:W-:Y:S01]  /*8b80*/  @!P3 IMAD.IADD R152, R152, 0x1, -R42 ;  /* 0x000000019898b824 */ /* 0x000fe200078e0a2a */
[C---:B------:R-:W-:Y:S01]  /*8b90*/  ISETP.GT.U32.AND P3, PT, R42.reuse, R162, PT ;  /* 0x000000a22a00720c */ /* 0x040fe20003f64070 */
[----:B------:R-:W-:-:S02]  /*8ba0*/  IMAD R169, R42, R4, R169 ;  /* 0x000000042aa97224 */ /* 0x000fc400078e02a9 */
[----:B------:R-:W-:Y:S02]  /*8bb0*/  IMAD R159, R42, R3, R159 ;  /* 0x000000032a9f7224 */ /* 0x000fe400078e029f */
[----:B------:R-:W-:Y:S01]  /*8bc0*/  @!P5 IMAD.MOV R145, RZ, RZ, -R145 ;  /* 0x000000ffff91d224 */ /* 0x000fe200078e0a91 */
[----:B------:R-:W-:Y:S01]  /*8bd0*/  ISETP.GE.AND P5, PT, R8, RZ, PT ;  /* 0x000000ff0800720c */ /* 0x000fe20003fa6270 */
[----:B------:R-:W-:Y:S01]  /*8be0*/  @!P0 IMAD.MOV R152, RZ, RZ, -R152 ;  /* 0x000000ffff988224 */ /* 0x000fe200078e0a98 */
[----:B------:R-:W-:Y:S01]  /*8bf0*/  ISETP.GT.U32.AND P0, PT, R42, R169, PT ;  /* 0x000000a92a00720c */ /* 0x000fe20003f04070 */
[----:B------:R-:W-:Y:S02]  /*8c00*/  VIADD R8, R0, 0x43 ;  /* 0x0000004300087836 */ /* 0x000fe40000000000 */
[----:B------:R-:W-:-:S03]  /*8c10*/  IMAD.HI.U32 R3, R2, R15, RZ ;  /* 0x0000000f02037227 */ /* 0x000fc600078e00ff */
[----:B------:R-:W-:Y:S01]  /*8c20*/  IABS R173, R8 ;  /* 0x0000000800ad7213 */ /* 0x000fe20000000000 */
[--C-:B------:R-:W-:Y:S01]  /*8c30*/  @!P6 IMAD.IADD R148, R148, 0x1, -R42.reuse ;  /* 0x000000019494e824 */ /* 0x100fe200078e0a2a */
[----:B------:R-:W-:Y:S01]  /*8c40*/  ISETP.GT.U32.AND P6, PT, R42, R159, PT ;  /* 0x0000009f2a00720c */ /* 0x000fe20003fc4070 */
[----:B------:R-:W-:Y:S02]  /*8c50*/  IMAD.MOV R3, RZ, RZ, -R3 ;  /* 0x000000ffff037224 */ /* 0x000fe400078e0a03 */
[----:B------:R-:W-:Y:S02]  /*8c60*/  VIADD R4, R0, 0x42 ;  /* 0x0000004200047836 */ /* 0x000fe40000000000 */
[----:B------:R-:W-:Y:S02]  /*8c70*/  IMAD R166, R42, R3, R15 ;  /* 0x000000032aa67224 */ /* 0x000fe400078e020f */
[----:B------:R-:W-:Y:S01]  /*8c80*/  @!P3 IMAD.IADD R162, R162, 0x1, -R42 ;  /* 0x00000001a2a2b824 */ /* 0x000fe200078e0a2a */
[----:B------:R-:W-:Y:S01]  /*8c90*/  IABS R13, R4 ;  /* 0x00000004000d7213 */ /* 0x000fe20000000000 */
[----:B------:R-:W-:-:S03]  /*8ca0*/  IMAD.HI.U32 R3, R2, R173, RZ ;  /* 0x000000ad02037227 */ /* 0x000fc600078e00ff */
[C---:B------:R-:W-:Y:S01]  /*8cb0*/  ISETP.GT.U32.AND P3, PT, R42.reuse, R162, PT ;  /* 0x000000a22a00720c */ /* 0x040fe20003f64070 */
[--C-:B------:R-:W-:Y:S02]  /*8cc0*/  @!P2 IMAD.IADD R155, R155, 0x1, -R42.reuse ;  /* 0x000000019b9ba824 */ /* 0x100fe400078e0a2a */
[--C-:B------:R-:W-:Y:S02]  /*8cd0*/  @!P0 IMAD.IADD R169, R169, 0x1, -R42.reuse ;  /* 0x00000001a9a98824 */ /* 0x100fe400078e0a2a */
[----:B------:R-:W-:Y:S01]  /*8ce0*/  IMAD.MOV R3, RZ, RZ, -R3 ;  /* 0x000000ffff037224 */ /* 0x000fe200078e0a03 */
[C---:B------:R-:W-:Y:S01]  /*8cf0*/  ISETP.GT.U32.AND P2, PT, R42.reuse, R155, PT ;  /* 0x0000009b2a00720c */ /* 0x040fe20003f44070 */
[----:B------:R-:W-:Y:S01]  /*8d00*/  @!P6 IMAD.IADD R159, R159, 0x1, -R42 ;  /* 0x000000019f9fe824 */ /* 0x000fe200078e0a2a */
[C---:B------:R-:W-:Y:S01]  /*8d10*/  ISETP.GT.U32.AND P6, PT, R42.reuse, R166, PT ;  /* 0x000000a62a00720c */ /* 0x040fe20003fc4070 */
[C---:B------:R-:W-:Y:S01]  /*8d20*/  IMAD R173, R42.reuse, R3, R173 ;  /* 0x000000032aad7224 */ /* 0x040fe200078e02ad */
[----:B------:R-:W-:Y:S01]  /*8d30*/  ISETP.GT.U32.AND P0, PT, R42, R169, PT ;  /* 0x000000a92a00720c */ /* 0x000fe20003f04070 */
[----:B------:R-:W-:-:S04]  /*8d40*/  IMAD.HI.U32 R3, R2, R13, RZ ;  /* 0x0000000d02037227 */ /* 0x000fc800078e00ff */
[----:B------:R-:W-:Y:S02]  /*8d50*/  IMAD.MOV R3, RZ, RZ, -R3 ;  /* 0x000000ffff037224 */ /* 0x000fe400078e0a03 */
[----:B------:R-:W-:Y:S01]  /*8d60*/  @!P1 IMAD.MOV R148, RZ, RZ, -R148 ;  /* 0x000000ffff949224 */ /* 0x000fe200078e0a94 */
[----:B------:R-:W-:Y:S01]  /*8d70*/  ISETP.GT.U32.AND P1, PT, R42, R159, PT ;  /* 0x0000009f2a00720c */ /* 0x000fe20003f24070 */
[--C-:B------:R-:W-:Y:S01]  /*8d80*/  @!P3 IMAD.IADD R162, R162, 0x1, -R42.reuse ;  /* 0x00000001a2a2b824 */ /* 0x100fe200078e0a2a */
[C---:B------:R-:W-:Y:S01]  /*8d90*/  ISETP.GT.U32.AND P3, PT, R42.reuse, R173, PT ;  /* 0x000000ad2a00720c */ /* 0x040fe20003f64070 */
[----:B------:R-:W-:Y:S02]  /*8da0*/  IMAD R176, R42, R3, R13 ;  /* 0x000000032ab07224 */ /* 0x000fe400078e020d */
[--C-:B------:R-:W-:Y:S01]  /*8db0*/  @!P2 IMAD.IADD R155, R155, 0x1, -R42.reuse ;  /* 0x000000019b9ba824 */ /* 0x100fe200078e0a2a */
[----:B------:R-:W-:Y:S01]  /*8dc0*/  ISETP.GE.AND P2, PT, R10, RZ, PT ;  /* 0x000000ff0a00720c */ /* 0x000fe20003f46270 */
[--C-:B------:R-:W-:Y:S01]  /*8dd0*/  @!P6 IMAD.IADD R166, R166, 0x1, -R42.reuse ;  /* 0x00000001a6a6e824 */ /* 0x100fe200078e0a2a */
[----:B------:R-:W-:Y:S01]  /*8de0*/  ISETP.GE.AND P6, PT, R23, RZ, PT ;  /* 0x000000ff1700720c */ /* 0x000fe20003fc6270 */
[--C-:B------:R-:W-:Y:S01]  /*8df0*/  @!P0 IMAD.IADD R169, R169, 0x1, -R42.reuse ;  /* 0x00000001a9a98824 */ /* 0x100fe200078e0a2a */
[C---:B------:R-:W-:Y:S01]  /*8e00*/  ISETP.GT.U32.AND P0, PT, R42.reuse, R176, PT ;  /* 0x000000b02a00720c */ /* 0x040fe20003f04070 */
[----:B------:R-:W-:Y:S01]  /*8e10*/  @!P4 IMAD.MOV R155, RZ, RZ, -R155 ;  /* 0x000000ffff9bc224 */ /* 0x000fe200078e0a9b */
[----:B------:R-:W-:Y:S01]  /*8e20*/  ISETP.GT.U32.AND P4, PT, R42, R166, PT ;  /* 0x000000a62a00720c */ /* 0x000fe20003f84070 */
[----:B------:R-:W-:Y:S01]  /*8e30*/  @!P1 IMAD.IADD R159, R159, 0x1, -R42 ;  /* 0x000000019f9f9824 */ /* 0x000fe200078e0a2a */
[----:B------:R-:W-:Y:S01]  /*8e40*/  ISETP.GE.AND P1, PT, R27, RZ, PT ;  /* 0x000000ff1b00720c */ /* 0x000fe20003f26270 */
[----:B------:R-:W-:-:S02]  /*8e50*/  VIADD R3, R0, 0x41 ;  /* 0x0000004100037836 */ /* 0x000fc40000000000 */
[----:B------:R-:W-:Y:S02]  /*8e60*/  @!P3 IMAD.IADD R173, R173, 0x1, -R42 ;  /* 0x00000001adadb824 */ /* 0x000fe400078e0a2a */
[----:B------:R-:W-:Y:S01]  /*8e70*/  @!P5 IMAD.MOV R159, RZ, RZ, -R159 ;  /* 0x000000ffff9fd224 */ /* 0x000fe200078e0a9f */
[----:B------:R-:W-:Y:S01]  /*8e80*/  ISETP.GE.AND P5, PT, R8, RZ, PT ;  /* 0x000000ff0800720c */ /* 0x000fe20003fa6270 */
[----:B------:R-:W-:Y:S01]  /*8e90*/  VIADD R8, R0, 0x3f ;  /* 0x0000003f00087836 */ /* 0x000fe20000000000 */
[----:B------:R-:W-:Y:S01]  /*8ea0*/  IABS R13, R3 ;  /* 0x00000003000d7213 */ /* 0x000fe20000000000 */
[----:B------:R-:W-:Y:S01]  /*8eb0*/  @!P2 IMAD.MOV R162, RZ, RZ, -R162 ;  /* 0x000000ffffa2a224 */ /* 0x000fe200078e0aa2 */
[----:B------:R-:W-:Y:S01]  /*8ec0*/  ISETP.GT.U32.AND P2, PT, R42, R173, PT ;  /* 0x000000ad2a00720c */ /* 0x000fe20003f44070 */
[--C-:B------:R-:W-:Y:S01]  /*8ed0*/  @!P0 IMAD.IADD R176, R176, 0x1, -R42.reuse ;  /* 0x00000001b0b08824 */ /* 0x100fe200078e0a2a */
[----:B------:R-:W-:Y:S01]  /*8ee0*/  ISETP.GE.AND P3, PT, R3, RZ, PT ;  /* 0x000000ff0300720c */ /* 0x000fe20003f66270 */
[----:B------:R-:W-:Y:S01]  /*8ef0*/  @!P4 IMAD.IADD R166, R166, 0x1, -R42 ;  /* 0x00000001a6a6c824 */ /* 0x000fe200078e0a2a */
[----:B------:R-:W-:Y:S01]  /*8f00*/  ISETP.GE.AND P4, PT, R4, RZ, PT ;  /* 0x000000ff0400720c */ /* 0x000fe20003f86270 */
[----:B------:R-:W-:Y:S01]  /*8f10*/  VIADD R4, R0, 0x40 ;  /* 0x0000004000047836 */ /* 0x000fe20000000000 */
[----:B------:R-:W-:Y:S01]  /*8f20*/  IABS R187, R8 ;  /* 0x0000000800bb7213 */ /* 0x000fe20000000000 */
[----:B------:R-:W-:Y:S01]  /*8f30*/  IMAD.HI.U32 R3, R2, R13, RZ ;  /* 0x0000000d02037227 */ /* 0x000fe200078e00ff */
[----:B------:R-:W-:-:S02]  /*8f40*/  ISETP.GT.U32.AND P0, PT, R42, R176, PT ;  /* 0x000000b02a00720c */ /* 0x000fc40003f04070 */
[----:B------:R-:W-:Y:S01]  /*8f50*/  IABS R183, R4 ;  /* 0x0000000400b77213 */ /* 0x000fe20000000000 */
[----:B------:R-:W-:Y:S01]  /*8f60*/  @!P6 IMAD.MOV R166, RZ, RZ, -R166 ;  /* 0x000000ffffa6e224 */ /* 0x000fe200078e0aa6 */
[----:B------:R-:W-:Y:S01]  /*8f70*/  ISETP.GE.AND P6, PT, R4, RZ, PT ;  /* 0x000000ff0400720c */ /* 0x000fe20003fc6270 */
        /* <DEDUP_REMOVED lines=10> */
[----:B------:R-:W-:Y:S01]  /*9020*/  VIADD R10, R0, 0x3e ;  /* 0x0000003e000a7836 */ /* 0x000fe20000000000 */
[----:B------:R-:W-:Y:S01]  /*9030*/  ISETP.GT.U32.AND P4, PT, R42, R187, PT ;  /* 0x000000bb2a00720c */ /* 0x000fe20003f84070 */
[----:B------:R-:W-:-:S03]  /*9040*/  IMAD.HI.U32 R3, R2, R183, RZ ;  /* 0x000000b702037227 */ /* 0x000fc600078e00ff */
[----:B------:R-:W-:Y:S01]  /*9050*/  IABS R191, R10 ;  /* 0x0000000a00bf7213 */ /* 0x000fe20000000000 */
[----:B------:R-:W-:Y:S01]  /*9060*/  VIADD R23, R0, 0x3c ;  /* 0x0000003c00177836 */ /* 0x000fe20000000000 */
[----:B------:R-:W-:Y:S01]  /*9070*/  ISETP.GE.AND P2, PT, R10, RZ, PT ;  /* 0x000000ff0a00720c */ /* 0x000fe20003f46270 */
[--C-:B------:R-:W-:Y:S02]  /*9080*/  @!P5 IMAD.IADD R180, R180, 0x1, -R42.reuse ;  /* 0x00000001b4b4d824 */ /* 0x100fe400078e0a2a */
[----:B------:R-:W-:Y:S01]  /*9090*/  @!P1 IMAD.MOV R169, RZ, RZ, -R169 ;  /* 0x000000ffffa99224 */ /* 0x000fe200078e0aa9 */
[----:B------:R-:W-:Y:S01]  /*90a0*/  ISETP.GE.AND P1, PT, R8, RZ, PT ;  /* 0x000000ff0800720c */ /* 0x000fe20003f26270 */
[----:B------:R-:W-:Y:S01]  /*90b0*/  IMAD.MOV R8, RZ, RZ, -R3 ;  /* 0x000000ffff087224 */ /* 0x000fe200078e0a03 */
[----:B------:R-:W-:Y:S01]  /*90c0*/  IABS R13, R23 ;  /* 0x00000017000d7213 */ /* 0x000fe20000000000 */
[----:B------:R-:W-:Y:S01]  /*90d0*/  @!P4 IMAD.IADD R187, R187, 0x1, -R42 ;  /* 0x00000001bbbbc824 */ /* 0x000fe200078e0a2a */
[----:B------:R-:W-:Y:S01]  /*90e0*/  ISETP.GT.U32.AND P5, PT, R42, R180, PT ;  /* 0x000000b42a00720c */ /* 0x000fe20003fa4070 */
[----:B------:R-:W-:-:S03]  /*90f0*/  IMAD.HI.U32 R3, R2, R191, RZ ;  /* 0x000000bf02037227 */ /* 0x000fc600078e00ff */
[C---:B------:R-:W-:Y:S01]  /*9100*/  ISETP.GT.U32.AND P4, PT, R42.reuse, R187, PT ;  /* 0x000000bb2a00720c */ /* 0x040fe20003f84070 */
[----:B------:R-:W-:Y:S02]  /*9110*/  IMAD R183, R42, R8, R183 ;  /* 0x000000082ab77224 */ /* 0x000fe400078e02b7 */
[----:B------:R-:W-:Y:S02]  /*9120*/  IMAD.MOV R3, RZ, RZ, -R3 ;  /* 0x000000ffff037224 */ /* 0x000fe400078e0a03 */
[----:B------:R-:W-:Y:S01]  /*9130*/  IMAD.HI.U32 R4, R2, R13, RZ ;  /* 0x0000000d02047227 */ /* 0x000fe200078e00ff */
[----:B------:R-:W-:-:S03]  /*9140*/  ISETP.GT.U32.AND P0, PT, R42, R183, PT ;  /* 0x000000b72a00720c */ /* 0x000fc60003f04070 */
[----:B------:R-:W-:Y:S02]  /*9150*/  VIADD R10, R0, 0x3d ;  /* 0x0000003d000a7836 */ /* 0x000fe40000000000 */
[----:B------:R-:W-:Y:S02]  /*9160*/  IMAD R191, R42, R3, R191 ;  /* 0x000000032abf7224 */ /* 0x000fe400078e02bf */
[----:B------:R-:W-:Y:S01]  /*9170*/  IMAD.MOV R4, RZ, RZ, -R4 ;  /* 0x000000ffff047224 */ /* 0x000fe200078e0a04 */
[----:B------:R-:W-:Y:S01]  /*9180*/  IABS R195, R10 ;  /* 0x0000000a00c37213 */ /* 0x000fe20000000000 */
[----:B------:R-:W-:Y:S01]  /*9190*/  @!P5 IMAD.IADD R180, R180, 0x1, -R42 ;  /* 0x00000001b4b4d824 */ /* 0x000fe200078e0a2a */
[C---:B------:R-:W-:Y:S01]  /*91a0*/  ISETP.GT.U32.AND P5, PT, R42.reuse, R191, PT ;  /* 0x000000bf2a00720c */ /* 0x040fe20003fa4070 */
[----:B------:R-:W-:Y:S02]  /*91b0*/  IMAD R198, R42, R4, R13 ;  /* 0x000000042ac67224 */ /* 0x000fe400078e020d */
[----:B------:R-:W-:-:S02]  /*91c0*/  VIADD R27, R0, 0x3b ;  /* 0x0000003b001b7836 */ /* 0x000fc40000000000 */
[----:B------:R-:W-:Y:S01]  /*91d0*/  @!P4 IMAD.IADD R187, R187, 0x1, -R42 ;  /* 0x00000001bbbbc824 */ /* 0x000fe200078e0a2a */
[----:B------:R-:W-:Y:S01]  /*91e0*/  ISETP.GT.U32.AND P4, PT, R42, R198, PT ;  /* 0x000000c62a00720c */ /* 0x000fe20003f84070 */
[----:B------:R-:W-:Y:S01]  /*91f0*/  IMAD.HI.U32 R3, R2, R195, RZ ;  /* 0x000000c302037227 */ /* 0x000fe200078e00ff */
[----:B------:R-:W-:-:S03]  /*9200*/  IABS R8, R27 ;  /* 0x0000001b00087213 */ /* 0x000fc60000000000 */
[----:B------:R-:W-:Y:S02]  /*9210*/  @!P0 IMAD.IADD R183, R183, 0x1, -R42 ;  /* 0x00000001b7b78824 */ /* 0x000fe400078e0a2a */
[----:B------:R-:W-:Y:S02]  /*9220*/  IMAD.MOV R3, RZ, RZ, -R3 ;  /* 0x000000ffff037224 */ /* 0x000fe400078e0a03 */
[----:B------:R-:W-:Y:S01]  /*9230*/  IMAD.MOV.U32 R13, RZ, RZ, R8 ;  /* 0x000000ffff0d7224 */ /* 0x000fe200078e0008 */
[----:B------:R-:W-:Y:S01]  /*9240*/  ISETP.GT.U32.AND P0, PT, R42, R183, PT ;  /* 0x000000b72a00720c */ /* 0x000fe20003f04070 */
        /* <DEDUP_REMOVED lines=8> */
[----:B------:R-:W-:Y:S01]  /*92d0*/  @!P3 IMAD.MOV R180, RZ, RZ, -R180 ;  /* 0x000000ffffb4b224 */ /* 0x000fe200078e0ab4 */
[----:B------:R-:W-:Y:S01]  /*92e0*/  ISETP.GT.U32.AND P3, PT, R42, R191, PT ;  /* 0x000000bf2a00720c */ /* 0x000fe20003f64070 */
[----:B------:R-:W-:Y:S02]  /*92f0*/  @!P4 IMAD.IADD R198, R198, 0x1, -R42 ;  /* 0x00000001c6c6c824 */ /* 0x000fe400078e0a2a */
[----:B------:R-:W-:Y:S02]  /*9300*/  IMAD.MOV R3, RZ, RZ, -R3 ;  /* 0x000000ffff037224 */ /* 0x000fe400078e0a03 */
[----:B------:R-:W-:Y:S01]  /*9310*/  IMAD.HI.U32 R4, R2, R15, RZ ;  /* 0x0000000f02047227 */ /* 0x000fe200078e00ff */
[----:B------:R-:W-:-:S03]  /*9320*/  ISETP.GT.U32.AND P4, PT, R42, R198, PT ;  /* 0x000000c62a00720c */ /* 0x000fc60003f84070 */
[----:B------:R-:W-:Y:S02]  /*9330*/  IMAD R202, R42, R3, R13 ;  /* 0x000000032aca7224 */ /* 0x000fe400078e020d */
[----:B------:R-:W-:-:S04]  /*9340*/  IMAD.HI.U32 R3, R2, R17, RZ ;  /* 0x0000001102037227 */ /* 0x000fc800078e00ff */
[----:B------:R-:W-:Y:S01]  /*9350*/  @!P0 IMAD.IADD R183, R183, 0x1, -R42 ;  /* 0x00000001b7b78824 */ /* 0x000fe200078e0a2a */
[C---:B------:R-:W-:Y:S01]  /*9360*/  ISETP.GT.U32.AND P0, PT, R42.reuse, R195, PT ;  /* 0x000000c32a00720c */ /* 0x040fe20003f04070 */
[----:B------:R-:W-:Y:S02]  /*9370*/  IMAD.MOV R4, RZ, RZ, -R4 ;  /* 0x000000ffff047224 */ /* 0x000fe400078e0a04 */
[----:B------:R-:W-:Y:S02]  /*9380*/  IMAD.MOV R3, RZ, RZ, -R3 ;  /* 0x000000ffff037224 */ /* 0x000fe400078e0a03 */
[C---:B------:R-:W-:Y:S02]  /*9390*/  IMAD R206, R42.reuse, R4, R15 ;  /* 0x000000042ace7224 */ /* 0x040fe400078e020f */
[----:B------:R-:W-:Y:S01]  /*93a0*/  @!P3 IMAD.IADD R191, R191, 0x1, -R42 ;  /* 0x00000001bfbfb824 */ /* 0x000fe200078e0a2a */
[C---:B------:R-:W-:Y:S01]  /*93b0*/  ISETP.GT.U32.AND P3, PT, R42.reuse, R202, PT ;  /* 0x000000ca2a00720c */ /* 0x040fe20003f64070 */
[----:B------:R-:W-:-:S02]  /*93c0*/  IMAD R210, R42, R3, R17 ;  /* 0x000000032ad27224 */ /* 0x000fc400078e0211 */
[----:B------:R-:W-:Y:S01]  /*93d0*/  @!P2 IMAD.MOV R191, RZ, RZ, -R191 ;  /* 0x000000ffffbfa224 */ /* 0x000fe200078e0abf */
[----:B------:R-:W-:Y:S01]  /*93e0*/  ISETP.GT.U32.AND P2, PT, R42, R206, PT ;  /* 0x000000ce2a00720c */ /* 0x000fe20003f44070 */
[--C-:B------:R-:W-:Y:S01]  /*93f0*/  @!P4 IMAD.IADD R198, R198, 0x1, -R42.reuse ;  /* 0x00000001c6c6c824 */ /* 0x100fe200078e0a2a */
        /* <DEDUP_REMOVED lines=13> */
[----:B------:R-:W-:Y:S01]  /*94d0*/  ISETP.GT.U32.AND P2, PT, R42, R202, PT ;  /* 0x000000ca2a00720c */ /* 0x000fe20003f44070 */
[----:B------:R-:W-:-:S03]  /*94e0*/  IMAD.HI.U32 R3, R2, R213, RZ ;  /* 0x000000d502037227 */ /* 0x000fc600078e00ff */
[----:B------:R-:W-:Y:S01]  /*94f0*/  ISETP.GT.U32.AND P4, PT, R42, R210, PT ;  /* 0x000000d22a00720c */ /* 0x000fe20003f84070 */
[----:B------:R-:W-:Y:S02]  /*9500*/  IMAD.MOV R4, RZ, RZ, -R3 ;  /* 0x000000ffff047224 */ /* 0x000fe400078e0a03 */
[----:B------:R-:W-:-:S04]  /*9510*/  IMAD.HI.U32 R3, R2, R217, RZ ;  /* 0x000000d902037227 */ /* 0x000fc800078e00ff */
[--C-:B------:R-:W-:Y:S01]  /*9520*/  @!P6 IMAD.IADD R195, R195, 0x1, -R42.reuse ;  /* 0x00000001c3c3e824 */ /* 0x100fe200078e0a2a */
[----:B------:R-:W-:Y:S01]  /*9530*/  ISETP.GE.AND P6, PT, R31, RZ, PT ;  /* 0x000000ff1f00720c */ /* 0x000fe20003fc6270 */
[C---:B------:R-:W-:Y:S02]  /*9540*/  IMAD R213, R42.reuse, R4, R213 ;  /* 0x000000042ad57224 */ /* 0x040fe400078e02d5 */
[----:B------:R-:W-:Y:S02]  /*9550*/  IMAD.MOV R3, RZ, RZ, -R3 ;  /* 0x000000ffff037224 */ /* 0x000fe400078e0a03 */
[----:B------:R-:W-:Y:S01]  /*9560*/  @!P5 IMAD.MOV R195, RZ, RZ, -R195 ;  /* 0x000000ffffc3d224 */ /* 0x000fe200078e0ac3 */
[----:B------:R-:W-:Y:S01]  /*9570*/  ISETP.GT.U32.AND P5, PT, R42, R206, PT ;  /* 0x000000ce2a00720c */ /* 0x000fe20003fa4070 */
[----:B------:R-:W-:Y:S02]  /*9580*/  VIADD R8, R0, 0x36 ;  /* 0x0000003600087836 */ /* 0x000fe40000000000 */
[----:B------:R-:W-:Y:S01]  /*9590*/  @!P2 IMAD.IADD R202, R202, 0x1, -R42 ;  /* 0x00000001cacaa824 */ /* 0x000fe200078e0a2a */
[C---:B------:R-:W-:Y:S01]  /*95a0*/  ISETP.GT.U32.AND P2, PT, R42.reuse, R213, PT ;  /* 0x000000d52a00720c */ /* 0x040fe20003f44070 */
[----:B------:R-:W-:Y:S01]  /*95b0*/  IMAD R217, R42, R3, R217 ;  /* 0x000000032ad97224 */ /* 0x000fe200078e02d9 */
[----:B------:R-:W-:Y:S01]  /*95c0*/  IABS R13, R8 ;  /* 0x00000008000d7213 */ /* 0x000fe20000000000 */
[----:B------:R-:W-:-:S02]  /*95d0*/  VIADD R23, R0, 0x35 ;  /* 0x0000003500177836 */ /* 0x000fc40000000000 */
[--C-:B------:R-:W-:Y:S01]  /*95e0*/  @!P4 IMAD.IADD R210, R210, 0x1, -R42.reuse ;  /* 0x00000001d2d2c824 */ /* 0x100fe200078e0a2a */
[----:B------:R-:W-:Y:S01]  /*95f0*/  ISETP.GT.U32.AND P4, PT, R42, R217, PT ;  /* 0x000000d92a00720c */ /* 0x000fe20003f84070 */
[----:B------:R-:W-:Y:S01]  /*9600*/  @!P1 IMAD.MOV R187, RZ, RZ, -R187 ;  /* 0x000000ffffbb9224 */ /* 0x000fe200078e0abb */
[----:B------:R-:W-:Y:S01]  /*9610*/  ISETP.GE.AND P1, PT, R27, RZ, PT ;  /* 0x000000ff1b00720c */ /* 0x000fe20003f26270 */
[----:B------:R-:W-:Y:S01]  /*9620*/  IMAD.HI.U32 R3, R2, R13, RZ ;  /* 0x0000000d02037227 */ /* 0x000fe200078e00ff */
[----:B------:R-:W-:Y:S02]  /*9630*/  IABS R15, R23 ;  /* 0x00000017000f7213 */ /* 0x000fe40000000000 */
[----:B------:R-:W-:Y:S01]  /*9640*/  IABS R27, R58 ;  /* 0x0000003a001b7213 */ /* 0x000fe20000000000 */
[----:B------:R-:W-:Y:S01]  /*9650*/  @!P5 IMAD.IADD R206, R206, 0x1, -R42 ;  /* 0x00000001ceced824 */ /* 0x000fe200078e0a2a */
[----:B------:R-:W-:Y:S01]  /*9660*/  ISETP.GE.AND P5, PT, R10, RZ, PT ;  /* 0x000000ff0a00720c */ /* 0x000fe20003fa6270 */
[----:B------:R-:W-:-:S04]  /*9670*/  IMAD.HI.U32 R4, R2, R15, RZ ;  /* 0x0000000f02047227 */ /* 0x000fc800078e00ff */
[C---:B------:R-:W-:Y:S02]  /*9680*/  VIADD R10, R0.reuse, 0x34 ;  /* 0x00000034000a7836 */ /* 0x040fe40000000000 */
[----:B------:R-:W-:Y:S02]  /*9690*/  IMAD.MOV R3, RZ, RZ, -R3 ;  /* 0x000000ffff037224 */ /* 0x000fe400078e0a03 */
[----:B------:R-:W-:Y:S01]  /*96a0*/  @!P2 IMAD.IADD R213, R213, 0x1, -R42 ;  /* 0x00000001d5d5a824 */ /* 0x000fe200078e0a2a */
[----:B------:R-:W-:Y:S01]  /*96b0*/  ISETP.GE.AND P2, PT, R17, RZ, PT ;  /* 0x000000ff1100720c */ /* 0x000fe20003f46270 */
[----:B------:R-:W-:Y:S01]  /*96c0*/  IMAD.MOV R4, RZ, RZ, -R4 ;  /* 0x000000ffff047224 */ /* 0x000fe200078e0a04 */
[----:B------:R-:W-:Y:S01]  /*96d0*/  IABS R227, R10 ;  /* 0x0000000a00e37213 */ /* 0x000fe20000000000 */
[----:B------:R-:W-:Y:S02]  /*96e0*/  VIADD R17, R0, 0x33 ;  /* 0x0000003300117836 */ /* 0x000fe40000000000 */
[----:B------:R-:W-:-:S02]  /*96f0*/  IMAD R220, R42, R3, R13 ;  /* 0x000000032adc7224 */ /* 0x000fc400078e020d */
[----:B------:R-:W-:Y:S01]  /*9700*/  @!P4 IMAD.IADD R217, R217, 0x1, -R42 ;  /* 0x00000001d9d9c824 */ /* 0x000fe200078e0a2a */
[----:B------:R-:W-:Y:S01]  /*9710*/  IABS R231, R17 ;  /* 0x0000001100e77213 */ /* 0x000fe20000000000 */
[----:B------:R-:W-:Y:S01]  /*9720*/  @!P0 IMAD.MOV R198, RZ, RZ, -R198 ;  /* 0x000000ffffc68224 */ /* 0x000fe200078e0ac6 */
[C---:B------:R-:W-:Y:S01]  /*9730*/  ISETP.GT.U32.AND P0, PT, R42.reuse, R213, PT ;  /* 0x000000d52a00720c */ /* 0x040fe20003f04070 */
[C---:B------:R-:W-:Y:S01]  /*9740*/  IMAD R224, R42.reuse, R4, R15 ;  /* 0x000000042ae07224 */ /* 0x040fe200078e020f */
[C---:B------:R-:W-:Y:S01]  /*9750*/  ISETP.GT.U32.AND P4, PT, R42.reuse, R217, PT ;  /* 0x000000d92a00720c */ /* 0x040fe20003f84070 */
[----:B------:R-:W-:Y:S01]  /*9760*/  @!P1 IMAD.MOV R202, RZ, RZ, -R202 ;  /* 0x000000ffffca9224 */ /* 0x000fe200078e0aca */
[----:B------:R-:W-:Y:S01]  /*9770*/  ISETP.GT.U32.AND P1, PT, R42, R220, PT ;  /* 0x000000dc2a00720c */ /* 0x000fe20003f24070 */
[----:B------:R-:W-:-:S04]  /*9780*/  IMAD.HI.U32 R3, R2, R227, RZ ;  /* 0x000000e302037227 */ /* 0x000fc800078e00ff */
[----:B------:R-:W-:Y:S01]  /*9790*/  @!P6 IMAD.MOV R206, RZ, RZ, -R206 ;  /* 0x000000ffffcee224 */ /* 0x000fe200078e0ace */
[----:B------:R-:W-:Y:S01]  /*97a0*/  ISETP.GT.U32.AND P6, PT, R42, R224, PT ;  /* 0x000000e02a00720c */ /* 0x000fe20003fc4070 */
[----:B------:R-:W-:-:S04]  /*97b0*/  IMAD.HI.U32 R4, R2, R231, RZ ;  /* 0x000000e702047227 */ /* 0x000fc800078e00ff */
[----:B------:R-:W-:Y:S02]  /*97c0*/  IMAD.MOV R3, RZ, RZ, -R3 ;  /* 0x000000ffff037224 */ /* 0x000fe400078e0a03 */
[----:B------:R-:W-:Y:S01]  /*97d0*/  @!P0 IMAD.IADD R213, R213, 0x1, -R42 ;  /* 0x00000001d5d58824 */ /* 0x000fe200078e0a2a */
[----:B------:R-:W-:Y:S01]  /*97e0*/  ISETP.GE.AND P0, PT, R23, RZ, PT ;  /* 0x000000ff1700720c */ /* 0x000fe20003f06270 */
[----:B------:R-:W-:Y:S02]  /*97f0*/  IMAD.MOV R4, RZ, RZ, -R4 ;  /* 0x000000ffff047224 */ /* 0x000fe400078e0a04 */
[----:B------:R-:W-:Y:S02]  /*9800*/  IMAD R227, R42, R3, R227 ;  /* 0x000000032ae37224 */ /* 0x000fe400078e02e3 */
[--C-:B------:R-:W-:Y:S01]  /*9810*/  @!P4 IMAD.IADD R217, R217, 0x1, -R42.reuse ;  /* 0x00000001d9d9c824 */ /* 0x100fe200078e0a2a */
[----:B------:R-:W-:Y:S01]  /*9820*/  ISETP.GE.AND P4, PT, R10, RZ, PT ;  /* 0x000000ff0a00720c */ /* 0x000fe20003f86270 */
[----:B------:R-:W-:-:S02]  /*9830*/  @!P1 IMAD.IADD R220, R220, 0x1, -R42 ;  /* 0x00000001dcdc9824 */ /* 0x000fc400078e0a2a */
[C---:B------:R-:W-:Y:S02]  /*9840*/  IMAD R231, R42.reuse, R4, R231 ;  /* 0x000000042ae77224 */ /* 0x040fe400078e02e7 */
[----:B------:R-:W-:Y:S01]  /*9850*/  @!P5 IMAD.MOV R213, RZ, RZ, -R213 ;  /* 0x000000ffffd5d224 */ /* 0x000fe200078e0ad5 */
[----:B------:R-:W-:Y:S01]  /*9860*/  ISETP.GT.U32.AND P5, PT, R42, R227, PT ;  /* 0x000000e32a00720c */ /* 0x000fe20003fa4070 */
[----:B------:R-:W-:Y:S01]  /*9870*/  @!P6 IMAD.IADD R224, R224, 0x1, -R42 ;  /* 0x00000001e0e0e824 */ /* 0x000fe200078e0a2a */
[C---:B------:R-:W-:Y:S01]  /*9880*/  ISETP.GT.U32.AND P1, PT, R42.reuse, R220, PT ;  /* 0x000000dc2a00720c */ /* 0x040fe20003f24070 */
[----:B------:R-:W-:Y:S01]  /*9890*/  @!P2 IMAD.MOV R217, RZ, RZ, -R217 ;  /* 0x000000ffffd9a224 */ /* 0x000fe200078e0ad9 */
[----:B------:R-:W-:Y:S01]  /*98a0*/  ISETP.GT.U32.AND P2, PT, R42, R231, PT ;  /* 0x000000e72a00720c */ /* 0x000fe20003f44070 */
[----:B------:R-:W-:Y:S01]  /*98b0*/  @!P3 IMAD.MOV R210, RZ, RZ, -R210 ;  /* 0x000000ffffd2b224 */ /* 0x000fe200078e0ad2 */
[----:B------:R-:W-:Y:S01]  /*98c0*/  ISETP.GE.AND P3, PT, R8, RZ, PT ;  /* 0x000000ff0800720c */ /* 0x000fe20003f66270 */
[----:B------:R-:W-:Y:S01]  /*98d0*/  VIADD R4, R0, 0x32 ;  /* 0x0000003200047836 */ /* 0x000fe20000000000 */
[----:B------:R-:W-:Y:S01]  /*98e0*/  ISETP.GT.U32.AND P6, PT, R42, R224, PT ;  /* 0x000000e02a00720c */ /* 0x000fe20003fc4070 */
[----:B------:R-:W-:-:S02]  /*98f0*/  VIADD R8, R0, 0x31 ;  /* 0x0000003100087836 */ /* 0x000fc40000000000 */
[----:B------:R-:W-:Y:S01]  /*9900*/  VIADD R10, R0, 0x30 ;  /* 0x00000030000a7836 */ /* 0x000fe20000000000 */
[----:B------:R-:W-:Y:S01]  /*9910*/  IABS R13, R4 ;  /* 0x00000004000d7213 */ /* 0x000fe20000000000 */
[--C-:B------:R-:W-:Y:S01]  /*9920*/  @!P5 IMAD.IADD R227, R227, 0x1, -R42.reuse ;  /* 0x00000001e3e3d824 */ /* 0x100fe200078e0a2a */
[----:B------:R-:W-:Y:S01]  /*9930*/  IABS R15, R8 ;  /* 0x00000008000f7213 */ /* 0x000fe20000000000 */
[--C-:B------:R-:W-:Y:S01]  /*9940*/  @!P1 IMAD.IADD R220, R220, 0x1, -R42.reuse ;  /* 0x00000001dcdc9824 */ /* 0x100fe200078e0a2a */
[----:B------:R-:W-:Y:S01]  /*9950*/  IABS R241, R10 ;  /* 0x0000000a00f17213 */ /* 0x000fe20000000000 */
[--C-:B------:R-:W-:Y:S01]  /*9960*/  @!P2 IMAD.IADD R231, R231, 0x1, -R42.reuse ;  /* 0x00000001e7e7a824 */ /* 0x100fe200078e0a2a */
[----:B------:R-:W-:Y:S01]  /*9970*/  ISETP.GT.U32.AND P5, PT, R42, R227, PT ;  /* 0x000000e32a00720c */ /* 0x000fe20003fa4070 */
[----:B------:R-:W-:Y:S01]  /*9980*/  IMAD.HI.U32 R3, R2, R13, RZ ;  /* 0x0000000d02037227 */ /* 0x000fe200078e00ff */
[----:B------:R-:W-:Y:S02]  /*9990*/  ISETP.GE.AND P2, PT, R8, RZ, PT ;  /* 0x000000ff0800720c */ /* 0x000fe40003f46270 */
[----:B------:R-:W-:Y:S01]  /*99a0*/  ISETP.GE.AND P1, PT, R17, RZ, PT ;  /* 0x000000ff1100720c */ /* 0x000fe20003f26270 */
[----:B------:R-:W-:Y:S01]  /*99b0*/  @!P6 IMAD.IADD R224, R224, 0x1, -R42 ;  /* 0x00000001e0e0e824 */ /* 0x000fe200078e0a2a */
[----:B------:R-:W-:Y:S01]  /*99c0*/  ISETP.GE.AND P6, PT, R4, RZ, PT ;  /* 0x000000ff0400720c */ /* 0x000fe20003fc6270 */
[----:B------:R-:W-:Y:S01]  /*99d0*/  @!P3 IMAD.MOV R220, RZ, RZ, -R220 ;  /* 0x000000ffffdcb224 */ /* 0x000fe200078e0adc */
[----:B------:R-:W-:Y:S01]  /*99e0*/  ISETP.GT.U32.AND P3, PT, R42, R231, PT ;  /* 0x000000e72a00720c */ /* 0x000fe20003f64070 */
[----:B------:R-:W-:-:S04]  /*99f0*/  IMAD.HI.U32 R4, R2, R15, RZ ;  /* 0x0000000f02047227 */ /* 0x000fc800078e00ff */
[----:B------:R-:W-:Y:S02]  /*9a00*/  IMAD.MOV R3, RZ, RZ, -R3 ;  /* 0x000000ffff037224 */ /* 0x000fe400078e0a03 */
[----:B------:R-:W-:Y:S02]  /*9a10*/  IMAD.MOV R4, RZ, RZ, -R4 ;  /* 0x000000ffff047224 */ /* 0x000fe400078e0a04 */
[C---:B------:R-:W-:Y:S02]  /*9a20*/  IMAD R234, R42.reuse, R3, R13 ;  /* 0x000000032aea7224 */ /* 0x040fe400078e020d */
[C---:B------:R-:W-:Y:S02]  /*9a30*/  IMAD R238, R42.reuse, R4, R15 ;  /* 0x000000042aee7224 */ /* 0x040fe400078e020f */
[--C-:B------:R-:W-:Y:S01]  /*9a40*/  @!P5 IMAD.IADD R227, R227, 0x1, -R42.reuse ;  /* 0x00000001e3e3d824 */ /* 0x100fe200078e0a2a */
[C---:B------:R-:W-:Y:S01]  /*9a50*/  ISETP.GT.U32.AND P5, PT, R42.reuse, R234, PT ;  /* 0x000000ea2a00720c */ /* 0x040fe20003fa4070 */
[----:B------:R-:W-:Y:S01]  /*9a60*/  @!P3 IMAD.IADD R231, R231, 0x1, -R42 ;  /* 0x00000001e7e7b824 */ /* 0x000fe200078e0a2a */
[----:B------:R-:W-:Y:S01]  /*9a70*/  ISETP.GT.U32.AND P3, PT, R42, R238, PT ;  /* 0x000000ee2a00720c */ /* 0x000fe20003f64070 */
[----:B------:R-:W-:-:S04]  /*9a80*/  IMAD.HI.U32 R3, R2, R241, RZ ;  /* 0x000000f102037227 */ /* 0x000fc800078e00ff */
[C---:B------:R-:W-:Y:S02]  /*9a90*/  VIADD R8, R0.reuse, 0x2f ;  /* 0x0000002f00087836 */ /* 0x040fe40000000000 */
[----:B------:R-:W-:Y:S02]  /*9aa0*/  IMAD.MOV R3, RZ, RZ, -R3 ;  /* 0x000000ffff037224 */ /* 0x000fe400078e0a03 */
[----:B------:R-:W-:Y:S01]  /*9ab0*/  VIADD R15, R0, 0x2e ;  /* 0x0000002e000f7836 */ /* 0x000fe20000000000 */
[----:B------:R-:W-:Y:S01]  /*9ac0*/  IABS R245, R8 ;  /* 0x0000000800f57213 */ /* 0x000fe20000000000 */
[----:B------:R-:W-:Y:S02]  /*9ad0*/  IMAD R241, R42, R3, R241 ;  /* 0x000000032af17224 */ /* 0x000fe400078e02f1 */
[--C-:B------:R-:W-:Y:S01]  /*9ae0*/  @!P5 IMAD.IADD R234, R234, 0x1, -R42.reuse ;  /* 0x00000001eaead824 */ /* 0x100fe200078e0a2a */
[----:B------:R-:W-:Y:S01]  /*9af0*/  IABS R249, R15 ;  /* 0x0000000f00f97213 */ /* 0x000fe20000000000 */
[----:B------:R-:W-:Y:S01]  /*9b00*/  @!P3 IMAD.IADD R238, R238, 0x1, -R42 ;  /* 0x00000001eeeeb824 */ /* 0x000fe200078e0a2a */
[----:B------:R-:W-:Y:S01]  /*9b10*/  ISETP.GT.U32.AND P5, PT, R42, R241, PT ;  /* 0x000000f12a00720c */ /* 0x000fe20003fa4070 */
        /* <DEDUP_REMOVED lines=17> */
[----:B------:R-:W-:Y:S01]  /*9c30*/  @!P1 IMAD.MOV R231, RZ, RZ, -R231 ;  /* 0x000000ffffe79224 */ /* 0x000fe200078e0ae7 */
[----:B------:R-:W-:Y:S01]  /*9c40*/  ISETP.GT.U32.AND P1, PT, R42, R249, PT ;  /* 0x000000f92a00720c */ /* 0x000fe20003f24070 */
[--C-:B------:R-:W-:Y:S02]  /*9c50*/  @!P5 IMAD.IADD R238, R238, 0x1, -R42.reuse ;  /* 0x00000001eeeed824 */ /* 0x100fe400078e0a2a */
[----:B------:R-:W-:Y:S01]  /*9c60*/  @!P3 IMAD.IADD R245, R245, 0x1, -R42 ;  /* 0x00000001f5f5b824 */ /* 0x000fe200078e0a2a */
[----:B------:R-:W-:Y:S01]  /*9c70*/  ISETP.GE.AND P3, PT, R17, RZ, PT ;  /* 0x000000ff1100720c */ /* 0x000fe20003f66270 */
[C---:B------:R-:W-:Y:S02]  /*9c80*/  IMAD R247, R42.reuse, R3, R247 ;  /* 0x000000032af77224 */ /* 0x040fe400078e02f7 */
[----:B------:R-:W-:Y:S01]  /*9c90*/  @!P2 IMAD.MOV R238, RZ, RZ, -R238 ;  /* 0x000000ffffeea224 */ /* 0x000fe200078e0aee */
[----:B------:R-:W-:Y:S01]  /*9ca0*/  ISETP.GT.U32.AND P2, PT, R42, R245, PT ;  /* 0x000000f52a00720c */ /* 0x000fe20003f44070 */
[----:B------:R-:W-:Y:S01]  /*9cb0*/  IMAD.HI.U32 R3, R2, R13, RZ ;  /* 0x0000000d02037227 */ /* 0x000fe200078e00ff */
[----:B------:R-:W-:-:S03]  /*9cc0*/  ISETP.GT.U32.AND P5, PT, R42, R247, PT ;  /* 0x000000f72a00720c */ /* 0x000fc60003fa4070 */
[----:B------:R-:W-:Y:S02]  /*9cd0*/  IMAD.MOV R3, RZ, RZ, -R3 ;  /* 0x000000ffff037224 */ /* 0x000fe400078e0a03 */
[--C-:B------:R-:W-:Y:S02]  /*9ce0*/  @!P1 IMAD.IADD R249, R249, 0x1, -R42.reuse ;  /* 0x00000001f9f99824 */ /* 0x100fe400078e0a2a */
[C---:B------:R-:W-:Y:S02]  /*9cf0*/  IMAD R4, R42.reuse, R3, R13 ;  /* 0x000000032a047224 */ /* 0x040fe400078e020d */
[----:B------:R-:W-:Y:S01]  /*9d00*/  @!P4 IMAD.MOV R227, RZ, RZ, -R227 ;  /* 0x000000ffffe3c224 */ /* 0x000fe200078e0ae3 */
[C---:B------:R-:W-:Y:S01]  /*9d10*/  ISETP.GT.U32.AND P4, PT, R42.reuse, R241, PT ;  /* 0x000000f12a00720c */ /* 0x040fe20003f84070 */
[--C-:B------:R-:W-:Y:S01]  /*9d20*/  @!P2 IMAD.IADD R245, R245, 0x1, -R42.reuse ;  /* 0x00000001f5f5a824 */ /* 0x100fe200078e0a2a */
[C---:B------:R-:W-:Y:S01]  /*9d30*/  ISETP.GT.U32.AND P1, PT, R42.reuse, R249, PT ;  /* 0x000000f92a00720c */ /* 0x040fe20003f24070 */
[----:B------:R-:W-:Y:S01]  /*9d40*/  @!P5 IMAD.IADD R247, R247, 0x1, -R42 ;  /* 0x00000001f7f7d824 */ /* 0x000fe200078e0a2a */
[----:B------:R-:W-:Y:S01]  /*9d50*/  ISETP.GT.U32.AND P2, PT, R42, R4, PT ;  /* 0x000000042a00720c */ /* 0x000fe20003f44070 */
[----:B------:R-:W-:-:S02]  /*9d60*/  VIADD R3, R0, 0x2b ;  /* 0x0000002b00037836 */ /* 0x000fc40000000000 */
[----:B------:R-:W-:Y:S01]  /*9d70*/  @!P0 IMAD.MOV R224, RZ, RZ, -R224 ;  /* 0x000000ffffe08224 */ /* 0x000fe200078e0ae0 */
[----:B------:R-:W-:Y:S01]  /*9d80*/  ISETP.GE.AND P0, PT, R10, RZ, PT ;  /* 0x000000ff0a00720c */ /* 0x000fe20003f06270 */
[----:B------:R-:W-:Y:S01]  /*9d90*/  VIADD R10, R0, 0x2a ;  /* 0x0000002a000a7836 */ /* 0x000fe20000000000 */
[----:B------:R-:W-:Y:S01]  /*9da0*/  ISETP.GT.U32.AND P5, PT, R42, R247, PT ;  /* 0x000000f72a00720c */ /* 0x000fe20003fa4070 */
[----:B------:R-:W-:Y:S01]  /*9db0*/  @!P6 IMAD.MOV R234, RZ, RZ, -R234 ;  /* 0x000000ffffeae224 */ /* 0x000fe200078e0aea */
        /* <DEDUP_REMOVED lines=8> */
[----:B------:R-:W-:-:S02]  /*9e40*/  ISETP.GE.AND P6, PT, R8, RZ, PT ;  /* 0x000000ff0800720c */ /* 0x000fc40003fc6270 */
[----:B------:R-:W-:Y:S01]  /*9e50*/  ISETP.GT.U32.AND P2, PT, R42, R4, PT ;  /* 0x000000042a00720c */ /* 0x000fe20003f44070 */
[----:B------:R-:W-:-:S04]  /*9e60*/  IMAD.HI.U32 R8, R2, R15, RZ ;  /* 0x0000000f02087227 */ /* 0x000fc800078e00ff */
[----:B------:R-:W-:Y:S02]  /*9e70*/  IMAD.MOV R3, RZ, RZ, -R3 ;  /* 0x000000ffff037224 */ /* 0x000fe400078e0a03 */
[----:B------:R-:W-:Y:S01]  /*9e80*/  @!P5 IMAD.IADD R247, R247, 0x1, -R42 ;  /* 0x00000001f7f7d824 */ /* 0x000fe200078e0a2a */
[----:B------:R-:W-:Y:S01]  /*9e90*/  ISETP.GE.AND P5, PT, R10, RZ, PT ;  /* 0x000000ff0a00720c */ /* 0x000fe20003fa6270 */
[----:B------:R-:W-:Y:S02]  /*9ea0*/  IMAD.MOV R8, RZ, RZ, -R8 ;  /* 0x000000ffff087224 */ /* 0x000fe400078e0a08 */
[----:B------:R-:W-:Y:S02]  /*9eb0*/  IMAD R10, R42, R3, R13 ;  /* 0x000000032a0a7224 */ /* 0x000fe400078e020d */
[----:B------:R-:W-:Y:S01]  /*9ec0*/  @!P0 IMAD.MOV R241, RZ, RZ, -R241 ;  /* 0x000000fffff18224 */ /* 0x000fe200078e0af1 */
[----:B------:R-:W-:Y:S01]  /*9ed0*/  ISETP.GE.AND P0, PT, R23, RZ, PT ;  /* 0x000000ff1700720c */ /* 0x000fe20003f06270 */
[----:B------:R-:W-:-:S02]  /*9ee0*/  VIADD R23, R0, 0x29 ;  /* 0x0000002900177836 */ /* 0x000fc40000000000 */
[C---:B------:R-:W-:Y:S02]  /*9ef0*/  IMAD R13, R42.reuse, R8, R15 ;  /* 0x000000082a0d7224 */ /* 0x040fe400078e020f */
[----:B------:R-:W-:Y:S01]  /*9f00*/  @!P4 IMAD.MOV R249, RZ, RZ, -R249 ;  /* 0x000000fffff9c224 */ /* 0x000fe200078e0af9 */
[----:B------:R-:W-:Y:S01]  /*9f10*/  ISETP.GT.U32.AND P4, PT, R42, R10, PT ;  /* 0x0000000a2a00720c */ /* 0x000fe20003f84070 */
[----:B------:R-:W-:Y:S01]  /*9f20*/  @!P2 IMAD.IADD R4, R4, 0x1, -R42 ;  /* 0x000000010404a824 */ /* 0x000fe200078e0a2a */
[----:B------:R-:W-:Y:S01]  /*9f30*/  IABS R17, R23 ;  /* 0x0000001700117213 */ /* 0x000fe20000000000 */
[----:B------:R-:W-:Y:S01]  /*9f40*/  VIADD R8, R0, 0x28 ;  /* 0x0000002800087836 */ /* 0x000fe20000000000 */
[----:B------:R-:W-:Y:S01]  /*9f50*/  ISETP.GT.U32.AND P2, PT, R42, R13, PT ;  /* 0x0000000d2a00720c */ /* 0x000fe20003f44070 */
[----:B------:R-:W-:Y:S01]  /*9f60*/  @!P6 IMAD.MOV R245, RZ, RZ, -R245 ;  /* 0x000000fffff5e224 */ /* 0x000fe200078e0af5 */
[----:B------:R-:W-:Y:S01]  /*9f70*/  ISETP.GE.AND P6, PT, R23, RZ, PT ;  /* 0x000000ff1700720c */ /* 0x000fe20003fc6270 */
[----:B------:R-:W-:Y:S01]  /*9f80*/  IMAD.HI.U32 R3, R2, R17, RZ ;  /* 0x0000001102037227 */ /* 0x000fe200078e00ff */
[----:B------:R-:W-:-:S03]  /*9f90*/  IABS R23, R8 ;  /* 0x0000000800177213 */ /* 0x000fc60000000000 */
[----:B------:R-:W-:Y:S02]  /*9fa0*/  IMAD.MOV R3, RZ, RZ, -R3 ;  /* 0x000000ffff037224 */ /* 0x000fe400078e0a03 */
[----:B------:R-:W-:Y:S02]  /*9fb0*/  VIADD R46, R0, 0x27 ;  /* 0x00000027002e7836 */ /* 0x000fe40000000000 */
[--C-:B------:R-:W-:Y:S02]  /*9fc0*/  @!P4 IMAD.IADD R10, R10, 0x1, -R42.reuse ;  /* 0x000000010a0ac824 */ /* 0x100fe400078e0a2a */
[----:B------:R-:W-:Y:S01]  /*9fd0*/  IMAD R17, R42, R3, R17 ;  /* 0x000000032a117224 */ /* 0x000fe200078e0211 */
[----:B------:R-:W-:Y:S01]  /*9fe0*/  IABS R31, R46 ;  /* 0x0000002e001f7213 */ /* 0x000fe20000000000 */
[----:B------:R-:W-:Y:S02]  /*9ff0*/  VIADD R54, R0, 0x26 ;  /* 0x0000002600367836 */ /* 0x000fe40000000000 */
[----:B------:R-:W-:Y:S01]  /*a000*/  @!P2 IMAD.IADD R13, R13, 0x1, -R42 ;  /* 0x000000010d0da824 */ /* 0x000fe200078e0a2a */
[----:B------:R-:W-:Y:S01]  /*a010*/  ISETP.GT.U32.AND P2, PT, R42, R10, PT ;  /* 0x0000000a2a00720c */ /* 0x000fe20003f44070 */
[----:B------:R-:W-:Y:S01]  /*a020*/  IMAD.HI.U32 R3, R2, R23, RZ ;  /* 0x0000001702037227 */ /* 0x000fe200078e00ff */
[----:B------:R-:W-:-:S02]  /*a030*/  ISETP.GT.U32.AND P4, PT, R42, R17, PT ;  /* 0x000000112a00720c */ /* 0x000fc40003f84070 */
[----:B------:R-:W-:Y:S01]  /*a040*/  IABS R15, R54 ;  /* 0x00000036000f7213 */ /* 0x000fe20000000000 */
[----:B------:R-:W-:Y:S01]  /*a050*/  @!P3 IMAD.MOV R247, RZ, RZ, -R247 ;  /* 0x000000fffff7b224 */ /* 0x000fe200078e0af7 */
[----:B------:R-:W-:Y:S01]  /*a060*/  ISETP.GE.AND P3, PT, R8, RZ, PT ;  /* 0x000000ff0800720c */ /* 0x000fe20003f66270 */
[----:B------:R-:W-:Y:S02]  /*a070*/  IMAD.MOV R8, RZ, RZ, -R3 ;  /* 0x000000ffff087224 */ /* 0x000fe400078e0a03 */
[----:B------:R-:W-:-:S04]  /*a080*/  IMAD.HI.U32 R3, R2, R31, RZ ;  /* 0x0000001f02037227 */ /* 0x000fc800078e00ff */
[----:B------:R-:W-:Y:S01]  /*a090*/  @!P0 IMAD.MOV R4, RZ, RZ, -R4 ;  /* 0x000000ffff048224 */ /* 0x000fe200078e0a04 */
[C---:B------:R-:W-:Y:S01]  /*a0a0*/  ISETP.GT.U32.AND P0, PT, R42.reuse, R13, PT ;  /* 0x0000000d2a00720c */ /* 0x040fe20003f04070 */
[----:B------:R-:W-:Y:S02]  /*a0b0*/  IMAD R23, R42, R8, R23 ;  /* 0x000000082a177224 */ /* 0x000fe400078e0217 */
[----:B------:R-:W-:-:S04]  /*a0c0*/  IMAD.HI.U32 R8, R2, R15, RZ ;  /* 0x0000000f02087227 */ /* 0x000fc800078e00ff */
[----:B------:R-:W-:Y:S02]  /*a0d0*/  IMAD.MOV R3, RZ, RZ, -R3 ;  /* 0x000000ffff037224 */ /* 0x000fe400078e0a03 */
[----:B------:R-:W-:Y:S02]  /*a0e0*/  IMAD.MOV R8, RZ, RZ, -R8 ;  /* 0x000000ffff087224 */ /* 0x000fe400078e0a08 */
[--C-:B------:R-:W-:Y:S01]  /*a0f0*/  @!P2 IMAD.IADD R10, R10, 0x1, -R42.reuse ;  /* 0x000000010a0aa824 */ /* 0x100fe200078e0a2a */
[C---:B------:R-:W-:Y:S01]  /*a100*/  ISETP.GT.U32.AND P2, PT, R42.reuse, R23, PT ;  /* 0x000000172a00720c */ /* 0x040fe20003f44070 */
[C---:B------:R-:W-:Y:S02]  /*a110*/  IMAD R31, R42.reuse, R3, R31 ;  /* 0x000000032a1f7224 */ /* 0x040fe400078e021f */
[----:B------:R-:W-:Y:S02]  /*a120*/  @!P4 IMAD.IADD R17, R17, 0x1, -R42 ;  /* 0x000000011111c824 */ /* 0x000fe400078e0a2a */
[----:B------:R-:W-:-:S02]  /*a130*/  IMAD R38, R42, R8, R15 ;  /* 0x000000082a267224 */ /* 0x000fc400078e020f */
[----:B------:R-:W-:Y:S01]  /*a140*/  @!P1 IMAD.MOV R10, RZ, RZ, -R10 ;  /* 0x000000ffff0a9224 */ /* 0x000fe200078e0a0a */
[C---:B------:R-:W-:Y:S01]  /*a150*/  ISETP.GT.U32.AND P1, PT, R42.reuse, R31, PT ;  /* 0x0000001f2a00720c */ /* 0x040fe20003f24070 */
[----:B------:R-:W-:Y:S01]  /*a160*/  @!P0 IMAD.IADD R13, R13, 0x1, -R42 ;  /* 0x000000010d0d8824 */ /* 0x000fe200078e0a2a */
[----:B------:R-:W-:Y:S01]  /*a170*/  ISETP.GT.U32.AND P4, PT, R42, R17, PT ;  /* 0x000000112a00720c */ /* 0x000fe20003f84070 */
[----:B------:R-:W-:Y:S01]  /*a180*/  VIADD R8, R0, 0x24 ;  /* 0x0000002400087836 */ /* 0x000fe20000000000 */
[----:B------:R-:W-:Y:S01]  /*a190*/  ISETP.GT.U32.AND P0, PT, R42, R38, PT ;  /* 0x000000262a00720c */ /* 0x000fe20003f04070 */
[----:B------:R-:W-:-:S03]  /*a1a0*/  IMAD.HI.U32 R3, R2, R27, RZ ;  /* 0x0000001b02037227 */ /* 0x000fc600078e00ff */
[----:B------:R-:W-:Y:S01]  /*a1b0*/  IABS R15, R8 ;  /* 0x00000008000f7213 */ /* 0x000fe20000000000 */
[----:B------:R-:W-:Y:S02]  /*a1c0*/  IMAD.MOV R3, RZ, RZ, -R3 ;  /* 0x000000ffff037224 */ /* 0x000fe400078e0a03 */
[--C-:B------:R-:W-:Y:S01]  /*a1d0*/  @!P2 IMAD.IADD R23, R23, 0x1, -R42.reuse ;  /* 0x000000011717a824 */ /* 0x100fe200078e0a2a */
[----:B------:R-:W-:Y:S01]  /*a1e0*/  ISETP.GE.AND P2, PT, R54, RZ, PT ;  /* 0x000000ff3600720c */ /* 0x000fe20003f46270 */
[--C-:B------:R-:W-:Y:S02]  /*a1f0*/  @!P1 IMAD.IADD R31, R31, 0x1, -R42.reuse ;  /* 0x000000011f1f9824 */ /* 0x100fe400078e0a2a */
[--C-:B------:R-:W-:Y:S01]  /*a200*/  @!P4 IMAD.IADD R17, R17, 0x1, -R42.reuse ;  /* 0x000000011111c824 */ /* 0x100fe200078e0a2a */
[----:B------:R-:W-:Y:S01]  /*a210*/  ISETP.GE.AND P4, PT, R46, RZ, PT ;  /* 0x000000ff2e00720c */ /* 0x000fe20003f86270 */
[----:B------:R-:W-:Y:S01]  /*a220*/  @!P0 IMAD.IADD R38, R38, 0x1, -R42 ;  /* 0x0000000126268824 */ /* 0x000fe200078e0a2a */
[C---:B------:R-:W-:Y:S01]  /*a230*/  ISETP.GT.U32.AND P0, PT, R42.reuse, R31, PT ;  /* 0x0000001f2a00720c */ /* 0x040fe20003f04070 */
[----:B------:R-:W-:Y:S01]  /*a240*/  IMAD R46, R42, R3, R27 ;  /* 0x000000032a2e7224 */ /* 0x000fe200078e021b */
[----:B------:R-:W-:Y:S01]  /*a250*/  IABS R27, R73 ;  /* 0x00000049001b7213 */ /* 0x000fe20000000000 */
[----:B------:R-:W-:Y:S01]  /*a260*/  IMAD.HI.U32 R3, R2, R15, RZ ;  /* 0x0000000f02037227 */ /* 0x000fe200078e00ff */
[----:B------:R-:W-:-:S03]  /*a270*/  ISETP.GT.U32.AND P1, PT, R42, R23, PT ;  /* 0x000000172a00720c */ /* 0x000fc60003f24070 */
[----:B------:R-:W-:Y:S02]  /*a280*/  IMAD.MOV R3, RZ, RZ, -R3 ;  /* 0x000000ffff037224 */ /* 0x000fe400078e0a03 */
[----:B------:R-:W-:Y:S01]  /*a290*/  @!P6 IMAD.MOV R17, RZ, RZ, -R17 ;  /* 0x000000ffff11e224 */ /* 0x000fe200078e0a11 */
[C---:B------:R-:W-:Y:S01]  /*a2a0*/  ISETP.GT.U32.AND P6, PT, R42.reuse, R46, PT ;  /* 0x0000002e2a00720c */ /* 0x040fe20003fc4070 */
[----:B------:R-:W-:Y:S02]  /*a2b0*/  IMAD R54, R42, R3, R15 ;  /* 0x000000032a367224 */ /* 0x000fe400078e020f */
[----:B------:R-:W-:Y:S02]  /*a2c0*/  @!P0 IMAD.IADD R31, R31, 0x1, -R42 ;  /* 0x000000011f1f8824 */ /* 0x000fe400078e0a2a */
[----:B------:R-:W-:Y:S01]  /*a2d0*/  IMAD.HI.U32 R3, R2, R27, RZ ;  /* 0x0000001b02037227 */ /* 0x000fe200078e00ff */
[----:B------:R-:W-:-:S03]  /*a2e0*/  ISETP.GT.U32.AND P0, PT, R42, R54, PT ;  /* 0x000000362a00720c */ /* 0x000fc60003f04070 */
[----:B------:R-:W-:Y:S02]  /*a2f0*/  IMAD.MOV R62, RZ, RZ, -R3 ;  /* 0x000000ffff3e7224 */ /* 0x000fe400078e0a03 */
[----:B------:R-:W-:Y:S01]  /*a300*/  @!P5 IMAD.MOV R13, RZ, RZ, -R13 ;  /* 0x000000ffff0dd224 */ /* 0x000fe200078e0a0d */
[C---:B------:R-:W-:Y:S01]  /*a310*/  ISETP.GT.U32.AND P5, PT, R42.reuse, R38, PT ;  /* 0x000000262a00720c */ /* 0x040fe20003fa4070 */
[----:B------:R-:W-:Y:S02]  /*a320*/  IMAD R62, R42, R62, R27 ;  /* 0x0000003e2a3e7224 */ /* 0x000fe400078e021b */
[----:B------:R-:W-:Y:S02]  /*a330*/  @!P4 IMAD.MOV R31, RZ, RZ, -R31 ;  /* 0x000000ffff1fc224 */ /* 0x000fe400078e0a1f */
[----:B------:R-:W-:Y:S01]  /*a340*/  IMAD.HI.U32 R3, R2, R69, RZ ;  /* 0x0000004502037227 */ /* 0x000fe200078e00ff */
[----:B------:R-:W-:-:S03]  /*a350*/  ISETP.GT.U32.AND P4, PT, R42, R62, PT ;  /* 0x0000003e2a00720c */ /* 0x000fc60003f84070 */
[--C-:B------:R-:W-:Y:S02]  /*a360*/  @!P0 IMAD.IADD R54, R54, 0x1, -R42.reuse ;  /* 0x0000000136368824 */ /* 0x100fe400078e0a2a */
[--C-:B------:R-:W-:Y:S02]  /*a370*/  @!P6 IMAD.IADD R46, R46, 0x1, -R42.reuse ;  /* 0x000000012e2ee824 */ /* 0x100fe400078e0a2a */
[----:B------:R-:W-:Y:S01]  /*a380*/  IMAD.MOV R3, RZ, RZ, -R3 ;  /* 0x000000ffff037224 */ /* 0x000fe200078e0a03 */
[----:B------:R-:W-:Y:S01]  /*a390*/  ISETP.GT.U32.AND P0, PT, R42, R54, PT ;  /* 0x000000362a00720c */ /* 0x000fe20003f04070 */
[----:B------:R-:W-:Y:S01]  /*a3a0*/  @!P5 IMAD.IADD R38, R38, 0x1, -R42 ;  /* 0x000000012626d824 */ /* 0x000fe200078e0a2a */
[C---:B------:R-:W-:Y:S01]  /*a3b0*/  ISETP.GT.U32.AND P6, PT, R42.reuse, R46, PT ;  /* 0x0000002e2a00720c */ /* 0x040fe20003fc4070 */
[----:B------:R-:W-:Y:S01]  /*a3c0*/  IMAD R69, R42, R3, R69 ;  /* 0x000000032a457224 */ /* 0x000fe200078e0245 */
[----:B------:R-:W-:Y:S01]  /*a3d0*/  ISETP.GE.AND P5, PT, R8, RZ, PT ;  /* 0x000000ff0800720c */ /* 0x000fe20003fa6270 */
[----:B------:R-:W-:-:S02]  /*a3e0*/  VIADD R8, R0, 0x21 ;  /* 0x0000002100087836 */ /* 0x000fc40000000000 */
[--C-:B------:R-:W-:Y:S02]  /*a3f0*/  @!P4 IMAD.IADD R62, R62, 0x1, -R42.reuse ;  /* 0x000000013e3ec824 */ /* 0x100fe400078e0a2a */
[--C-:B------:R-:W-:Y:S01]  /*a400*/  @!P1 IMAD.IADD R23, R23, 0x1, -R42.reuse ;  /* 0x0000000117179824 */ /* 0x100fe200078e0a2a */
[----:B------:R-:W-:Y:S01]  /*a410*/  IABS R77, R8 ;  /* 0x00000008004d7213 */ /* 0x000fe20000000000 */
[----:B------:R-:W-:Y:S01]  /*a420*/  VIADD R15, R0, 0x1f ;  /* 0x0000001f000f7836 */ /* 0x000fe20000000000 */
[----:B------:R-:W-:Y:S01]  /*a430*/  ISETP.GT.U32.AND P4, PT, R42, R62, PT ;  /* 0x0000003e2a00720c */ /* 0x000fe20003f84070 */
[--C-:B------:R-:W-:Y:S01]  /*a440*/  @!P0 IMAD.IADD R54, R54, 0x1, -R42.reuse ;  /* 0x0000000136368824 */ /* 0x100fe200078e0a2a */
[----:B------:R-:W-:Y:S01]  /*a450*/  ISETP.GT.U32.AND P0, PT, R42, R69, PT ;  /* 0x000000452a00720c */ /* 0x000fe20003f04070 */
[----:B------:R-:W-:Y:S01]  /*a460*/  @!P3 IMAD.MOV R23, RZ, RZ, -R23 ;  /* 0x000000ffff17b224 */ /* 0x000fe200078e0a17 */
[----:B------:R-:W-:Y:S01]  /*a470*/  ISETP.GE.AND P3, PT, R73, RZ, PT ;  /* 0x000000ff4900720c */ /* 0x000fe20003f66270 */
[----:B------:R-:W-:Y:S01]  /*a480*/  @!P6 IMAD.IADD R46, R46, 0x1, -R42 ;  /* 0x000000012e2ee824 */ /* 0x000fe200078e0a2a */
[----:B------:R-:W-:Y:S01]  /*a490*/  ISETP.GE.AND P6, PT, R8, RZ, PT ;  /* 0x000000ff0800720c */ /* 0x000fe20003fc6270 */
[----:B------:R-:W-:Y:S01]  /*a4a0*/  IMAD.HI.U32 R3, R2, R77, RZ ;  /* 0x0000004d02037227 */ /* 0x000fe200078e00ff */
[----:B------:R-:W-:-:S02]  /*a4b0*/  ISETP.GE.AND P1, PT, R58, RZ, PT ;  /* 0x000000ff3a00720c */ /* 0x000fc40003f26270 */
[----:B------:R-:W-:Y:S01]  /*a4c0*/  IABS R27, R15 ;  /* 0x0000000f001b7213 */ /* 0x000fe20000000000 */
[----:B------:R-:W-:Y:S02]  /*a4d0*/  VIADD R8, R0, 0x20 ;  /* 0x0000002000087836 */ /* 0x000fe40000000000 */
[----:B------:R-:W-:Y:S02]  /*a4e0*/  IMAD.MOV R3, RZ, RZ, -R3 ;  /* 0x000000ffff037224 */ /* 0x000fe400078e0a03 */
[--C-:B------:R-:W-:Y:S01]  /*a4f0*/  @!P0 IMAD.IADD R69, R69, 0x1, -R42.reuse ;  /* 0x0000000145458824 */ /* 0x100fe200078e0a2a */
[----:B------:R-:W-:Y:S01]  /*a500*/  IABS R85, R8 ;  /* 0x0000000800557213 */ /* 0x000fe20000000000 */
[----:B------:R-:W-:Y:S02]  /*a510*/  IMAD R77, R42, R3, R77 ;  /* 0x000000032a4d7224 */ /* 0x000fe400078e024d */
[----:B------:R-:W-:Y:S01]  /*a520*/  @!P4 IMAD.IADD R62, R62, 0x1, -R42 ;  /* 0x000000013e3ec824 */ /* 0x000fe200078e0a2a */
[----:B------:R-:W-:Y:S01]  /*a530*/  ISETP.GT.U32.AND P0, PT, R42, R69, PT ;  /* 0x000000452a00720c */ /* 0x000fe20003f04070 */
[----:B------:R-:W-:-:S04]  /*a540*/  IMAD.HI.U32 R3, R2, R85, RZ ;  /* 0x0000005502037227 */ /* 0x000fc800078e00ff */
[----:B------:R-:W-:Y:S01]  /*a550*/  @!P3 IMAD.MOV R62, RZ, RZ, -R62 ;  /* 0x000000ffff3eb224 */ /* 0x000fe200078e0a3e */
[C---:B------:R-:W-:Y:S01]  /*a560*/  ISETP.GT.U32.AND P3, PT, R42.reuse, R77, PT ;  /* 0x0000004d2a00720c */ /* 0x040fe20003f64070 */
[----:B------:R-:W-:Y:S02]  /*a570*/  IMAD.MOV R3, RZ, RZ, -R3 ;  /* 0x000000ffff037224 */ /* 0x000fe400078e0a03 */
[----:B------:R-:W-:Y:S01]  /*a580*/  @!P5 IMAD.MOV R54, RZ, RZ, -R54 ;  /* 0x000000ffff36d224 */ /* 0x000fe200078e0a36 */
[----:B------:R-:W-:Y:S01]  /*a590*/  ISETP.GE.AND P5, PT, R15, RZ, PT ;  /* 0x000000ff0f00720c */ /* 0x000fe20003fa6270 */
[----:B------:R-:W-:Y:S02]  /*a5a0*/  IMAD R85, R42, R3, R85 ;  /* 0x000000032a557224 */ /* 0x000fe400078e0255 */
[----:B------:R-:W-:Y:S02]  /*a5b0*/  VIADD R15, R0, 0x1e ;  /* 0x0000001e000f7836 */ /* 0x000fe40000000000 */
[----:B------:R-:W-:Y:S01]  /*a5c0*/  @!P2 IMAD.MOV R38, RZ, RZ, -R38 ;  /* 0x000000ffff26a224 */ /* 0x000fe200078e0a26 */
[----:B------:R-:W-:Y:S01]  /*a5d0*/  ISETP.GE.AND P2, PT, R81, RZ, PT ;  /* 0x000000ff5100720c */ /* 0x000fe20003f46270 */
[----:B------:R-:W-:Y:S01]  /*a5e0*/  @!P1 IMAD.MOV R46, RZ, RZ, -R46 ;  /* 0x000000ffff2e9224 */ /* 0x000fe200078e0a2e */
[----:B------:R-:W-:Y:S01]  /*a5f0*/  ISETP.GE.AND P1, PT, R8, RZ, PT ;  /* 0x000000ff0800720c */ /* 0x000fe20003f26270 */
[----:B------:R-:W-:Y:S01]  /*a600*/  @!P0 IMAD.IADD R69, R69, 0x1, -R42 ;  /* 0x0000000145458824 */ /* 0x000fe200078e0a2a */
[----:B------:R-:W-:Y:S01]  /*a610*/  ISETP.GT.U32.AND P0, PT, R42, R85, PT ;  /* 0x000000552a00720c */ /* 0x000fe20003f04070 */
[----:B------:R-:W-:Y:S01]  /*a620*/  IMAD.HI.U32 R8, R2, R27, RZ ;  /* 0x0000001b02087227 */ /* 0x000fe200078e00ff */
[----:B------:R-:W-:-:S02]  /*a630*/  IABS R99, R15 ;  /* 0x0000000f00637213 */ /* 0x000fc40000000000 */
[----:B------:R-:W-:Y:S01]  /*a640*/  ISETP.GE.AND P4, PT, R15, RZ, PT ;  /* 0x000000ff0f00720c */ /* 0x000fe20003f86270 */
[----:B------:R-:W-:Y:S02]  /*a650*/  @!P3 IMAD.IADD R77, R77, 0x1, -R42 ;  /* 0x000000014d4db824 */ /* 0x000fe400078e0a2a */
[----:B------:R-:W-:Y:S02]  /*a660*/  IMAD.MOV R8, RZ, RZ, -R8 ;  /* 0x000000ffff087224 */ /* 0x000fe400078e0a08 */
[----:B------:R-:W-:Y:S01]  /*a670*/  IMAD.HI.U32 R3, R2, R99, RZ ;  /* 0x0000006302037227 */ /* 0x000fe200078e00ff */
[----:B------:R-:W-:-:S03]  /*a680*/  ISETP.GT.U32.AND P3, PT, R42, R77, PT ;  /* 0x0000004d2a00720c */ /* 0x000fc60003f64070 */
[----:B------:R-:W-:Y:S02]  /*a690*/  IMAD R92, R42, R8, R27 ;  /* 0x000000082a5c7224 */ /* 0x000fe400078e021b */
[----:B------:R-:W-:Y:S02]  /*a6a0*/  VIADD R81, R0, 0x1d ;  /* 0x0000001d00517836 */ /* 0x000fe40000000000 */
[----:B------:R-:W-:Y:S02]  /*a6b0*/  IMAD.MOV R3, RZ, RZ, -R3 ;  /* 0x000000ffff037224 */ /* 0x000fe400078e0a03 */
[----:B------:R-:W-:Y:S01]  /*a6c0*/  @!P2 IMAD.MOV R69, RZ, RZ, -R69 ;  /* 0x000000ffff45a224 */ /* 0x000fe200078e0a45 */
[----:B------:R-:W-:Y:S01]  /*a6d0*/  IABS R15, R81 ;  /* 0x00000051000f7213 */ /* 0x000fe20000000000 */
        /* <DEDUP_REMOVED lines=8> */
[----:B------:R-:W-:Y:S02]  /*a760*/  VIADD R27, R0, 0x1b ;  /* 0x0000001b001b7836 */ /* 0x000fe40000000000 */
[----:B------:R-:W-:Y:S02]  /*a770*/  @!P2 IMAD.IADD R92, R92, 0x1, -R42 ;  /* 0x000000015c5ca824 */ /* 0x000fe400078e0a2a */
[----:B------:R-:W-:Y:S01]  /*a780*/  IMAD R106, R42, R106, R15 ;  /* 0x0000006a2a6a7224 */ /* 0x000fe200078e020f */
[----:B------:R-:W-:Y:S01]  /*a790*/  IABS R73, R27 ;  /* 0x0000001b00497213 */ /* 0x000fe20000000000 */
[----:B------:R-:W-:Y:S01]  /*a7a0*/  IMAD.HI.U32 R3, R2, R113, RZ ;  /* 0x0000007102037227 */ /* 0x000fe200078e00ff */
[----:B------:R-:W-:-:S03]  /*a7b0*/  ISETP.GT.U32.AND P2, PT, R42, R92, PT ;  /* 0x0000005c2a00720c */ /* 0x000fc60003f44070 */
[--C-:B------:R-:W-:Y:S01]  /*a7c0*/  @!P0 IMAD.IADD R85, R85, 0x1, -R42.reuse ;  /* 0x0000000155558824 */ /* 0x100fe200078e0a2a */
[----:B------:R-:W-:Y:S01]  /*a7d0*/  ISETP.GT.U32.AND P0, PT, R42, R106, PT ;  /* 0x0000006a2a00720c */ /* 0x000fe20003f04070 */
[----:B------:R-:W-:Y:S01]  /*a7e0*/  @!P3 IMAD.IADD R99, R99, 0x1, -R42 ;  /* 0x000000016363b824 */ /* 0x000fe200078e0a2a */
[----:B------:R-:W-:Y:S01]  /*a7f0*/  ISETP.GE.AND P3, PT, R81, RZ, PT ;  /* 0x000000ff5100720c */ /* 0x000fe20003f66270 */
[----:B------:R-:W-:Y:S02]  /*a800*/  IMAD.MOV R8, RZ, RZ, -R3 ;  /* 0x000000ffff087224 */ /* 0x000fe400078e0a03 */
[----:B------:R-:W-:Y:S02]  /*a810*/  VIADD R58, R0, 0x1a ;  /* 0x0000001a003a7836 */ /* 0x000fe40000000000 */
[----:B------:R-:W-:Y:S02]  /*a820*/  IMAD.MOV.U32 R15, RZ, RZ, R73 ;  /* 0x000000ffff0f7224 */ /* 0x000fe400078e0049 */
[----:B------:R-:W-:Y:S01]  /*a830*/  @!P6 IMAD.MOV R77, RZ, RZ, -R77 ;  /* 0x000000ffff4de224 */ /* 0x000fe200078e0a4d */
[C---:B------:R-:W-:Y:S01]  /*a840*/  ISETP.GT.U32.AND P6, PT, R42.reuse, R99, PT ;  /* 0x000000632a00720c */ /* 0x040fe20003fc4070 */
[----:B------:R-:W-:Y:S01]  /*a850*/  IMAD R113, R42, R8, R113 ;  /* 0x000000082a717224 */ /* 0x000fe200078e0271 */
[----:B------:R-:W-:Y:S01]  /*a860*/  IABS R128, R58 ;  /* 0x0000003a00807213 */ /* 0x000fe20000000000 */
[----:B------:R-:W-:-:S04]  /*a870*/  IMAD.HI.U32 R8, R2, R15, RZ ;  /* 0x0000000f02087227 */ /* 0x000fc800078e00ff */
[----:B------:R-:W-:Y:S02]  /*a880*/  IMAD.MOV R8, RZ, RZ, -R8 ;  /* 0x000000ffff087224 */ /* 0x000fe400078e0a08 */
[----:B------:R-:W-:Y:S02]  /*a890*/  IMAD.MOV.U32 R3, RZ, RZ, R128 ;  /* 0x000000ffff037224 */ /* 0x000fe400078e0080 */
[--C-:B------:R-:W-:Y:S01]  /*a8a0*/  @!P2 IMAD.IADD R92, R92, 0x1, -R42.reuse ;  /* 0x000000015c5ca824 */ /* 0x100fe200078e0a2a */
[----:B------:R-:W-:Y:S01]  /*a8b0*/  ISETP.GT.U32.AND P2, PT, R42, R113, PT ;  /* 0x000000712a00720c */ /* 0x000fe20003f44070 */
[----:B------:R-:W-:Y:S01]  /*a8c0*/  @!P0 IMAD.IADD R106, R106, 0x1, -R42 ;  /* 0x000000016a6a8824 */ /* 0x000fe200078e0a2a */
[----:B------:R-:W-:Y:S01]  /*a8d0*/  ISETP.GE.AND P0, PT, R120, RZ, PT ;  /* 0x000000ff7800720c */ /* 0x000fe20003f06270 */
[----:B------:R-:W-:Y:S02]  /*a8e0*/  IMAD R120, R42, R8, R15 ;  /* 0x000000082a787224 */ /* 0x000fe400078e020f */
[----:B------:R-:W-:-:S04]  /*a8f0*/  IMAD.HI.U32 R73, R2, R3, RZ ;  /* 0x0000000302497227 */ /* 0x000fc800078e00ff */
[--C-:B------:R-:W-:Y:S01]  /*a900*/  @!P6 IMAD.IADD R99, R99, 0x1, -R42.reuse ;  /* 0x000000016363e824 */ /* 0x100fe200078e0a2a */
[----:B------:R-:W-:Y:S01]  /*a910*/  ISETP.GT.U32.AND P6, PT, R42, R120, PT ;  /* 0x000000782a00720c */ /* 0x000fe20003fc4070 */
[----:B------:R-:W-:Y:S02]  /*a920*/  IMAD.MOV R73, RZ, RZ, -R73 ;  /* 0x000000ffff497224 */ /* 0x000fe400078e0a49 */
[----:B------:R-:W-:Y:S02]  /*a930*/  VIADD R15, R0, 0x19 ;  /* 0x00000019000f7836 */ /* 0x000fe40000000000 */
[C---:B------:R-:W-:Y:S02]  /*a940*/  IMAD R128, R42.reuse, R73, R3 ;  /* 0x000000492a807224 */ /* 0x040fe400078e0203 */
[--C-:B------:R-:W-:Y:S01]  /*a950*/  @!P2 IMAD.IADD R113, R113, 0x1, -R42.reuse ;  /* 0x000000017171a824 */ /* 0x100fe200078e0a2a */
[----:B------:R-:W-:Y:S01]  /*a960*/  IABS R135, R15 ;  /* 0x0000000f00877213 */ /* 0x000fe20000000000 */
[----:B------:R-:W-:Y:S01]  /*a970*/  @!P1 IMAD.MOV R85, RZ, RZ, -R85 ;  /* 0x000000ffff559224 */ /* 0x000fe200078e0a55 */
[C---:B------:R-:W-:Y:S01]  /*a980*/  ISETP.GT.U32.AND P1, PT, R42.reuse, R106, PT ;  /* 0x0000006a2a00720c */ /* 0x040fe20003f24070 */
[----:B------:R-:W-:Y:S01]  /*a990*/  @!P4 IMAD.MOV R99, RZ, RZ, -R99 ;  /* 0x000000ffff63c224 */ /* 0x000fe200078e0a63 */
[----:B------:R-:W-:Y:S01]  /*a9a0*/  ISETP.GT.U32.AND P4, PT, R42, R128, PT ;  /* 0x000000802a00720c */ /* 0x000fe20003f84070 */
[----:B------:R-:W-:Y:S01]  /*a9b0*/  @!P6 IMAD.IADD R120, R120, 0x1, -R42 ;  /* 0x000000017878e824 */ /* 0x000fe200078e0a2a */
[----:B------:R-:W-:Y:S01]  /*a9c0*/  ISETP.GT.U32.AND P2, PT, R42, R113, PT ;  /* 0x000000712a00720c */ /* 0x000fe20003f44070 */
[----:B------:R-:W-:-:S03]  /*a9d0*/  IMAD.HI.U32 R3, R2, R135, RZ ;  /* 0x0000008702037227 */ /* 0x000fc600078e00ff */
[----:B------:R-:W-:Y:S01]  /*a9e0*/  ISETP.GT.U32.AND P6, PT, R42, R120, PT ;  /* 0x000000782a00720c */ /* 0x000fe20003fc4070 */
[----:B------:R-:W-:Y:S02]  /*a9f0*/  IMAD.MOV R8, RZ, RZ, -R3 ;  /* 0x000000ffff087224 */ /* 0x000fe400078e0a03 */
[----:B------:R-:W-:Y:S02]  /*aa00*/  VIADD R3, R0, 0x18 ;  /* 0x0000001800037836 */ /* 0x000fe40000000000 */
[--C-:B------:R-:W-:Y:S01]  /*aa10*/  @!P1 IMAD.IADD R106, R106, 0x1, -R42.reuse ;  /* 0x000000016a6a9824 */ /* 0x100fe200078e0a2a */
[----:B------:R-:W-:Y:S01]  /*aa20*/  ISETP.GE.AND P1, PT, R58, RZ, PT ;  /* 0x000000ff3a00720c */ /* 0x000fe20003f26270 */
[--C-:B------:R-:W-:Y:S01]  /*aa30*/  @!P4 IMAD.IADD R128, R128, 0x1, -R42.reuse ;  /* 0x000000018080c824 */ /* 0x100fe200078e0a2a */
[----:B------:R-:W-:Y:S01]  /*aa40*/  IABS R143, R3 ;  /* 0x00000003008f7213 */ /* 0x000fe20000000000 */
[----:B------:R-:W-:Y:S01]  /*aa50*/  @!P2 IMAD.IADD R113, R113, 0x1, -R42 ;  /* 0x000000017171a824 */ /* 0x000fe200078e0a2a */
[----:B------:R-:W-:Y:S01]  /*aa60*/  ISETP.GE.AND P2, PT, R15, RZ, PT ;  /* 0x000000ff0f00720c */ /* 0x000fe20003f46270 */
[C---:B------:R-:W-:Y:S01]  /*aa70*/  IMAD R135, R42.reuse, R8, R135 ;  /* 0x000000082a877224 */ /* 0x040fe200078e0287 */
[----:B------:R-:W-:Y:S01]  /*aa80*/  ISETP.GT.U32.AND P4, PT, R42, R128, PT ;  /* 0x000000802a00720c */ /* 0x000fe20003f84070 */
[----:B------:R-:W-:Y:S01]  /*aa90*/  @!P5 IMAD.MOV R92, RZ, RZ, -R92 ;  /* 0x000000ffff5cd224 */ /* 0x000fe200078e0a5c */
[----:B------:R-:W-:Y:S01]  /*aaa0*/  ISETP.GE.AND P5, PT, R27, RZ, PT ;  /* 0x000000ff1b00720c */ /* 0x000fe20003fa6270 */
[----:B------:R-:W-:Y:S01]  /*aab0*/  @!P3 IMAD.MOV R106, RZ, RZ, -R106 ;  /* 0x000000ffff6ab224 */ /* 0x000fe200078e0a6a */
[----:B------:R-:W-:Y:S01]  /*aac0*/  ISETP.GE.AND P3, PT, R3, RZ, PT ;  /* 0x000000ff0300720c */ /* 0x000fe20003f66270 */
[----:B------:R-:W-:-:S02]  /*aad0*/  VIADD R8, R0, 0x17 ;  /* 0x0000001700087836 */ /* 0x000fc40000000000 */
[----:B------:R-:W-:-:S03]  /*aae0*/  IMAD.HI.U32 R3, R2, R143, RZ ;  /* 0x0000008f02037227 */ /* 0x000fc600078e00ff */
[----:B------:R-:W-:Y:S01]  /*aaf0*/  IABS R15, R8 ;  /* 0x00000008000f7213 */ /* 0x000fe20000000000 */
[----:B------:R-:W-:Y:S01]  /*ab00*/  @!P0 IMAD.MOV R113, RZ, RZ, -R113 ;  /* 0x000000ffff718224 */ /* 0x000fe200078e0a71 */
[----:B------:R-:W-:Y:S01]  /*ab10*/  ISETP.GT.U32.AND P0, PT, R42, R135, PT ;  /* 0x000000872a00720c */ /* 0x000fe20003f04070 */
[--C-:B------:R-:W-:Y:S01]  /*ab20*/  @!P6 IMAD.IADD R120, R120, 0x1, -R42.reuse ;  /* 0x000000017878e824 */ /* 0x100fe200078e0a2a */
[----:B------:R-:W-:Y:S01]  /*ab30*/  ISETP.GE.AND P6, PT, R8, RZ, PT ;  /* 0x000000ff0800720c */ /* 0x000fe20003fc6270 */
[----:B------:R-:W-:Y:S02]  /*ab40*/  VIADD R27, R0, 0x16 ;  /* 0x00000016001b7836 */ /* 0x000fe40000000000 */
[----:B------:R-:W-:Y:S02]  /*ab50*/  IMAD.MOV R8, RZ, RZ, -R3 ;  /* 0x000000ffff087224 */ /* 0x000fe400078e0a03 */
[----:B------:R-:W-:Y:S01]  /*ab60*/  @!P4 IMAD.IADD R128, R128, 0x1, -R42 ;  /* 0x000000018080c824 */ /* 0x000fe200078e0a2a */
[----:B------:R-:W-:Y:S01]  /*ab70*/  IABS R157, R27 ;  /* 0x0000001b009d7213 */ /* 0x000fe20000000000 */
[----:B------:R-:W-:Y:S01]  /*ab80*/  IMAD R143, R42, R8, R143 ;  /* 0x000000082a8f7224 */ /* 0x000fe200078e028f */
[----:B------:R-:W-:Y:S01]  /*ab90*/  ISETP.GE.AND P4, PT, R27, RZ, PT ;  /* 0x000000ff1b00720c */ /* 0x000fe20003f86270 */
[----:B------:R-:W-:-:S02]  /*aba0*/  @!P5 IMAD.MOV R120, RZ, RZ, -R120 ;  /* 0x000000ffff78d224 */ /* 0x000fc400078e0a78 */
[----:B------:R-:W-:Y:S01]  /*abb0*/  @!P0 IMAD.IADD R135, R135, 0x1, -R42 ;  /* 0x0000000187878824 */ /* 0x000fe200078e0a2a */
[----:B------:R-:W-:Y:S01]  /*abc0*/  ISETP.GT.U32.AND P5, PT, R42, R143, PT ;  /* 0x0000008f2a00720c */ /* 0x000fe20003fa4070 */
[----:B------:R-:W-:-:S03]  /*abd0*/  IMAD.HI.U32 R27, R2, R157, RZ ;  /* 0x0000009d021b7227 */ /* 0x000fc600078e00ff */
[----:B------:R-:W-:Y:S01]  /*abe0*/  ISETP.GT.U32.AND P0, PT, R42, R135, PT ;  /* 0x000000872a00720c */ /* 0x000fe20003f04070 */
[----:B------:R-:W-:Y:S02]  /*abf0*/  IMAD.MOV R27, RZ, RZ, -R27 ;  /* 0x000000ffff1b7224 */ /* 0x000fe400078e0a1b */
[----:B------:R-:W-:Y:S02]  /*ac00*/  VIADD R58, R0, 0x15 ;  /* 0x00000015003a7836 */ /* 0x000fe40000000000 */
[----:B------:R-:W-:Y:S02]  /*ac10*/  IMAD R157, R42, R27, R157 ;  /* 0x0000001b2a9d7224 */ /* 0x000fe400078e029d */
[----:B------:R-:W-:Y:S01]  /*ac20*/  IMAD.HI.U32 R81, R2, R171, RZ ;  /* 0x000000ab02517227 */ /* 0x000fe200078e00ff */
[----:B------:R-:W-:-:S03]  /*ac30*/  IABS R73, R58 ;  /* 0x0000003a00497213 */ /* 0x000fc60000000000 */
[--C-:B------:R-:W-:Y:S01]  /*ac40*/  @!P5 IMAD.IADD R143, R143, 0x1, -R42.reuse ;  /* 0x000000018f8fd824 */ /* 0x100fe200078e0a2a */
[C---:B------:R-:W-:Y:S01]  /*ac50*/  ISETP.GT.U32.AND P5, PT, R42.reuse, R157, PT ;  /* 0x0000009d2a00720c */ /* 0x040fe20003fa4070 */
[----:B------:R-:W-:Y:S02]  /*ac60*/  @!P0 IMAD.IADD R135, R135, 0x1, -R42 ;  /* 0x0000000187878824 */ /* 0x000fe400078e0a2a */
[----:B------:R-:W-:Y:S02]  /*ac70*/  IMAD.MOV.U32 R3, RZ, RZ, R73 ;  /* 0x000000ffff037224 */ /* 0x000fe400078e0049 */
[----:B------:R-:W-:Y:S01]  /*ac80*/  @!P2 IMAD.MOV R135, RZ, RZ, -R135 ;  /* 0x000000ffff87a224 */ /* 0x000fe200078e0a87 */
[----:B------:R-:W-:Y:S01]  /*ac90*/  ISETP.GT.U32.AND P2, PT, R42, R143, PT ;  /* 0x0000008f2a00720c */ /* 0x000fe20003f44070 */
[----:B------:R-:W-:-:S04]  /*aca0*/  IMAD.HI.U32 R8, R2, R3, RZ ;  /* 0x0000000302087227 */ /* 0x000fc800078e00ff */
[----:B------:R-:W-:Y:S02]  /*acb0*/  IMAD.MOV R8, RZ, RZ, -R8 ;  /* 0x000000ffff087224 */ /* 0x000fe400078e0a08 */
[----:B------:R-:W-:Y:S02]  /*acc0*/  @!P5 IMAD.IADD R157, R157, 0x1, -R42 ;  /* 0x000000019d9dd824 */ /* 0x000fe400078e0a2a */
[----:B------:R-:W-:Y:S02]  /*acd0*/  VIADD R73, R0, 0x14 ;  /* 0x0000001400497836 */ /* 0x000fe40000000000 */
[C---:B------:R-:W-:Y:S01]  /*ace0*/  IMAD R164, R42.reuse, R8, R3 ;  /* 0x000000082aa47224 */ /* 0x040fe200078e0203 */
[----:B------:R-:W-:Y:S01]  /*acf0*/  ISETP.GT.U32.AND P5, PT, R42, R157, PT ;  /* 0x0000009d2a00720c */ /* 0x000fe20003fa4070 */
[----:B------:R-:W-:Y:S01]  /*ad00*/  IMAD.HI.U32 R150, R2, R15, RZ ;  /* 0x0000000f02967227 */ /* 0x000fe200078e00ff */
[----:B------:R-:W-:-:S03]  /*ad10*/  IABS R185, R73 ;  /* 0x0000004900b97213 */ /* 0x000fc60000000000 */
[----:B------:R-:W-:Y:S01]  /*ad20*/  @!P1 IMAD.MOV R128, RZ, RZ, -R128 ;  /* 0x000000ffff809224 */ /* 0x000fe200078e0a80 */
[----:B------:R-:W-:Y:S01]  /*ad30*/  ISETP.GE.AND P1, PT, R58, RZ, PT ;  /* 0x000000ff3a00720c */ /* 0x000fe20003f26270 */
[----:B------:R-:W-:Y:S02]  /*ad40*/  VIADD R27, R0, 0x13 ;  /* 0x00000013001b7836 */ /* 0x000fe40000000000 */
[----:B------:R-:W-:Y:S02]  /*ad50*/  IMAD.MOV R81, RZ, RZ, -R81 ;  /* 0x000000ffff517224 */ /* 0x000fe400078e0a51 */
[----:B------:R-:W-:Y:S01]  /*ad60*/  @!P2 IMAD.IADD R143, R143, 0x1, -R42 ;  /* 0x000000018f8fa824 */ /* 0x000fe200078e0a2a */
[----:B------:R-:W-:Y:S01]  /*ad70*/  ISETP.GT.U32.AND P2, PT, R42, R164, PT ;  /* 0x000000a42a00720c */ /* 0x000fe20003f44070 */
[----:B------:R-:W-:Y:S01]  /*ad80*/  IMAD.MOV R150, RZ, RZ, -R150 ;  /* 0x000000ffff967224 */ /* 0x000fe200078e0a96 */
[----:B------:R-:W-:Y:S01]  /*ad90*/  IABS R178, R27 ;  /* 0x0000001b00b27213 */ /* 0x000fe20000000000 */
[----:B------:R-:W-:-:S04]  /*ada0*/  IMAD.HI.U32 R58, R2, R185, RZ ;  /* 0x000000b9023a7227 */ /* 0x000fc800078e00ff */
[C---:B------:R-:W-:Y:S02]  /*adb0*/  IMAD R171, R42.reuse, R81, R171 ;  /* 0x000000512aab7224 */ /* 0x040fe400078e02ab */
[----:B------:R-:W-:Y:S02]  /*adc0*/  IMAD R150, R42, R150, R15 ;  /* 0x000000962a967224 */ /* 0x000fe400078e020f */
[----:B------:R-:W-:Y:S02]  /*add0*/  VIADD R15, R0, 0x12 ;  /* 0x00000012000f7836 */ /* 0x000fe40000000000 */
[----:B------:R-:W-:Y:S01]  /*ade0*/  IMAD.MOV R58, RZ, RZ, -R58 ;  /* 0x000000ffff3a7224 */ /* 0x000fe200078e0a3a */
[C---:B------:R-:W-:Y:S01]  /*adf0*/  ISETP.GT.U32.AND P0, PT, R42.reuse, R150, PT ;  /* 0x000000962a00720c */ /* 0x040fe20003f04070 */
[----:B------:R-:W-:Y:S01]  /*ae00*/  @!P5 IMAD.IADD R157, R157, 0x1, -R42 ;  /* 0x000000019d9dd824 */ /* 0x000fe200078e0a2a */
[----:B------:R-:W-:Y:S01]  /*ae10*/  ISETP.GT.U32.AND P5, PT, R42, R171, PT ;  /* 0x000000ab2a00720c */ /* 0x000fe20003fa4070 */
[----:B------:R-:W-:Y:S01]  /*ae20*/  IMAD.HI.U32 R8, R2, R178, RZ ;  /* 0x000000b202087227 */ /* 0x000fe200078e00ff */
[----:B------:R-:W-:-:S03]  /*ae30*/  IABS R193, R15 ;  /* 0x0000000f00c17213 */ /* 0x000fc60000000000 */
[----:B------:R-:W-:Y:S02]  /*ae40*/  IMAD R185, R42, R58, R185 ;  /* 0x0000003a2ab97224 */ /* 0x000fe400078e02b9 */
[----:B------:R-:W-:Y:S02]  /*ae50*/  IMAD.MOV R8, RZ, RZ, -R8 ;  /* 0x000000ffff087224 */ /* 0x000fe400078e0a08 */
[----:B------:R-:W-:Y:S01]  /*ae60*/  @!P2 IMAD.IADD R164, R164, 0x1, -R42 ;  /* 0x00000001a4a4a824 */ /* 0x000fe200078e0a2a */
[----:B------:R-:W-:Y:S01]  /*ae70*/  ISETP.GT.U32.AND P2, PT, R42, R185, PT ;  /* 0x000000b92a00720c */ /* 0x000fe20003f44070 */
        /* <DEDUP_REMOVED lines=11> */
[----:B------:R-:W-:-:S02]  /*af30*/  @!P0 IMAD.IADD R150, R150, 0x1, -R42 ;  /* 0x0000000196968824 */ /* 0x000fc400078e0a2a */
[----:B------:R-:W-:Y:S01]  /*af40*/  VIADD R3, R0, 0x10 ;  /* 0x0000001000037836 */ /* 0x000fe20000000000 */
[----:B------:R-:W-:Y:S01]  /*af50*/  IABS R215, R81 ;  /* 0x0000005100d77213 */ /* 0x000fe20000000000 */
[--C-:B------:R-:W-:Y:S01]  /*af60*/  @!P5 IMAD.IADD R178, R178, 0x1, -R42.reuse ;  /* 0x00000001b2b2d824 */ /* 0x100fe200078e0a2a */
[----:B------:R-:W-:Y:S01]  /*af70*/  ISETP.GT.U32.AND P5, PT, R42, R164, PT ;  /* 0x000000a42a00720c */ /* 0x000fe20003fa4070 */
[----:B------:R-:W-:Y:S01]  /*af80*/  IMAD.HI.U32 R139, R2, R200, RZ ;  /* 0x000000c8028b7227 */ /* 0x000fe200078e00ff */
[C---:B------:R-:W-:Y:S02]  /*af90*/  ISETP.GT.U32.AND P0, PT, R42.reuse, R150, PT ;  /* 0x000000962a00720c */ /* 0x040fe40003f04070 */
[----:B------:R-:W-:Y:S01]  /*afa0*/  IABS R208, R3 ;  /* 0x0000000300d07213 */ /* 0x000fe20000000000 */
[----:B------:R-:W-:Y:S02]  /*afb0*/  IMAD.MOV R139, RZ, RZ, -R139 ;  /* 0x000000ffff8b7224 */ /* 0x000fe400078e0a8b */
[----:B------:R-:W-:Y:S01]  /*afc0*/  @!P2 IMAD.IADD R193, R193, 0x1, -R42 ;  /* 0x00000001c1c1a824 */ /* 0x000fe200078e0a2a */
[----:B------:R-:W-:Y:S01]  /*afd0*/  ISETP.GT.U32.AND P2, PT, R42, R185, PT ;  /* 0x000000b92a00720c */ /* 0x000fe20003f44070 */
[----:B------:R-:W-:-:S04]  /*afe0*/  IMAD.HI.U32 R229, R2, R215, RZ ;  /* 0x000000d702e57227 */ /* 0x000fc800078e00ff */
[----:B------:R-:W-:Y:S01]  /*aff0*/  @!P3 IMAD.MOV R143, RZ, RZ, -R143 ;  /* 0x000000ffff8fb224 */ /* 0x000fe200078e0a8f */
[C---:B------:R-:W-:Y:S01]  /*b000*/  ISETP.GT.U32.AND P3, PT, R42.reuse, R171, PT ;  /* 0x000000ab2a00720c */ /* 0x040fe20003f64070 */
[----:B------:R-:W-:Y:S02]  /*b010*/  IMAD R200, R42, R139, R200 ;  /* 0x0000008b2ac87224 */ /* 0x000fe400078e02c8 */
[----:B------:R-:W-:-:S04]  /*b020*/  IMAD.HI.U32 R58, R2, R208, RZ ;  /* 0x000000d0023a7227 */ /* 0x000fc800078e00ff */
[----:B------:R-:W-:Y:S02]  /*b030*/  IMAD.MOV R229, RZ, RZ, -R229 ;  /* 0x000000ffffe57224 */ /* 0x000fe400078e0ae5 */
[----:B------:R-:W-:Y:S01]  /*b040*/  @!P4 IMAD.MOV R157, RZ, RZ, -R157 ;  /* 0x000000ffff9dc224 */ /* 0x000fe200078e0a9d */
[----:B------:R-:W-:Y:S01]  /*b050*/  ISETP.GT.U32.AND P4, PT, R42, R178, PT ;  /* 0x000000b22a00720c */ /* 0x000fe20003f84070 */
[----:B------:R-:W-:Y:S01]  /*b060*/  @!P5 IMAD.IADD R164, R164, 0x1, -R42 ;  /* 0x00000001a4a4d824 */ /* 0x000fe200078e0a2a */
[C---:B------:R-:W-:Y:S01]  /*b070*/  ISETP.GT.U32.AND P5, PT, R42.reuse, R200, PT ;  /* 0x000000c82a00720c */ /* 0x040fe20003fa4070 */
[----:B------:R-:W-:Y:S02]  /*b080*/  IMAD.MOV R58, RZ, RZ, -R58 ;  /* 0x000000ffff3a7224 */ /* 0x000fe400078e0a3a */
[----:B------:R-:W-:Y:S02]  /*b090*/  IMAD R215, R42, R229, R215 ;  /* 0x000000e52ad77224 */ /* 0x000fe400078e02d7 */
[----:B------:R-:W-:Y:S01]  /*b0a0*/  @!P0 IMAD.IADD R150, R150, 0x1, -R42 ;  /* 0x0000000196968824 */ /* 0x000fe200078e0a2a */
[----:B------:R-:W-:Y:S01]  /*b0b0*/  ISETP.GE.AND P0, PT, R73, RZ, PT ;  /* 0x000000ff4900720c */ /* 0x000fe20003f06270 */
[----:B------:R-:W-:-:S02]  /*b0c0*/  IMAD R208, R42, R58, R208 ;  /* 0x0000003a2ad07224 */ /* 0x000fc400078e02d0 */
[----:B------:R-:W-:Y:S01]  /*b0d0*/  @!P2 IMAD.IADD R185, R185, 0x1, -R42 ;  /* 0x00000001b9b9a824 */ /* 0x000fe200078e0a2a */
[----:B------:R-:W-:Y:S01]  /*b0e0*/  ISETP.GT.U32.AND P2, PT, R42, R215, PT ;  /* 0x000000d72a00720c */ /* 0x000fe20003f44070 */
[----:B------:R-:W-:Y:S02]  /*b0f0*/  VIADD R73, R0, 0xe ;  /* 0x0000000e00497836 */ /* 0x000fe40000000000 */
[----:B------:R-:W-:Y:S01]  /*b100*/  @!P6 IMAD.MOV R150, RZ, RZ, -R150 ;  /* 0x000000ffff96e224 */ /* 0x000fe200078e0a96 */
[C---:B------:R-:W-:Y:S01]  /*b110*/  ISETP.GT.U32.AND P6, PT, R42.reuse, R193, PT ;  /* 0x000000c12a00720c */ /* 0x040fe20003fc4070 */
[--C-:B------:R-:W-:Y:S01]  /*b120*/  @!P3 IMAD.IADD R171, R171, 0x1, -R42.reuse ;  /* 0x00000001ababb824 */ /* 0x100fe200078e0a2a */
[----:B------:R-:W-:Y:S01]  /*b130*/  ISETP.GT.U32.AND P3, PT, R42, R208, PT ;  /* 0x000000d02a00720c */ /* 0x000fe20003f64070 */
[--C-:B------:R-:W-:Y:S01]  /*b140*/  @!P4 IMAD.IADD R178, R178, 0x1, -R42.reuse ;  /* 0x00000001b2b2c824 */ /* 0x100fe200078e0a2a */
[----:B------:R-:W-:Y:S01]  /*b150*/  IABS R222, R73 ;  /* 0x0000004900de7213 */ /* 0x000fe20000000000 */
[----:B------:R-:W-:Y:S01]  /*b160*/  @!P5 IMAD.IADD R200, R200, 0x1, -R42 ;  /* 0x00000001c8c8d824 */ /* 0x000fe200078e0a2a */
[----:B------:R-:W-:Y:S01]  /*b170*/  ISETP.GE.AND P4, PT, R27, RZ, PT ;  /* 0x000000ff1b00720c */ /* 0x000fe20003f86270 */
[----:B------:R-:W-:Y:S01]  /*b180*/  VIADD R27, R0, 0xc ;  /* 0x0000000c001b7836 */ /* 0x000fe20000000000 */
[----:B------:R-:W-:Y:S01]  /*b190*/  ISETP.GE.AND P5, PT, R15, RZ, PT ;  /* 0x000000ff0f00720c */ /* 0x000fe20003fa6270 */
[----:B------:R-:W-:-:S03]  /*b1a0*/  IMAD.HI.U32 R189, R2, R222, RZ ;  /* 0x000000de02bd7227 */ /* 0x000fc600078e00ff */
[----:B------:R-:W-:Y:S01]  /*b1b0*/  IABS R236, R27 ;  /* 0x0000001b00ec7213 */ /* 0x000fe20000000000 */
[--C-:B------:R-:W-:Y:S01]  /*b1c0*/  @!P2 IMAD.IADD R215, R215, 0x1, -R42.reuse ;  /* 0x00000001d7d7a824 */ /* 0x100fe200078e0a2a */
[----:B------:R-:W-:Y:S01]  /*b1d0*/  ISETP.GE.AND P2, PT, R8, RZ, PT ;  /* 0x000000ff0800720c */ /* 0x000fe20003f46270 */
[----:B------:R-:W-:Y:S02]  /*b1e0*/  IMAD.MOV R189, RZ, RZ, -R189 ;  /* 0x000000ffffbd7224 */ /* 0x000fe400078e0abd */
[----:B------:R-:W-:Y:S02]  /*b1f0*/  VIADD R58, R0, 0xd ;  /* 0x0000000d003a7836 */ /* 0x000fe40000000000 */
[--C-:B------:R-:W-:Y:S02]  /*b200*/  @!P6 IMAD.IADD R193, R193, 0x1, -R42.reuse ;  /* 0x00000001c1c1e824 */ /* 0x100fe400078e0a2a */
[----:B------:R-:W-:Y:S01]  /*b210*/  @!P3 IMAD.IADD R208, R208, 0x1, -R42 ;  /* 0x00000001d0d0b824 */ /* 0x000fe200078e0a2a */
[----:B------:R-:W-:Y:S01]  /*b220*/  ISETP.GE.AND P3, PT, R0, RZ, PT ;  /* 0x000000ff0000720c */ /* 0x000fe20003f66270 */
[----:B------:R-:W-:Y:S01]  /*b230*/  @!P0 IMAD.MOV R185, RZ, RZ, -R185 ;  /* 0x000000ffffb98224 */ /* 0x000fe200078e0ab9 */
[C---:B------:R-:W-:Y:S01]  /*b240*/  ISETP.GT.U32.AND P0, PT, R42.reuse, R215, PT ;  /* 0x000000d72a00720c */ /* 0x040fe20003f04070 */
[C---:B------:R-:W-:Y:S01]  /*b250*/  IMAD R222, R42.reuse, R189, R222 ;  /* 0x000000bd2ade7224 */ /* 0x040fe200078e02de */
[----:B------:R-:W-:Y:S01]  /*b260*/  IABS R229, R58 ;  /* 0x0000003a00e57213 */ /* 0x000fe20000000000 */
[----:B------:R-:W-:Y:S01]  /*b270*/  @!P4 IMAD.MOV R178, RZ, RZ, -R178 ;  /* 0x000000ffffb2c224 */ /* 0x000fe200078e0ab2 */
[----:B------:R-:W-:Y:S01]  /*b280*/  ISETP.GE.AND P4, PT, R3, RZ, PT ;  /* 0x000000ff0300720c */ /* 0x000fe20003f86270 */
[----:B------:R-:W-:Y:S01]  /*b290*/  @!P5 IMAD.MOV R193, RZ, RZ, -R193 ;  /* 0x000000ffffc1d224 */ /* 0x000fe200078e0ac1 */
[----:B------:R-:W-:Y:S01]  /*b2a0*/  ISETP.GE.AND P5, PT, R81, RZ, PT ;  /* 0x000000ff5100720c */ /* 0x000fe20003fa6270 */
[----:B------:R-:W-:Y:S01]  /*b2b0*/  @!P1 IMAD.MOV R164, RZ, RZ, -R164 ;  /* 0x000000ffffa49224 */ /* 0x000fe200078e0aa4 */
[----:B------:R-:W-:Y:S01]  /*b2c0*/  ISETP.GT.U32.AND P6, PT, R42, R222, PT ;  /* 0x000000de2a00720c */ /* 0x000fe20003fc4070 */
[----:B------:R-:W-:Y:S01]  /*b2d0*/  IMAD.HI.U32 R3, R2, R236, RZ ;  /* 0x000000ec02037227 */ /* 0x000fe200078e00ff */
[----:B------:R-:W-:-:S03]  /*b2e0*/  ISETP.GT.U32.AND P1, PT, R42, R200, PT ;  /* 0x000000c82a00720c */ /* 0x000fc60003f24070 */
[----:B------:R-:W-:-:S04]  /*b2f0*/  IMAD.HI.U32 R15, R2, R229, RZ ;  /* 0x000000e5020f7227 */ /* 0x000fc800078e00ff */
[----:B------:R-:W-:Y:S02]  /*b300*/  IMAD.MOV R3, RZ, RZ, -R3 ;  /* 0x000000ffff037224 */ /* 0x000fe400078e0a03 */
[----:B------:R-:W-:Y:S02]  /*b310*/  IMAD.MOV R15, RZ, RZ, -R15 ;  /* 0x000000ffff0f7224 */ /* 0x000fe400078e0a0f */
[----:B------:R-:W-:Y:S01]  /*b320*/  @!P3 IMAD.MOV R171, RZ, RZ, -R171 ;  /* 0x000000ffffabb224 */ /* 0x000fe200078e0aab */
[----:B------:R-:W-:Y:S01]  /*b330*/  ISETP.GT.U32.AND P3, PT, R42, R208, PT ;  /* 0x000000d02a00720c */ /* 0x000fe20003f64070 */
[----:B------:R-:W-:Y:S01]  /*b340*/  @!P0 IMAD.IADD R215, R215, 0x1, -R42 ;  /* 0x00000001d7d78824 */ /* 0x000fe200078e0a2a */
[----:B------:R-:W-:Y:S01]  /*b350*/  ISETP.GE.AND P0, PT, R58, RZ, PT ;  /* 0x000000ff3a00720c */ /* 0x000fe20003f06270 */
[C---:B------:R-:W-:Y:S02]  /*b360*/  IMAD R236, R42.reuse, R3, R236 ;  /* 0x000000032aec7224 */ /* 0x040fe400078e02ec */
[----:B------:R-:W-:-:S02]  /*b370*/  IMAD R229, R42, R15, R229 ;  /* 0x0000000f2ae57224 */ /* 0x000fc400078e02e5 */
[----:B------:R-:W-:Y:S01]  /*b380*/  @!P5 IMAD.MOV R215, RZ, RZ, -R215 ;  /* 0x000000ffffd7d224 */ /* 0x000fe200078e0ad7 */
[----:B------:R-:W-:Y:S01]  /*b390*/  ISETP.GT.U32.AND P5, PT, R42, R236, PT ;  /* 0x000000ec2a00720c */ /* 0x000fe20003fa4070 */
[--C-:B------:R-:W-:Y:S02]  /*b3a0*/  @!P6 IMAD.IADD R222, R222, 0x1, -R42.reuse ;  /* 0x00000001dedee824 */ /* 0x100fe400078e0a2a */
[--C-:B------:R-:W-:Y:S01]  /*b3b0*/  @!P1 IMAD.IADD R200, R200, 0x1, -R42.reuse ;  /* 0x00000001c8c89824 */ /* 0x100fe200078e0a2a */
[----:B------:R-:W-:Y:S01]  /*b3c0*/  ISETP.GT.U32.AND P1, PT, R42, R229, PT ;  /* 0x000000e52a00720c */ /* 0x000fe20003f24070 */
[----:B------:R-:W-:Y:S01]  /*b3d0*/  @!P3 IMAD.IADD R208, R208, 0x1, -R42 ;  /* 0x00000001d0d0b824 */ /* 0x000fe200078e0a2a */
[----:B------:R-:W-:Y:S01]  /*b3e0*/  ISETP.GT.U32.AND P6, PT, R42, R222, PT ;  /* 0x000000de2a00720c */ /* 0x000fe20003fc4070 */
[C---:B------:R-:W-:Y:S01]  /*b3f0*/  VIADD R8, R0.reuse, 0xb ;  /* 0x0000000b00087836 */ /* 0x040fe20000000000 */
[----:B------:R-:W-:Y:S01]  /*b400*/  ISETP.GE.AND P3, PT, R73, RZ, PT ;  /* 0x000000ff4900720c */ /* 0x000fe20003f66270 */
[----:B------:R-:W-:-:S02]  /*b410*/  VIADD R3, R0, 0x9 ;  /* 0x0000000900037836 */ /* 0x000fc40000000000 */
[----:B------:R-:W-:Y:S01]  /*b420*/  @!P4 IMAD.MOV R208, RZ, RZ, -R208 ;  /* 0x000000ffffd0c224 */ /* 0x000fe200078e0ad0 */
[----:B------:R-:W-:Y:S01]  /*b430*/  IABS R243, R8 ;  /* 0x0000000800f37213 */ /* 0x000fe20000000000 */
[--C-:B------:R-:W-:Y:S02]  /*b440*/  @!P5 IMAD.IADD R236, R236, 0x1, -R42.reuse ;  /* 0x00000001ececd824 */ /* 0x100fe400078e0a2a */
[----:B------:R-:W-:Y:S02]  /*b450*/  VIADD R15, R0, 0xa ;  /* 0x0000000a000f7836 */ /* 0x000fe40000000000 */
[--C-:B------:R-:W-:Y:S01]  /*b460*/  @!P1 IMAD.IADD R229, R229, 0x1, -R42.reuse ;  /* 0x00000001e5e59824 */ /* 0x100fe200078e0a2a */
[----:B------:R-:W-:Y:S01]  /*b470*/  ISETP.GE.AND P1, PT, R8, RZ, PT ;  /* 0x000000ff0800720c */ /* 0x000fe20003f26270 */
[----:B------:R-:W-:Y:S01]  /*b480*/  @!P6 IMAD.IADD R222, R222, 0x1, -R42 ;  /* 0x00000001dedee824 */ /* 0x000fe200078e0a2a */
[----:B------:R-:W-:Y:S01]  /*b490*/  IABS R8, R3 ;  /* 0x0000000300087213 */ /* 0x000fe20000000000 */
[----:B------:R-:W-:Y:S01]  /*b4a0*/  @!P2 IMAD.MOV R200, RZ, RZ, -R200 ;  /* 0x000000ffffc8a224 */ /* 0x000fe200078e0ac8 */
[C---:B------:R-:W-:Y:S01]  /*b4b0*/  ISETP.GT.U32.AND P5, PT, R42.reuse, R236, PT ;  /* 0x000000ec2a00720c */ /* 0x040fe20003fa4070 */
[----:B------:R-:W-:Y:S01]  /*b4c0*/  @!P3 IMAD.MOV R222, RZ, RZ, -R222 ;  /* 0x000000ffffdeb224 */ /* 0x000fe200078e0ade */
[----:B------:R-:W-:Y:S01]  /*b4d0*/  ISETP.GT.U32.AND P4, PT, R42, R229, PT ;  /* 0x000000e52a00720c */ /* 0x000fe20003f84070 */
[----:B------:R-:W-:Y:S01]  /*b4e0*/  IMAD.HI.U32 R73, R2, R8, RZ ;  /* 0x0000000802497227 */ /* 0x000fe200078e00ff */
[----:B------:R-:W-:-:S02]  /*b4f0*/  ISETP.GE.AND P6, PT, R27, RZ, PT ;  /* 0x000000ff1b00720c */ /* 0x000fc40003fc6270 */
[----:B------:R-:W-:Y:S01]  /*b500*/  ISETP.GE.AND P3, PT, R3, RZ, PT ;  /* 0x000000ff0300720c */ /* 0x000fe20003f66270 */
[----:B------:R-:W-:Y:S01]  /*b510*/  IMAD.HI.U32 R3, R2, R243, RZ ;  /* 0x000000f302037227 */ /* 0x000fe200078e00ff */
[----:B------:R-:W-:Y:S02]  /*b520*/  IABS R251, R15 ;  /* 0x0000000f00fb7213 */ /* 0x000fe40000000000 */
[----:B------:R-:W-:Y:S01]  /*b530*/  ISETP.GE.AND P2, PT, R15, RZ, PT ;  /* 0x000000ff0f00720c */ /* 0x000fe20003f46270 */
[----:B------:R-:W-:Y:S02]  /*b540*/  IMAD.MOV R73, RZ, RZ, -R73 ;  /* 0x000000ffff497224 */ /* 0x000fe400078e0a49 */
[----:B------:R-:W-:Y:S02]  /*b550*/  IMAD.MOV R3, RZ, RZ, -R3 ;  /* 0x000000ffff037224 */ /* 0x000fe400078e0a03 */
[----:B------:R-:W-:Y:S02]  /*b560*/  IMAD R8, R42, R73, R8 ;  /* 0x000000492a087224 */ /* 0x000fe400078e0208 */
[----:B------:R-:W-:-:S02]  /*b570*/  @!P5 IMAD.IADD R236, R236, 0x1, -R42 ;  /* 0x00000001ececd824 */ /* 0x000fc400078e0a2a */
[----:B------:R-:W-:Y:S02]  /*b580*/  @!P4 IMAD.IADD R229, R229, 0x1, -R42 ;  /* 0x00000001e5e5c824 */ /* 0x000fe400078e0a2a */
[C---:B------:R-:W-:Y:S02]  /*b590*/  IMAD R243, R42.reuse, R3, R243 ;  /* 0x000000032af37224 */ /* 0x040fe400078e02f3 */
[----:B------:R-:W-:Y:S01]  /*b5a0*/  @!P6 IMAD.MOV R236, RZ, RZ, -R236 ;  /* 0x000000ffffece224 */ /* 0x000fe200078e0aec */
[----:B------:R-:W-:Y:S01]  /*b5b0*/  ISETP.GT.U32.AND P6, PT, R42, R8, PT ;  /* 0x000000082a00720c */ /* 0x000fe20003fc4070 */
[----:B------:R-:W-:Y:S02]  /*b5c0*/  VIADD R27, R0, 0x8 ;  /* 0x00000008001b7836 */ /* 0x000fe40000000000 */
[----:B------:R-:W-:Y:S01]  /*b5d0*/  @!P0 IMAD.MOV R229, RZ, RZ, -R229 ;  /* 0x000000ffffe58224 */ /* 0x000fe200078e0ae5 */
[----:B------:R-:W-:Y:S01]  /*b5e0*/  ISETP.GT.U32.AND P0, PT, R42, R243, PT ;  /* 0x000000f32a00720c */ /* 0x000fe20003f04070 */
[C---:B------:R-:W-:Y:S01]  /*b5f0*/  VIADD R3, R0.reuse, 0x7 ;  /* 0x0000000700037836 */ /* 0x040fe20000000000 */
[----:B------:R-:W-:Y:S01]  /*b600*/  IABS R15, R27 ;  /* 0x0000001b000f7213 */ /* 0x000fe20000000000 */
[----:B------:R-:W-:Y:S01]  /*b610*/  VIADD R20, R0, 0x4 ;  /* 0x0000000400147836 */ /* 0x000fe20000000000 */
[----:B------:R-:W-:Y:S01]  /*b620*/  ISETP.GE.AND P4, PT, R27, RZ, PT ;  /* 0x000000ff1b00720c */ /* 0x000fe20003f86270 */
[----:B------:R-:W-:-:S04]  /*b630*/  IMAD.HI.U32 R27, R2, R251, RZ ;  /* 0x000000fb021b7227 */ /* 0x000fc800078e00ff */
[----:B------:R-:W-:-:S04]  /*b640*/  IMAD.HI.U32 R58, R2, R15, RZ ;  /* 0x0000000f023a7227 */ /* 0x000fc800078e00ff */
[----:B------:R-:W-:Y:S02]  /*b650*/  IMAD.MOV R27, RZ, RZ, -R27 ;  /* 0x000000ffff1b7224 */ /* 0x000fe400078e0a1b */
[----:B------:R-:W-:Y:S02]  /*b660*/  @!P6 IMAD.IADD R8, R8, 0x1, -R42 ;  /* 0x000000010808e824 */ /* 0x000fe400078e0a2a */
[----:B------:R-:W-:Y:S02]  /*b670*/  IMAD.MOV R58, RZ, RZ, -R58 ;  /* 0x000000ffff3a7224 */ /* 0x000fe400078e0a3a */
[C---:B------:R-:W-:Y:S01]  /*b680*/  IMAD R251, R42.reuse, R27, R251 ;  /* 0x0000001b2afb7224 */ /* 0x040fe200078e02fb */
[----:B------:R-:W-:Y:S01]  /*b690*/  IABS R27, R3 ;  /* 0x00000003001b7213 */ /* 0x000fe20000000000 */
[----:B------:R-:W-:Y:S01]  /*b6a0*/  @!P0 IMAD.IADD R243, R243, 0x1, -R42 ;  /* 0x00000001f3f38824 */ /* 0x000fe200078e0a2a */
[C---:B------:R-:W-:Y:S01]  /*b6b0*/  ISETP.GT.U32.AND P6, PT, R42.reuse, R8, PT ;  /* 0x000000082a00720c */ /* 0x040fe20003fc4070 */
[----:B------:R-:W-:Y:S01]  /*b6c0*/  IMAD R15, R42, R58, R15 ;  /* 0x0000003a2a0f7224 */ /* 0x000fe200078e020f */
[----:B------:R-:W-:Y:S01]  /*b6d0*/  IABS R58, R20 ;  /* 0x00000014003a7213 */ /* 0x000fe20000000000 */
[----:B------:R-:W-:Y:S01]  /*b6e0*/  IMAD.HI.U32 R139, R2, R252, RZ ;  /* 0x000000fc028b7227 */ /* 0x000fe200078e00ff */
[----:B------:R-:W-:-:S02]  /*b6f0*/  ISETP.GT.U32.AND P0, PT, R42, R243, PT ;  /* 0x000000f32a00720c */ /* 0x000fc40003f04070 */
[----:B------:R-:W-:Y:S01]  /*b700*/  ISETP.GT.U32.AND P5, PT, R42, R251, PT ;  /* 0x000000fb2a00720c */ /* 0x000fe20003fa4070 */
[----:B------:R-:W-:-:S04]  /*b710*/  IMAD.HI.U32 R73, R2, R27, RZ ;  /* 0x0000001b02497227 */ /* 0x000fc800078e00ff */
[----:B------:R-:W-:Y:S02]  /*b720*/  IMAD.MOV R139, RZ, RZ, -R139 ;  /* 0x000000ffff8b7224 */ /* 0x000fe400078e0a8b */
[----:B------:R-:W-:-:S04]  /*b730*/  IMAD.HI.U32 R5, R2, R58, RZ ;  /* 0x0000003a02057227 */ /* 0x000fc800078e00ff */
[----:B------:R-:W-:Y:S02]  /*b740*/  IMAD.MOV R73, RZ, RZ, -R73 ;  /* 0x000000ffff497224 */ /* 0x000fe400078e0a49 */
[C---:B------:R-:W-:Y:S02]  /*b750*/  IMAD R252, R42.reuse, R139, R252 ;  /* 0x0000008b2afc7224 */ /* 0x040fe400078e02fc */
[----:B------:R-:W-:Y:S02]  /*b760*/  IMAD R27, R42, R73, R27 ;  /* 0x000000492a1b7224 */ /* 0x000fe400078e021b */
[----:B------:R-:W-:Y:S02]  /*b770*/  IMAD.MOV R73, RZ, RZ, -R5 ;  /* 0x000000ffff497224 */ /* 0x000fe400078e0a05 */
[----:B------:R-:W0:Y:S01]  /*b780*/  S2R R5, SR_TID.X ;  /* 0x0000000000057919 */ /* 0x000e220000002100 */
[--C-:B------:R-:W-:Y:S01]  /*b790*/  @!P6 IMAD.IADD R8, R8, 0x1, -R42.reuse ;  /* 0x000000010808e824 */ /* 0x100fe200078e0a2a */
[C---:B------:R-:W-:Y:S01]  /*b7a0*/  ISETP.GT.U32.AND P6, PT, R42.reuse, R252, PT ;  /* 0x000000fc2a00720c */ /* 0x040fe20003fc4070 */
[--C-:B------:R-:W-:Y:S01]  /*b7b0*/  @!P0 IMAD.IADD R243, R243, 0x1, -R42.reuse ;  /* 0x00000001f3f38824 */ /* 0x100fe200078e0a2a */
[----:B------:R-:W-:Y:S01]  /*b7c0*/  ISETP.GT.U32.AND P0, PT, R42, R15, PT ;  /* 0x0000000f2a00720c */ /* 0x000fe20003f04070 */
[----:B------:R-:W-:-:S02]  /*b7d0*/  @!P5 IMAD.IADD R251, R251, 0x1, -R42 ;  /* 0x00000001fbfbd824 */ /* 0x000fc400078e0a2a */
[C---:B------:R-:W-:Y:S02]  /*b7e0*/  VIADD R6, R0.reuse, 0x3 ;  /* 0x0000000300067836 */ /* 0x040fe40000000000 */
[----:B------:R-:W-:Y:S01]  /*b7f0*/  VIADD R22, R0, 0x5 ;  /* 0x0000000500167836 */ /* 0x000fe20000000000 */
[----:B------:R-:W-:Y:S01]  /*b800*/  ISETP.GT.U32.AND P5, PT, R42, R251, PT ;  /* 0x000000fb2a00720c */ /* 0x000fe20003fa4070 */
[C---:B------:R-:W-:Y:S01]  /*b810*/  VIADD R19, R0.reuse, 0x2 ;  /* 0x0000000200137836 */ /* 0x040fe20000000000 */
[----:B------:R-:W-:Y:S01]  /*b820*/  IABS R139, R6 ;  /* 0x00000006008b7213 */ /* 0x000fe20000000000 */
[----:B------:R-:W-:Y:S01]  /*b830*/  VIADD R154, R0, 0x1 ;  /* 0x00000001009a7836 */ /* 0x000fe20000000000 */
[----:B------:R-:W-:Y:S01]  /*b840*/  IABS R189, R22 ;  /* 0x0000001600bd7213 */ /* 0x000fe20000000000 */
[--C-:B------:R-:W-:Y:S02]  /*b850*/  @!P6 IMAD.IADD R252, R252, 0x1, -R42.reuse ;  /* 0x00000001fcfce824 */ /* 0x100fe400078e0a2a */
[----:B------:R-:W-:-:S02]  /*b860*/  @!P0 IMAD.IADD R15, R15, 0x1, -R42 ;  /* 0x000000010f0f8824 */ /* 0x000fc400078e0a2a */
[----:B------:R-:W-:Y:S01]  /*b870*/  IMAD.HI.U32 R153, R2, R139, RZ ;  /* 0x0000008b02997227 */ /* 0x000fe200078e00ff */
[C---:B------:R-:W-:Y:S02]  /*b880*/  ISETP.GT.U32.AND P6, PT, R42.reuse, R252, PT ;  /* 0x000000fc2a00720c */ /* 0x040fe40003fc4070 */
[----:B------:R-:W-:Y:S01]  /*b890*/  ISETP.GT.U32.AND P0, PT, R42, R15, PT ;  /* 0x0000000f2a00720c */ /* 0x000fe20003f04070 */
[----:B------:R-:W-:-:S04]  /*b8a0*/  IMAD.HI.U32 R81, R2, R189, RZ ;  /* 0x000000bd02517227 */ /* 0x000fc800078e00ff */
[--C-:B------:R-:W-:Y:S01]  /*b8b0*/  @!P5 IMAD.IADD R251, R251, 0x1, -R42.reuse ;  /* 0x00000001fbfbd824 */ /* 0x100fe200078e0a2a */
[C---:B------:R-:W-:Y:S01]  /*b8c0*/  ISETP.GT.U32.AND P5, PT, R42.reuse, R27, PT ;  /* 0x0000001b2a00720c */ /* 0x040fe20003fa4070 */
[----:B------:R-:W-:Y:S02]  /*b8d0*/  IMAD.MOV R153, RZ, RZ, -R153 ;  /* 0x000000ffff997224 */ /* 0x000fe400078e0a99 */
[----:B------:R-:W-:Y:S01]  /*b8e0*/  IMAD.MOV R81, RZ, RZ, -R81 ;  /* 0x000000ffff517224 */ /* 0x000fe200078e0a51 */
[----:B0-----:R-:W-:Y:S01]  /*b8f0*/  SHF.R.U32.HI R5, RZ, 0x6, R5 ;  /* 0x00000006ff057819 */ /* 0x001fe20000011605 */
[C---:B------:R-:W-:Y:S02]  /*b900*/  IMAD R139, R42.reuse, R153, R139 ;  /* 0x000000992a8b7224 */ /* 0x040fe400078e028b */
[----:B------:R-:W-:Y:S01]  /*b910*/  IMAD R189, R42, R81, R189 ;  /* 0x000000512abd7224 */ /* 0x000fe200078e02bd */
[----:B------:R-:W-:Y:S01]  /*b920*/  SGXT.U32 R5, R5, 0x1 ;  /* 0x000000010505781a */ /* 0x000fe20000000000 */
[--C-:B------:R-:W-:Y:S01]  /*b930*/  @!P6 IMAD.IADD R252, R252, 0x1, -R42.reuse ;  /* 0x00000001fcfce824 */ /* 0x100fe200078e0a2a */
[C---:B------:R-:W-:Y:S01]  /*b940*/  ISETP.GT.U32.AND P6, PT, R42.reuse, R139, PT ;  /* 0x0000008b2a00720c */ /* 0x040fe20003fc4070 */
[--C-:B------:R-:W-:Y:S01]  /*b950*/  @!P0 IMAD.IADD R15, R15, 0x1, -R42.reuse ;  /* 0x000000010f0f8824 */ /* 0x100fe200078e0a2a */
[C---:B------:R-:W-:Y:S01]  /*b960*/  ISETP.GT.U32.AND P0, PT, R42.reuse, R189, PT ;  /* 0x000000bd2a00720c */ /* 0x040fe20003f04070 */
[----:B------:R-:W-:Y:S01]  /*b970*/  @!P5 IMAD.IADD R27, R27, 0x1, -R42 ;  /* 0x000000011b1bd824 */ /* 0x000fe200078e0a2a */
[----:B------:R-:W-:Y:S01]  /*b980*/  LOP3.LUT R5, R5, 0x7e, RZ, 0xfc, !PT ;  /* 0x0000007e05057812 */ /* 0x000fe200078efcff */
[----:B-1----:R-:W-:Y:S01]  /*b990*/  IMAD R0, RZ, RZ, -UR9 ;  /* 0x80000009ff007e24 */ /* 0x002fe2000f8e02ff */
[----:B------:R-:W-:Y:S01]  /*b9a0*/  IABS R81, R154 ;  /* 0x0000009a00517213 */ /* 0x000fe20000000000 */
[C---:B------:R-:W-:Y:S01]  /*b9b0*/  IMAD R58, R42.reuse, R73, R58 ;  /* 0x000000492a3a7224 */ /* 0x040fe200078e023a */
[----:B------:R-:W-:Y:S01]  /*b9c0*/  ISETP.GT.U32.AND P5, PT, R42, R27, PT ;  /* 0x0000001b2a00720c */ /* 0x000fe20003fa4070 */
[----:B------:R-:W-:Y:S01]  /*b9d0*/  IMAD R5, R5, UR9, RZ ;  /* 0x0000000905057c24 */ /* 0x000fe2000f8e02ff */
[----:B------:R-:W-:-:S03]  /*b9e0*/  IABS R73, R19 ;  /* 0x0000001300497213 */ /* 0x000fc60000000000 */
[--C-:B------:R-:W-:Y:S02]  /*b9f0*/  @!P6 IMAD.IADD R139, R139, 0x1, -R42.reuse ;  /* 0x000000018b8be824 */ /* 0x100fe400078e0a2a */
[----:B------:R-:W-:Y:S02]  /*ba00*/  IMAD R5, R0, 0x2, R5 ;  /* 0x0000000200057824 */ /* 0x000fe400078e0205 */
[----:B------:R-:W-:Y:S01]  /*ba10*/  @!P0 IMAD.IADD R189, R189, 0x1, -R42 ;  /* 0x00000001bdbd8824 */ /* 0x000fe200078e0a2a */
[----:B------:R-:W-:Y:S01]  /*ba20*/  ISETP.GE.AND P0, PT, R3, RZ, PT ;  /* 0x000000ff0300720c */ /* 0x000fe20003f06270 */
[----:B------:R-:W-:Y:S01]  /*ba30*/  @!P3 IMAD.MOV R8, RZ, RZ, -R8 ;  /* 0x000000ffff08b224 */ /* 0x000fe200078e0a08 */
[C---:B------:R-:W-:Y:S01]  /*ba40*/  ISETP.GT.U32.AND P3, PT, R42.reuse, R139, PT ;  /* 0x0000008b2a00720c */ /* 0x040fe20003f64070 */
[----:B------:R0:W-:Y:S01]  /*ba50*/  STL [R1+0x424], R5 ;  /* 0x0004240501007387 */ /* 0x0001e20000100800 */
[----:B------:R-:W-:Y:S01]  /*ba60*/  @!P5 IMAD.IADD R27, R27, 0x1, -R42 ;  /* 0x000000011b1bd824 */ /* 0x000fe200078e0a2a */
[----:B------:R-:W-:Y:S01]  /*ba70*/  ISETP.GT.U32.AND P5, PT, R42, R58, PT ;  /* 0x0000003a2a00720c */ /* 0x000fe20003fa4070 */
[----:B------:R-:W-:-:S04]  /*ba80*/  IMAD.HI.U32 R158, R2, R73, RZ ;  /* 0x00000049029e7227 */ /* 0x000fc800078e00ff */
[----:B0-----:R-:W-:-:S04]  /*ba90*/  IMAD R5, R0, 0x2, R5 ;  /* 0x0000000200057824 */ /* 0x001fc800078e0205 */
[----:B------:R-:W-:Y:S01]  /*baa0*/  IMAD R153, R0, 0x2, R5 ;  /* 0x0000000200997824 */ /* 0x000fe200078e0205 */
[----:B------:R0:W-:Y:S01]  /*bab0*/  STL [R1+0x42c], R5 ;  /* 0x00042c0501007387 */ /* 0x0001e20000100800 */
[----:B------:R-:W-:Y:S01]  /*bac0*/  @!P0 IMAD.MOV R27, RZ, RZ, -R27 ;  /* 0x000000ffff1b8224 */ /* 0x000fe200078e0a1b */
[----:B------:R-:W-:Y:S01]  /*bad0*/  ISETP.GE.AND P0, PT, R19, RZ, PT ;  /* 0x000000ff1300720c */ /* 0x000fe20003f06270 */
[----:B------:R-:W-:Y:S01]  /*bae0*/  @!P3 IMAD.IADD R139, R139, 0x1, -R42 ;  /* 0x000000018b8bb824 */ /* 0x000fe200078e0a2a */
[----:B------:R-:W1:Y:S01]  /*baf0*/  S2R R19, SR_TID.X ;  /* 0x0000000000137919 */ /* 0x000e620000002100 */
[----:B------:R-:W-:Y:S01]  /*bb00*/  ISETP.GE.AND P3, PT, R6, RZ, PT ;  /* 0x000000ff0600720c */ /* 0x000fe20003f66270 */
[----:B0-----:R-:W-:-:S04]  /*bb10*/  IMAD.HI.U32 R5, R2, R81, RZ ;  /* 0x0000005102057227 */ /* 0x001fc800078e00ff */
[----:B------:R-:W-:Y:S01]  /*bb20*/  IMAD.MOV R2, RZ, RZ, -R158 ;  /* 0x000000ffff027224 */ /* 0x000fe200078e0a9e */
[----:B------:R-:W0:Y:S03]  /*bb30*/  S2R R6, SR_TID.X ;  /* 0x0000000000067919 */ /* 0x000e260000002100 */
[----:B------:R-:W-:Y:S01]  /*bb40*/  IMAD R73, R42, R2, R73 ;  /* 0x000000022a497224 */ /* 0x000fe200078e0249 */
[----:B------:R-:W2:Y:S01]  /*bb50*/  LDL.LU R158, [R1+0xbc0] ;  /* 0x000bc000019e7983 */ /* 0x000ea20000300800 */
[----:B------:R-:W-:Y:S02]  /*bb60*/  @!P5 IMAD.IADD R58, R58, 0x1, -R42 ;  /* 0x000000013a3ad824 */ /* 0x000fe400078e0a2a */
[----:B------:R-:W-:Y:S01]  /*bb70*/  IMAD.MOV R2, RZ, RZ, -R5 ;  /* 0x000000ffff027224 */ /* 0x000fe200078e0a05 */
[C---:B------:R-:W-:Y:S01]  /*bb80*/  ISETP.GT.U32.AND P5, PT, R42.reuse, R73, PT ;  /* 0x000000492a00720c */ /* 0x040fe20003fa4070 */
[----:B------:R3:W-:Y:S02]  /*bb90*/  STL [R1+0x434], R153 ;  /* 0x0004349901007387 */ /* 0x0007e40000100800 */
[----:B------:R-:W-:-:S02]  /*bba0*/  IMAD R81, R42, R2, R81 ;  /* 0x000000022a517224 */ /* 0x000fc400078e0251 */
[----:B------:R-:W4:Y:S01]  /*bbb0*/  LDL.LU R5, [R1+0xbbc] ;  /* 0x000bbc0001057983 */ /* 0x000f220000300800 */
[----:B---3--:R-:W-:-:S04]  /*bbc0*/  IMAD R153, R0, 0x2, R153 ;  /* 0x0000000200997824 */ /* 0x008fc800078e0299 */
[C---:B------:R-:W-:Y:S01]  /*bbd0*/  IMAD R3, R0.reuse, 0x2, R153 ;  /* 0x0000000200037824 */ /* 0x040fe200078e0299 */
[----:B------:R3:W-:Y:S02]  /*bbe0*/  STL [R1+0x43c], R153 ;  /* 0x00043c9901007387 */ /* 0x0007e40000100800 */
[----:B------:R-:W-:Y:S02]  /*bbf0*/  @!P5 IMAD.IADD R73, R73, 0x1, -R42 ;  /* 0x000000014949d824 */ /* 0x000fe400078e0a2a */
[----:B------:R-:W-:Y:S01]  /*bc00*/  IMAD R2, R0, 0x2, R3 ;  /* 0x0000000200027824 */ /* 0x000fe200078e0203 */
[----:B------:R-:W-:Y:S01]  /*bc10*/  STL [R1+0x408], R3 ;  /* 0x0004080301007387 */ /* 0x000fe20000100800 */
[----:B------:R-:W-:Y:S01]  /*bc20*/  @!P2 IMAD.MOV R251, RZ, RZ, -R251 ;  /* 0x000000fffffba224 */ /* 0x000fe200078e0afb */
[C---:B------:R-:W-:Y:S02]  /*bc30*/  ISETP.GT.U32.AND P2, PT, R42.reuse, R58, PT ;  /* 0x0000003a2a00720c */ /* 0x040fe40003f44070 */
[----:B------:R1:W-:Y:S01]  /*bc40*/  STL [R1+0x40c], R2 ;  /* 0x00040c0201007387 */ /* 0x0003e20000100800 */
[----:B---3--:R-:W3:Y:S01]  /*bc50*/  LDC R153, c[0x0][0x230] ;  /* 0x00008c00ff997b82 */ /* 0x008ee20000000800 */
[----:B------:R-:W-:Y:S01]  /*bc60*/  ISETP.GT.U32.AND P5, PT, R42, R73, PT ;  /* 0x000000492a00720c */ /* 0x000fe20003fa4070 */
[----:B-1----:R-:W-:-:S04]  /*bc70*/  IMAD R2, R0, 0x2, R2 ;  /* 0x0000000200027824 */ /* 0x002fc800078e0202 */
[----:B------:R-:W-:Y:S01]  /*bc80*/  IMAD R3, R0, 0x2, R2 ;  /* 0x0000000200037824 */ /* 0x000fe200078e0202 */
[----:B------:R0:W-:Y:S01]  /*bc90*/  STL [R1+0x410], R2 ;  /* 0x0004100201007387 */ /* 0x0001e20000100800 */
[----:B------:R-:W-:Y:S02]  /*bca0*/  LOP3.LUT R19, R19, 0x3f, RZ, 0xc0, !PT ;  /* 0x0000003f13137812 */ /* 0x000fe400078ec0ff */
[--C-:B------:R-:W-:Y:S01]  /*bcb0*/  @!P2 IMAD.IADD R58, R58, 0x1, -R42.reuse ;  /* 0x000000013a3aa824 */ /* 0x100fe200078e0a2a */
[----:B------:R1:W-:Y:S01]  /*bcc0*/  STL [R1+0x414], R3 ;  /* 0x0004140301007387 */ /* 0x0003e20000100800 */
[----:B------:R-:W-:Y:S02]  /*bcd0*/  ISETP.GE.AND P2, PT, R20, RZ, PT ;  /* 0x000000ff1400720c */ /* 0x000fe40003f46270 */
[----:B------:R-:W-:Y:S01]  /*bce0*/  @!P5 IMAD.IADD R73, R73, 0x1, -R42 ;  /* 0x000000014949d824 */ /* 0x000fe200078e0a2a */
[----:B0-----:R-:W-:Y:S01]  /*bcf0*/  LOP3.LUT R2, R6, 0x40, RZ, 0xc0, !PT ;  /* 0x0000004006027812 */ /* 0x001fe200078ec0ff */
[----:B------:R-:W-:-:S02]  /*bd00*/  IMAD.SHL.U32 R20, R19, 0x2, RZ ;  /* 0x0000000213147824 */ /* 0x000fc400078e00ff */
[----:B-1----:R-:W-:Y:S01]  /*bd10*/  IMAD R3, R0, 0x2, R3 ;  /* 0x0000000200037824 */ /* 0x002fe200078e0203 */
[----:B------:R-:W-:-:S03]  /*bd20*/  ISETP.NE.U32.AND P5, PT, R2, RZ, PT ;  /* 0x000000ff0200720c */ /* 0x000fc60003fa5070 */
[----:B------:R-:W-:Y:S01]  /*bd30*/  IMAD R19, R0, 0x2, R3 ;  /* 0x0000000200137824 */ /* 0x000fe200078e0203 */
[----:B------:R0:W-:Y:S01]  /*bd40*/  STL [R1+0x464], R3 ;  /* 0x0004640301007387 */ /* 0x0001e20000100800 */
[----:B------:R-:W-:-:S03]  /*bd50*/  IMAD R2, R2, 0x200, R20 ;  /* 0x0000020002027824 */ /* 0x000fc600078e0214 */
[----:B------:R1:W-:Y:S01]  /*bd60*/  STL [R1+0x46c], R19 ;  /* 0x00046c1301007387 */ /* 0x0003e20000100800 */
[----:B---3--:R-:W-:Y:S01]  /*bd70*/  VIADD R153, R153, 0x7f ;  /* 0x0000007f99997836 */ /* 0x008fe20000000000 */
[----:B0-----:R-:W-:Y:S02]  /*bd80*/  SEL R3, RZ, 0x90, !P5 ;  /* 0x00000090ff037807 */ /* 0x001fe40006800000 */
[----:B------:R0:W-:Y:S01]  /*bd90*/  STL [R1+0xb58], R2 ;  /* 0x000b580201007387 */ /* 0x0001e20000100800 */
[----:B-1----:R-:W-:Y:S01]  /*bda0*/  IMAD R19, R0, 0x2, R19 ;  /* 0x0000000200137824 */ /* 0x002fe200078e0213 */
[----:B------:R-:W-:Y:S01]  /*bdb0*/  LOP3.LUT R3, R3, R20, RZ, 0x3c, !PT ;  /* 0x0000001403037212 */ /* 0x000fe200078e3cff */
[----:B------:R-:W-:Y:S01]  /*bdc0*/  @!P4 IMAD.MOV R15, RZ, RZ, -R15 ;  /* 0x000000ffff0fc224 */ /* 0x000fe200078e0a0f */
[----:B------:R-:W-:Y:S02]  /*bdd0*/  ISETP.GE.AND P4, PT, R22, RZ, PT ;  /* 0x000000ff1600720c */ /* 0x000fe40003f86270 */
[----:B------:R-:W-:Y:S01]  /*bde0*/  SHF.R.S32.HI R22, RZ, 0x1f, R153 ;  /* 0x0000001fff167819 */ /* 0x000fe20000011499 */
[----:B0-----:R-:W-:Y:S01]  /*bdf0*/  IMAD R2, R0, 0x2, R19 ;  /* 0x0000000200027824 */ /* 0x001fe200078e0213 */
[----:B------:R-:W-:Y:S01]  /*be00*/  STL [R1+0x474], R19 ;  /* 0x0004741301007387 */ /* 0x000fe20000100800 */
[----:B------:R-:W-:-:S03]  /*be10*/  ISETP.GE.AND P6, PT, R156, RZ, PT ;  /* 0x000000ff9c00720c */ /* 0x000fc60003fc6270 */
[----:B------:R0:W-:Y:S01]  /*be20*/  STL [R1+0xb5c], R3 ;  /* 0x000b5c0301007387 */ /* 0x0001e20000100800 */
[----:B------:R-:W-:-:S03]  /*be30*/  LEA.HI R22, R22, R153, RZ, 0x7 ;  /* 0x0000009916167211 */ /* 0x000fc600078f38ff */
[----:B------:R1:W-:Y:S01]  /*be40*/  STL [R1+0x47c], R2 ;  /* 0x00047c0201007387 */ /* 0x0003e20000100800 */
[----:B------:R-:W-:-:S03]  /*be50*/  ISETP.GE.AND P5, PT, R154, RZ, PT ;  /* 0x000000ff9a00720c */ /* 0x000fc60003fa6270 */
[----:B------:R-:W3:Y:S01]  /*be60*/  LDL.LU R156, [R1+0x24] ;  /* 0x00002400019c7983 */ /* 0x000ee20000300800 */
[----:B0-----:R-:W-:-:S03]  /*be70*/  IMAD R3, R0, 0x2, R2 ;  /* 0x0000000200037824 */ /* 0x001fc600078e0202 */
[----:B------:R-:W2:Y:S01]  /*be80*/  LDL.LU R154, [R1+0x20] ;  /* 0x00002000019a7983 */ /* 0x000ea20000300800 */
[----:B------:R-:W-:-:S03]  /*be90*/  LOP3.LUT R6, R6, 0x7f, RZ, 0xc0, !PT ;  /* 0x0000007f06067812 */ /* 0x000fc600078ec0ff */
[----:B------:R0:W-:Y:S04]  /*bea0*/  STL [R1+0x484], R3 ;  /* 0x0004840301007387 */ /* 0x0001e80000100800 */
[----:B------:R-:W2:Y:S04]  /*beb0*/  LDL.LU R153, [R1+0x1c] ;  /* 0x00001c0001997983 */ /* 0x000ea80000300800 */
[----:B------:R-:W2:Y:S01]  /*bec0*/  LDL.LU R22, [R1+0x18] ;  /* 0x0000180001167983 */ /* 0x000ea20000300800 */
[----:B-1----:R-:W-:-:S03]  /*bed0*/  IMAD R2, R6, UR10, RZ ;  /* 0x0000000a06027c24 */ /* 0x002fc6000f8e02ff */
[----:B------:R-:W2:Y:S04]  /*bee0*/  LDL.LU R20, [R1+0x14] ;  /* 0x0000140001147983 */ /* 0x000ea80000300800 */
[----:B------:R-:W2:Y:S04]  /*bef0*/  LDL.LU R19, [R1+0x10] ;  /* 0x0000100001137983 */ /* 0x000ea80000300800 */
[----:B------:R-:W2:Y:S01]  /*bf00*/  LDL.LU R6, [R1+0xc] ;  /* 0x00000c0001067983 */ /* 0x000ea20000300800 */
[----:B------:R-:W-:Y:S01]  /*bf10*/  @!P1 IMAD.MOV R243, RZ, RZ, -R243 ;  /* 0x000000fffff39224 */ /* 0x000fe200078e0af3 */
[----:B------:R-:W-:-:S13]  /*bf20*/  ISETP.GT.U32.AND P1, PT, R42, R189, PT ;  /* 0x000000bd2a00720c */ /* 0x000fda0003f24070 */
[----:B------:R-:W-:Y:S01]  /*bf30*/  @!P1 IMAD.IADD R189, R189, 0x1, -R42 ;  /* 0x00000001bdbd9824 */ /* 0x000fe200078e0a2a */
[----:B------:R-:W-:-:S13]  /*bf40*/  ISETP.GT.U32.AND P1, PT, R42, R81, PT ;  /* 0x000000512a00720c */ /* 0x000fda0003f24070 */
[----:B------:R-:W-:-:S05]  /*bf50*/  @!P1 IMAD.IADD R81, R81, 0x1, -R42 ;  /* 0x0000000151519824 */ /* 0x000fca00078e0a2a */
[----:B------:R-:W-:Y:S01]  /*bf60*/  ISETP.GT.U32.AND P1, PT, R42, R81, PT ;  /* 0x000000512a00720c */ /* 0x000fe20003f24070 */
[----:B0-----:R-:W-:-:S12]  /*bf70*/  IMAD R3, R0, 0x2, R3 ;  /* 0x0000000200037824 */ /* 0x001fd800078e0203 */
[----:B------:R-:W-:Y:S02]  /*bf80*/  @!P1 IMAD.IADD R81, R81, 0x1, -R42 ;  /* 0x0000000151519824 */ /* 0x000fe400078e0a2a */
[----:B------:R-:W-:-:S04]  /*bf90*/  IMAD.MOV.U32 R42, RZ, RZ, R252 ;  /* 0x000000ffff2a7224 */ /* 0x000fc800078e00fc */
[----:B------:R-:W-:Y:S01]  /*bfa0*/  @!P6 IMAD.MOV R42, RZ, RZ, -R42 ;  /* 0x000000ffff2ae224 */ /* 0x000fe200078e0a2a */
[----:B----4-:R-:W-:Y:S02]  /*bfb0*/  ISETP.NE.AND P1, PT, R5, RZ, PT ;  /* 0x000000ff0500720c */ /* 0x010fe40003f25270 */
[----:B------:R-:W-:Y:S02]  /*bfc0*/  LOP3.LUT R252, RZ, R5, RZ, 0x33, !PT ;  /* 0x00000005fffc7212 */ /* 0x000fe400078e33ff */
[----:B------:R-:W-:Y:S01]  /*bfd0*/  LEA R5, P6, R2, UR4, 0x1 ;  /* 0x0000000402057c11 */ /* 0x000fe2000f8c08ff */
[----:B------:R-:W-:Y:S01]  /*bfe0*/  IMAD R2, R0, 0x2, R3 ;  /* 0x0000000200027824 */ /* 0x000fe200078e0203 */
[----:B------:R-:W-:Y:S01]  /*bff0*/  SEL R160, R252, R160, !P1 ;  /* 0x000000a0fca07207 */ /* 0x000fe20004800000 */
[----:B------:R-:W-:Y:S02]  /*c000*/  ULDC UR4, c[0x0][0x234] ;  /* 0x00008d0000047ab9 */ /* 0x000fe40000000800 */
[----:B------:R0:W-:Y:S04]  /*c010*/  STL [R1+0xb78], R5 ;  /* 0x000b780501007387 */ /* 0x0001e80000100800 */
[----:B0-----:R-:W4:Y:S04]  /*c020*/  LDL.LU R5, [R1+0x4] ;  /* 0x0000040001057983 */ /* 0x001f280000300800 */
[----:B------:R0:W-:Y:S04]  /*c030*/  STL [R1+0xb60], R3 ;  /* 0x000b600301007387 */ /* 0x0001e80000100800 */
[----:B------:R1:W-:Y:S01]  /*c040*/  STL [R1+0xb64], R2 ;  /* 0x000b640201007387 */ /* 0x0003e20000100800 */
[----:B0-----:R-:W-:-:S04]  /*c050*/  IMAD R3, RZ, RZ, -UR9 ;  /* 0x80000009ff037e24 */ /* 0x001fc8000f8e02ff */
[----:B------:R-:W-:Y:S02]  /*c060*/  IMAD R0, R3, 0x2, R2 ;  /* 0x0000000203007824 */ /* 0x000fe400078e0202 */
[----:B-1----:R-:W4:Y:S01]  /*c070*/  LDL.LU R2, [R1+0x8] ;  /* 0x0000080001027983 */ /* 0x002f220000300800 */
[C---:B---3--:R-:W-:Y:S02]  /*c080*/  SEL R156, R252.reuse, R156, !P1 ;  /* 0x0000009cfc9c7207 */ /* 0x048fe40004800000 */
[----:B--2---:R-:W-:-:S03]  /*c090*/  SEL R154, R252, R154, !P1 ;  /* 0x0000009afc9a7207 */ /* 0x004fc60004800000 */
[----:B------:R0:W-:Y:S01]  /*c0a0*/  STL [R1+0x120], R156 ;  /* 0x0001209c01007387 */ /* 0x0001e20000100800 */
[----:B------:R-:W-:-:S03]  /*c0b0*/  SEL R153, R252, R153, !P1 ;  /* 0x00000099fc997207 */ /* 0x000fc60004800000 */
[----:B0-----:R-:W2:Y:S01]  /*c0c0*/  LDL.LU R156, [R1+0xbb8] ;  /* 0x000bb800019c7983 */ /* 0x001ea20000300800 */
[----:B------:R-:W-:-:S03]  /*c0d0*/  SEL R22, R252, R22, !P1 ;  /* 0x00000016fc167207 */ /* 0x000fc60004800000 */
[----:B------:R0:W-:Y:S01]  /*c0e0*/  STL [R1+0x11c], R154 ;  /* 0x00011c9a01007387 */ /* 0x0001e20000100800 */
[C---:B------:R-:W-:Y:S02]  /*c0f0*/  SEL R20, R252.reuse, R20, !P1 ;  /* 0x00000014fc147207 */ /* 0x040fe40004800000 */
[C---:B------:R-:W-:Y:S01]  /*c100*/  SEL R19, R252.reuse, R19, !P1 ;  /* 0x00000013fc137207 */ /* 0x040fe20004800000 */
[----:B0-----:R-:W3:Y:S01]  /*c110*/  LDL.LU R154, [R1+0xbb4] ;  /* 0x000bb400019a7983 */ /* 0x001ee20000300800 */
[----:B------:R-:W-:-:S03]  /*c120*/  SEL R6, R252, R6, !P1 ;  /* 0x00000006fc067207 */ /* 0x000fc60004800000 */
[----:B------:R0:W-:Y:S04]  /*c130*/  STL [R1+0x118], R153 ;  /* 0x0001189901007387 */ /* 0x0001e80000100800 */
[----:B0-----:R-:W2:Y:S04]  /*c140*/  LDL.LU R153, [R1+0xbb0] ;  /* 0x000bb00001997983 */ /* 0x001ea80000300800 */
[----:B------:R0:W-:Y:S04]  /*c150*/  STL [R1+0x114], R22 ;  /* 0x0001141601007387 */ /* 0x0001e80000100800 */
[----:B0-----:R-:W3:Y:S04]  /*c160*/  LDL.LU R22, [R1+0xbac] ;  /* 0x000bac0001167983 */ /* 0x001ee80000300800 */
[----:B------:R0:W-:Y:S04]  /*c170*/  STL [R1+0x110], R20 ;  /* 0x0001101401007387 */ /* 0x0001e80000100800 */
[----:B0-----:R-:W2:Y:S04]  /*c180*/  LDL.LU R20, [R1+0xba8] ;  /* 0x000ba80001147983 */ /* 0x001ea80000300800 */
[----:B------:R0:W-:Y:S04]  /*c190*/  STL [R1+0x10c], R19 ;  /* 0x00010c1301007387 */ /* 0x0001e80000100800 */
[----:B0-----:R-:W3:Y:S04]  /*c1a0*/  LDL.LU R19, [R1+0xba4] ;  /* 0x000ba40001137983 */ /* 0x001ee80000300800 */
[----:B------:R0:W-:Y:S04]  /*c1b0*/  STL [R1+0x108], R6 ;  /* 0x0001080601007387 */ /* 0x0001e80000100800 */
[----:B0-----:R-:W2:Y:S01]  /*c1c0*/  LDL.LU R6, [R1+0xba0] ;  /* 0x000ba00001067983 */ /* 0x001ea20000300800 */
[----:B----4-:R-:W-:-:S02]  /*c1d0*/  SEL R5, R252, R5, !P1 ;  /* 0x00000005fc057207 */ /* 0x010fc40004800000 */
[----:B------:R-:W-:-:S05]  /*c1e0*/  SEL R2, R252, R2, !P1 ;  /* 0x00000002fc027207 */ /* 0x000fca0004800000 */
[----:B------:R2:W-:Y:S02]  /*c1f0*/  STL [R1+0x104], R2 ;  /* 0x0001040201007387 */ /* 0x0005e40000100800 */
[C---:B--2---:R-:W-:Y:S02]  /*c200*/  SEL R2, R252.reuse, R6, !P1 ;  /* 0x00000006fc027207 */ /* 0x044fe40004800000 */
[----:B------:R-:W2:Y:S04]  /*c210*/  LDL.LU R6, [R1+0xb9c] ;  /* 0x000b9c0001067983 */ /* 0x000ea80000300800 */
[----:B------:R3:W-:Y:S04]  /*c220*/  STL [R1+0x100], R5 ;  /* 0x0001000501007387 */ /* 0x0007e80000100800 */
[----:B------:R0:W-:Y:S01]  /*c230*/  STL [R1+0xfc], R2 ;  /* 0x0000fc0201007387 */ /* 0x0001e20000100800 */
[----:B---3--:R-:W-:-:S02]  /*c240*/  SEL R5, R252, R19, !P1 ;  /* 0x00000013fc057207 */ /* 0x008fc40004800000 */
[----:B0-----:R-:W-:-:S03]  /*c250*/  SEL R2, R252, R20, !P1 ;  /* 0x00000014fc027207 */ /* 0x001fc60004800000 */
[----:B------:R0:W-:Y:S01]  /*c260*/  STL [R1+0xf8], R5 ;  /* 0x0000f80501007387 */ /* 0x0001e20000100800 */
[----:B------:R-:W-:-:S03]  /*c270*/  SEL R19, R252, R22, !P1 ;  /* 0x00000016fc137207 */ /* 0x000fc60004800000 */
[----:B------:R1:W-:Y:S01]  /*c280*/  STL [R1+0xf4], R2 ;  /* 0x0000f40201007387 */ /* 0x0003e20000100800 */
[----:B0-----:R-:W-:-:S03]  /*c290*/  SEL R5, R252, R24, !P1 ;  /* 0x00000018fc057207 */ /* 0x001fc60004800000 */
[----:B------:R0:W-:Y:S01]  /*c2a0*/  STL [R1+0xf0], R19 ;  /* 0x0000f01301007387 */ /* 0x0001e20000100800 */
[----:B-1----:R-:W-:-:S03]  /*c2b0*/  SEL R2, R252, R26, !P1 ;  /* 0x0000001afc027207 */ /* 0x002fc60004800000 */
[----:B------:R1:W-:Y:S04]  /*c2c0*/  STL [R1+0xec], R5 ;  /* 0x0000ec0501007387 */ /* 0x0003e80000100800 */
[----:B------:R3:W-:Y:S01]  /*c2d0*/  STL [R1+0xe8], R2 ;  /* 0x0000e80201007387 */ /* 0x0007e20000100800 */
[C---:B0-----:R-:W-:Y:S02]  /*c2e0*/  SEL R19, R252.reuse, R28, !P1 ;  /* 0x0000001cfc137207 */ /* 0x041fe40004800000 */
[----:B-1----:R-:W-:-:S03]  /*c2f0*/  SEL R5, R252, R30, !P1 ;  /* 0x0000001efc057207 */ /* 0x002fc60004800000 */
[----:B------:R0:W-:Y:S01]  /*c300*/  STL [R1+0xe4], R19 ;  /* 0x0000e41301007387 */ /* 0x0001e20000100800 */
[----:B---3--:R-:W-:-:S03]  /*c310*/  SEL R2, R252, R32, !P1 ;  /* 0x00000020fc027207 */ /* 0x008fc60004800000 */
        /* <DEDUP_REMOVED lines=34> */
[----:B------:R-:W-:Y:S01]  /*c540*/  STL [R1+0x9c], R19 ;  /* 0x00009c1301007387 */ /* 0x000fe20000100800 */
[----:B---3--:R-:W-:-:S03]  /*c550*/  SEL R2, R252, R66, !P1 ;  /* 0x00000042fc027207 */ /* 0x008fc60004800000 */
[----:B------:R-:W-:Y:S04]  /*c560*/  STL [R1+0x98], R5 ;  /* 0x0000980501007387 */ /* 0x000fe80000100800 */
[----:B------:R0:W-:Y:S02]  /*c570*/  STL [R1+0x94], R2 ;  /* 0x0000940201007387 */ /* 0x0001e40000100800 */
[----:B0-----:R-:W-:-:S05]  /*c580*/  SEL R2, R252, R74, !P1 ;  /* 0x0000004afc027207 */ /* 0x001fca0004800000 */
[----:B------:R0:W-:Y:S01]  /*c590*/  STL [R1+0x90], R2 ;  /* 0x0000900201007387 */ /* 0x0001e20000100800 */
[C---:B------:R-:W-:Y:S02]  /*c5a0*/  SEL R19, R252.reuse, R89, !P1 ;  /* 0x00000059fc137207 */ /* 0x040fe40004800000 */
[----:B0-----:R-:W-:-:S05]  /*c5b0*/  SEL R2, R252, R80, !P1 ;  /* 0x00000050fc027207 */ /* 0x001fca0004800000 */
[----:B------:R0:W-:Y:S01]  /*c5c0*/  STL [R1+0x8c], R2 ;  /* 0x00008c0201007387 */ /* 0x0001e20000100800 */
[C---:B------:R-:W-:Y:S02]  /*c5d0*/  SEL R5, R252.reuse, R91, !P1 ;  /* 0x0000005bfc057207 */ /* 0x040fe40004800000 */
[----:B0-----:R-:W-:-:S05]  /*c5e0*/  SEL R2, R252, R86, !P1 ;  /* 0x00000056fc027207 */ /* 0x001fca0004800000 */
[----:B------:R0:W-:Y:S04]  /*c5f0*/  STL [R1+0x88], R2 ;  /* 0x0000880201007387 */ /* 0x0001e80000100800 */
[----:B------:R1:W-:Y:S01]  /*c600*/  STL [R1+0x84], R19 ;  /* 0x0000841301007387 */ /* 0x0003e20000100800 */
[----:B0-----:R-:W-:-:S03]  /*c610*/  SEL R2, R252, R93, !P1 ;  /* 0x0000005dfc027207 */ /* 0x001fc60004800000 */
[----:B------:R0:W-:Y:S01]  /*c620*/  STL [R1+0x80], R5 ;  /* 0x0000800501007387 */ /* 0x0001e20000100800 */
[----:B-1----:R-:W-:-:S03]  /*c630*/  SEL R19, R252, R95, !P1 ;  /* 0x0000005ffc137207 */ /* 0x002fc60004800000 */
        /* <DEDUP_REMOVED lines=8> */
[----:B------:R-:W-:Y:S01]  /*c6c0*/  STL [R1+0x6c], R19 ;  /* 0x00006c1301007387 */ /* 0x000fe20000100800 */
[----:B---3--:R-:W-:-:S03]  /*c6d0*/  SEL R2, R252, R103, !P1 ;  /* 0x00000067fc027207 */ /* 0x008fc60004800000 */
[----:B------:R0:W-:Y:S01]  /*c6e0*/  STL [R1+0x68], R5 ;  /* 0x0000680501007387 */ /* 0x0001e20000100800 */
[----:B------:R-:W-:-:S03]  /*c6f0*/  SEL R22, R252, R112, !P1 ;  /* 0x00000070fc167207 */ /* 0x000fc60004800000 */
[----:B------:R1:W-:Y:S01]  /*c700*/  STL [R1+0x64], R2 ;  /* 0x0000640201007387 */ /* 0x0003e20000100800 */
[C---:B0-----:R-:W-:Y:S02]  /*c710*/  SEL R5, R252.reuse, R107, !P1 ;  /* 0x0000006bfc057207 */ /* 0x041fe40004800000 */
[----:B-1----:R-:W-:-:S03]  /*c720*/  SEL R2, R252, R110, !P1 ;  /* 0x0000006efc027207 */ /* 0x002fc60004800000 */
[----:B------:R0:W-:Y:S01]  /*c730*/  STL [R1+0x60], R5 ;  /* 0x0000600501007387 */ /* 0x0001e20000100800 */
[----:B------:R-:W-:-:S03]  /*c740*/  SEL R20, R252, R116, !P1 ;  /* 0x00000074fc147207 */ /* 0x000fc60004800000 */
[----:B------:R-:W-:Y:S01]  /*c750*/  STL [R1+0xb90], R22 ;  /* 0x000b901601007387 */ /* 0x000fe20000100800 */
[----:B------:R-:W-:-:S03]  /*c760*/  SEL R19, R252, R117, !P1 ;  /* 0x00000075fc137207 */ /* 0x000fc60004800000 */
[----:B------:R1:W-:Y:S01]  /*c770*/  STL [R1+0x5c], R2 ;  /* 0x00005c0201007387 */ /* 0x0003e20000100800 */
[----:B0-----:R-:W-:-:S03]  /*c780*/  SEL R5, R252, R119, !P1 ;  /* 0x00000077fc057207 */ /* 0x001fc60004800000 */
[----:B------:R-:W-:Y:S01]  /*c790*/  STL [R1+0xb94], R20 ;  /* 0x000b941401007387 */ /* 0x000fe20000100800 */
[----:B-1----:R-:W-:-:S05]  /*c7a0*/  SEL R2, R252, R114, !P1 ;  /* 0x00000072fc027207 */ /* 0x002fca0004800000 */
        /* <DEDUP_REMOVED lines=16> */
[C---:B-1----:R-:W-:Y:S01]  /*c8b0*/  SEL R19, R252.reuse, R134, !P1 ;  /* 0x00000086fc137207 */ /* 0x042fe20004800000 */
[----:B------:R-:W1:Y:S02]  /*c8c0*/  S2R R22, SR_TID.X ;  /* 0x0000000000167919 */ /* 0x000e640000002100 */
[----:B------:R3:W-:Y:S01]  /*c8d0*/  STL [R1+0x38], R2 ;  /* 0x0000380201007387 */ /* 0x0007e20000100800 */
[----:B0-----:R-:W-:-:S03]  /*c8e0*/  SEL R5, R252, R136, !P1 ;  /* 0x00000088fc057207 */ /* 0x001fc60004800000 */
[----:B------:R0:W-:Y:S01]  /*c8f0*/  STL [R1+0x34], R19 ;  /* 0x0000341301007387 */ /* 0x0001e20000100800 */
[----:B---3--:R-:W-:-:S03]  /*c900*/  SEL R2, R252, R138, !P1 ;  /* 0x0000008afc027207 */ /* 0x008fc60004800000 */
        /* <DEDUP_REMOVED lines=18> */
[----:B---3--:R-:W3:Y:S04]  /*ca30*/  LDL.LU R19, [R1+0x10c] ;  /* 0x00010c0001137983 */ /* 0x008ee80000300800 */
[----:B------:R0:W-:Y:S04]  /*ca40*/  STL [R1+0x14], R5 ;  /* 0x0000140501007387 */ /* 0x0001e80000100800 */
[----:B------:R-:W4:Y:S01]  /*ca50*/  LDL.LU R20, [R1+0x108] ;  /* 0x0001080001147983 */ /* 0x000f220000300800 */
[----:B------:R-:W-:-:S03]  /*ca60*/  SEL R161, R252, R161, !P1 ;  /* 0x000000a1fca17207 */ /* 0x000fc60004800000 */
[----:B------:R2:W-:Y:S01]  /*ca70*/  STL [R1+0xc], R2 ;  /* 0x00000c0201007387 */ /* 0x0005e20000100800 */
[C---:B0-----:R-:W-:Y:S02]  /*ca80*/  SEL R5, R252.reuse, R156, !P1 ;  /* 0x0000009cfc057207 */ /* 0x041fe40004800000 */
[C---:B------:R-:W-:Y:S02]  /*ca90*/  SEL R163, R252.reuse, R163, !P1 ;  /* 0x000000a3fca37207 */ /* 0x040fe40004800000 */
[----:B--2---:R-:W-:Y:S01]  /*caa0*/  SEL R2, R252, R158, !P1 ;  /* 0x0000009efc027207 */ /* 0x004fe20004800000 */
[----:B------:R-:W-:Y:S01]  /*cab0*/  STL [R1+0xb7c], R5 ;  /* 0x000b7c0501007387 */ /* 0x000fe20000100800 */
[----:B-1----:R-:W-:-:S03]  /*cac0*/  LOP3.LUT R22, R22, 0x7f, RZ, 0xc0, !PT ;  /* 0x0000007f16167812 */ /* 0x002fc600078ec0ff */
[----:B------:R-:W-:Y:S01]  /*cad0*/  STL [R1+0xb80], R2 ;  /* 0x000b800201007387 */ /* 0x000fe20000100800 */
[----:B------:R-:W-:-:S03]  /*cae0*/  SEL R32, R252, R11, !P1 ;  /* 0x0000000bfc207207 */ /* 0x000fc60004800000 */
[----:B------:R-:W-:Y:S04]  /*caf0*/  STL [R1+0xb84], R160 ;  /* 0x000b84a001007387 */ /* 0x000fe80000100800 */
[----:B------:R-:W-:Y:S01]  /*cb00*/  STL [R1+0xb88], R161 ;  /* 0x000b88a101007387 */ /* 0x000fe20000100800 */
[----:B------:R-:W-:-:S03]  /*cb10*/  IMAD R22, R22, UR10, RZ ;  /* 0x0000000a16167c24 */ /* 0x000fc6000f8e02ff */
[----:B------:R0:W-:Y:S01]  /*cb20*/  STL [R1+0xb8c], R163 ;  /* 0x000b8ca301007387 */ /* 0x0001e20000100800 */
[C---:B------:R-:W-:Y:S02]  /*cb30*/  SEL R34, R252.reuse, R12, !P1 ;  /* 0x0000000cfc227207 */ /* 0x040fe40004800000 */
[C---:B------:R-:W-:Y:S01]  /*cb40*/  SEL R35, R252.reuse, R14, !P1 ;  /* 0x0000000efc237207 */ /* 0x040fe20004800000 */
[----:B0-----:R-:W2:Y:S04]  /*cb50*/  LDL.LU R163, [R1+0x110] ;  /* 0x0001100001a37983 */ /* 0x001ea80000300800 */
[----:B------:R-:W2:Y:S01]  /*cb60*/  LDL.LU R11, [R1+0x114] ;  /* 0x00011400010b7983 */ /* 0x000ea20000300800 */
[C---:B------:R-:W-:Y:S02]  /*cb70*/  SEL R37, R252.reuse, R16, !P1 ;  /* 0x00000010fc257207 */ /* 0x040fe40004800000 */
[----:B------:R-:W-:Y:S01]  /*cb80*/  SEL R89, R252, R4, !P1 ;  /* 0x00000004fc597207 */ /* 0x000fe20004800000 */
[----:B------:R-:W2:Y:S01]  /*cb90*/  LDL.LU R12, [R1+0x118] ;  /* 0x00011800010c7983 */ /* 0x000ea20000300800 */
[----:B------:R-:W-:Y:S01]  /*cba0*/  LEA.HI.X.SX32 R4, R22, UR5, 0x1, P6 ;  /* 0x0000000516047c11 */ /* 0x000fe2000b0f0eff */
[----:B------:R-:W-:-:S02]  /*cbb0*/  ULDC UR5, c[0x0][0x240] ;  /* 0x0000900000057ab9 */ /* 0x000fc40000000800 */
[----:B------:R-:W2:Y:S04]  /*cbc0*/  LDL.LU R14, [R1+0x11c] ;  /* 0x00011c00010e7983 */ /* 0x000ea80000300800 */
[----:B------:R-:W2:Y:S04]  /*cbd0*/  LDL.LU R16, [R1+0x120] ;  /* 0x0001200001107983 */ /* 0x000ea80000300800 */
[----:B------:R-:W2:Y:S04]  /*cbe0*/  LDL.LU R22, [R1+0x104] ;  /* 0x0001040001167983 */ /* 0x000ea80000300800 */
[----:B------:R-:W2:Y:S04]  /*cbf0*/  LDL.LU R161, [R1+0x100] ;  /* 0x0001000001a17983 */ /* 0x000ea80000300800 */
[----:B------:R-:W2:Y:S04]  /*cc00*/  LDL.LU R160, [R1+0xfc] ;  /* 0x0000fc0001a07983 */ /* 0x000ea80000300800 */
[----:B------:R-:W2:Y:S04]  /*cc10*/  LDL.LU R158, [R1+0xf8] ;  /* 0x0000f800019e7983 */ /* 0x000ea80000300800 */
[----:B------:R-:W-:Y:S04]  /*cc20*/  STL [R1+0xb68], R0 ;  /* 0x000b680001007387 */ /* 0x000fe80000100800 */
[----:B------:R-:W2:Y:S04]  /*cc30*/  LDL.LU R2, [R1+0xf4] ;  /* 0x0000f40001027983 */ /* 0x000ea80000300800 */
[----:B------:R-:W2:Y:S01]  /*cc40*/  LDL.LU R5, [R1+0xf0] ;  /* 0x0000f00001057983 */ /* 0x000ea20000300800 */
[C---:B------:R-:W-:Y:S01]  /*cc50*/  SEL R28, R252.reuse, R7, !P1 ;  /* 0x00000007fc1c7207 */ /* 0x040fe20004800000 */
[----:B------:R-:W-:Y:S01]  /*cc60*/  IMAD R7, R3, 0x2, R0 ;  /* 0x0000000203077824 */ /* 0x000fe200078e0200 */
[----:B------:R-:W-:-:S03]  /*cc70*/  SEL R30, R252, R9, !P1 ;  /* 0x00000009fc1e7207 */ /* 0x000fc60004800000 */
[----:B------:R-:W-:Y:S02]  /*cc80*/  IMAD R9, R3, 0x2, R7 ;  /* 0x0000000203097824 */ /* 0x000fe400078e0207 */
[----:B------:R-:W-:Y:S01]  /*cc90*/  IMAD R3, R6, UR4, RZ ;  /* 0x0000000406037c24 */ /* 0x000fe2000f8e02ff */
[----:B------:R0:W-:Y:S01]  /*cca0*/  STL [R1+0xb6c], R7 ;  /* 0x000b6c0701007387 */ /* 0x0001e20000100800 */
[----:B------:R-:W-:-:S03]  /*ccb0*/  SEL R146, R252, R15, !P1 ;  /* 0x0000000ffc927207 */ /* 0x000fc60004800000 */
[----:B------:R1:W-:Y:S01]  /*ccc0*/  STL [R1+0xb70], R3 ;  /* 0x000b700301007387 */ /* 0x0003e20000100800 */
[----:B------:R-:W-:-:S03]  /*ccd0*/  @!P3 IMAD.MOV R139, RZ, RZ, -R139 ;  /* 0x000000ffff8bb224 */ /* 0x000fc600078e0a8b */
[----:B------:R-:W2:Y:S01]  /*cce0*/  LDL.LU R6, [R1+0xec] ;  /* 0x0000ec0001067983 */ /* 0x000ea20000300800 */
[----:B------:R-:W-:-:S03]  /*ccf0*/  SEL R98, R252, R23, !P1 ;  /* 0x00000017fc627207 */ /* 0x000fc60004800000 */
[----:B0-----:R-:W2:Y:S04]  /*cd00*/  LDL.LU R7, [R1+0xe8] ;  /* 0x0000e80001077983 */ /* 0x001ea80000300800 */
[----:B------:R-:W2:Y:S01]  /*cd10*/  LDL.LU R0, [R1+0xe4] ;  /* 0x0000e40001007983 */ /* 0x000ea20000300800 */
[----:B------:R-:W-:-:S03]  /*cd20*/  SEL R96, R252, R17, !P1 ;  /* 0x00000011fc607207 */ /* 0x000fc60004800000 */
[----:B------:R-:W2:Y:S01]  /*cd30*/  LDL.LU R15, [R1+0xe0] ;  /* 0x0000e000010f7983 */ /* 0x000ea20000300800 */
[C---:B------:R-:W-:Y:S02]  /*cd40*/  SEL R95, R252.reuse, R13, !P1 ;  /* 0x0000000dfc5f7207 */ /* 0x040fe40004800000 */
[C---:B------:R-:W-:Y:S02]  /*cd50*/  SEL R154, R252.reuse, R139, !P1 ;  /* 0x0000008bfc9a7207 */ /* 0x040fe40004800000 */
[C---:B------:R-:W-:Y:S02]  /*cd60*/  SEL R93, R252.reuse, R10, !P1 ;  /* 0x0000000afc5d7207 */ /* 0x040fe40004800000 */
[C---:B------:R-:W-:Y:S02]  /*cd70*/  SEL R41, R252.reuse, R21, !P1 ;  /* 0x00000015fc297207 */ /* 0x040fe40004800000 */
[C---:B------:R-:W-:Y:S02]  /*cd80*/  SEL R39, R252.reuse, R18, !P1 ;  /* 0x00000012fc277207 */ /* 0x040fe40004800000 */
[----:B------:R-:W-:Y:S01]  /*cd90*/  SEL R127, R252, R120, !P1 ;  /* 0x00000078fc7f7207 */ /* 0x000fe20004800000 */
[----:B---3--:R-:W-:-:S02]  /*cda0*/  IMAD R138, R19, UR5, RZ ;  /* 0x00000005138a7c24 */ /* 0x008fc4000f8e02ff */
[----:B----4-:R-:W-:Y:S02]  /*cdb0*/  IMAD R136, R20, UR5, RZ ;  /* 0x0000000514887c24 */ /* 0x010fe4000f8e02ff */
[----:B--2---:R-:W-:Y:S02]  /*cdc0*/  IMAD R140, R11, UR5, RZ ;  /* 0x000000050b8c7c24 */ /* 0x004fe4000f8e02ff */
[----:B------:R-:W2:Y:S04]  /*cdd0*/  LDL.LU R11, [R1+0xdc] ;  /* 0x0000dc00010b7983 */ /* 0x000ea80000300800 */
[----:B------:R-:W3:Y:S01]  /*cde0*/  LDL.LU R23, [R1+0xd8] ;  /* 0x0000d80001177983 */ /* 0x000ee20000300800 */
[----:B------:R-:W-:-:S03]  /*cdf0*/  IMAD R139, R163, UR5, RZ ;  /* 0x00000005a38b7c24 */ /* 0x000fc6000f8e02ff */
[----:B------:R-:W4:Y:S04]  /*ce00*/  LDL.LU R19, [R1+0xd4] ;  /* 0x0000d40001137983 */ /* 0x000f280000300800 */
[----:B------:R-:W3:Y:S01]  /*ce10*/  LDL.LU R17, [R1+0xd0] ;  /* 0x0000d00001117983 */ /* 0x000ee20000300800 */
[----:B------:R-:W-:-:S03]  /*ce20*/  IMAD R134, R22, UR5, RZ ;  /* 0x0000000516867c24 */ /* 0x000fc6000f8e02ff */
[----:B------:R-:W3:Y:S04]  /*ce30*/  LDL.LU R20, [R1+0xcc] ;  /* 0x0000cc0001147983 */ /* 0x000ee80000300800 */
[----:B------:R-:W3:Y:S04]  /*ce40*/  LDL.LU R13, [R1+0xc8] ;  /* 0x0000c800010d7983 */ /* 0x000ee80000300800 */
[----:B------:R-:W3:Y:S04]  /*ce50*/  LDL.LU R163, [R1+0xc4] ;  /* 0x0000c40001a37983 */ /* 0x000ee80000300800 */
[----:B------:R-:W3:Y:S01]  /*ce60*/  LDL.LU R22, [R1+0xc0] ;  /* 0x0000c00001167983 */ /* 0x000ee20000300800 */
[----:B------:R-:W-:-:S02]  /*ce70*/  IMAD R132, R161, UR5, RZ ;  /* 0x00000005a1847c24 */ /* 0x000fc4000f8e02ff */
[----:B------:R-:W-:Y:S01]  /*ce80*/  IMAD R131, R160, UR5, RZ ;  /* 0x00000005a0837c24 */ /* 0x000fe2000f8e02ff */
[----:B------:R-:W3:Y:S01]  /*ce90*/  LDL.LU R161, [R1+0xbc] ;  /* 0x0000bc0001a17983 */ /* 0x000ee20000300800 */
[----:B------:R-:W-:-:S03]  /*cea0*/  IMAD R129, R158, UR5, RZ ;  /* 0x000000059e817c24 */ /* 0x000fc6000f8e02ff */
[----:B------:R-:W3:Y:S04]  /*ceb0*/  LDL.LU R160, [R1+0xb8] ;  /* 0x0000b80001a07983 */ /* 0x000ee80000300800 */
[----:B------:R-:W3:Y:S01]  /*cec0*/  LDL.LU R158, [R1+0xb4] ;  /* 0x0000b400019e7983 */ /* 0x000ee20000300800 */
[----:B------:R-:W-:-:S03]  /*ced0*/  IMAD R149, R16, UR5, RZ ;  /* 0x0000000510957c24 */ /* 0x000fc6000f8e02ff */
        /* <DEDUP_REMOVED lines=8> */
[----:B------:R-:W3:Y:S04]  /*cf60*/  LDL.LU R14, [R1+0xa0] ;  /* 0x0000a000010e7983 */ /* 0x000ee80000300800 */
[----:B------:R-:W3:Y:S04]  /*cf70*/  LDL.LU R12, [R1+0x9c] ;  /* 0x00009c00010c7983 */ /* 0x000ee80000300800 */
[----:B------:R-:W3:Y:S04]  /*cf80*/  LDL.LU R2, [R1+0x98] ;  /* 0x0000980001027983 */ /* 0x000ee80000300800 */
[----:B------:R-:W3:Y:S01]  /*cf90*/  LDL.LU R5, [R1+0x94] ;  /* 0x0000940001057983 */ /* 0x000ee20000300800 */
[----:B------:R-:W-:-:S02]  /*cfa0*/  SEL R119, R252, R99, !P1 ;  /* 0x00000063fc777207 */ /* 0x000fc40004800000 */
[C---:B------:R-:W-:Y:S01]  /*cfb0*/  SEL R57, R252.reuse, R82, !P1 ;  /* 0x00000052fc397207 */ /* 0x040fe20004800000 */
[----:B------:R-:W-:Y:S02]  /*cfc0*/  @!P4 IMAD.MOV R189, RZ, RZ, -R189 ;  /* 0x000000ffffbdc224 */ /* 0x000fe400078e0abd */
[----:B------:R-:W-:Y:S02]  /*cfd0*/  @!P2 IMAD.MOV R58, RZ, RZ, -R58 ;  /* 0x000000ffff3aa224 */ /* 0x000fe400078e0a3a */
[----:B------:R-:W-:Y:S02]  /*cfe0*/  @!P0 IMAD.MOV R73, RZ, RZ, -R73 ;  /* 0x000000ffff498224 */ /* 0x000fe400078e0a49 */
[----:B------:R-:W-:Y:S01]  /*cff0*/  @!P5 IMAD.MOV R81, RZ, RZ, -R81 ;  /* 0x000000ffff51d224 */ /* 0x000fe200078e0a51 */
[C---:B------:R-:W-:Y:S02]  /*d000*/  SEL R26, R252.reuse, R105, !P1 ;  /* 0x00000069fc1a7207 */ /* 0x040fe40004800000 */
[----:B------:R-:W-:-:S02]  /*d010*/  SEL R24, R252, R109, !P1 ;  /* 0x0000006dfc187207 */ /* 0x000fc40004800000 */
[C---:B------:R-:W-:Y:S02]  /*d020*/  SEL R66, R252.reuse, R68, !P1 ;  /* 0x00000044fc427207 */ /* 0x040fe40004800000 */
[C---:B------:R-:W-:Y:S02]  /*d030*/  SEL R65, R252.reuse, R70, !P1 ;  /* 0x00000046fc417207 */ /* 0x040fe40004800000 */
[C---:B------:R-:W-:Y:S02]  /*d040*/  SEL R63, R252.reuse, R72, !P1 ;  /* 0x00000048fc3f7207 */ /* 0x040fe40004800000 */
[C---:B------:R-:W-:Y:S02]  /*d050*/  SEL R61, R252.reuse, R76, !P1 ;  /* 0x0000004cfc3d7207 */ /* 0x040fe40004800000 */
        /* <DEDUP_REMOVED lines=96> */
[----:B------:R-:W-:Y:S01]  /*d660*/  SEL R180, R252, R180, !P1 ;  /* 0x000000b4fcb47207 */ /* 0x000fe20004800000 */
[----:B--2---:R-:W-:Y:S02]  /*d670*/  IMAD R99, R11, UR5, RZ ;  /* 0x000000050b637c24 */ /* 0x004fe4000f8e02ff */
[----:B------:R-:W2:Y:S01]  /*d680*/  LDL.LU R11, [R1+0x90] ;  /* 0x00009000010b7983 */ /* 0x000ea20000300800 */
[----:B----4-:R-:W-:-:S03]  /*d690*/  IMAD R91, R19, UR5, RZ ;  /* 0x00000005135b7c24 */ /* 0x010fc6000f8e02ff */
[----:B------:R-:W4:Y:S01]  /*d6a0*/  LDL.LU R19, [R1+0x8c] ;  /* 0x00008c0001137983 */ /* 0x000f220000300800 */
[----:B---3--:R-:W-:-:S03]  /*d6b0*/  IMAD R86, R20, UR5, RZ ;  /* 0x0000000514567c24 */ /* 0x008fc6000f8e02ff */
[----:B------:R-:W3:Y:S01]  /*d6c0*/  LDL.LU R20, [R1+0x88] ;  /* 0x0000880001147983 */ /* 0x000ee20000300800 */
[----:B------:R-:W-:Y:S01]  /*d6d0*/  SEL R183, R252, R183, !P1 ;  /* 0x000000b7fcb77207 */ /* 0x000fe20004800000 */
[----:B------:R-:W-:Y:S02]  /*d6e0*/  IMAD R82, R22, UR5, RZ ;  /* 0x0000000516527c24 */ /* 0x000fe4000f8e02ff */
[----:B------:R-:W2:Y:S01]  /*d6f0*/  LDL.LU R22, [R1+0x84] ;  /* 0x0000840001167983 */ /* 0x000ea20000300800 */
[C---:B------:R-:W-:Y:S01]  /*d700*/  SEL R187, R252.reuse, R187, !P1 ;  /* 0x000000bbfcbb7207 */ /* 0x040fe20004800000 */
[----:B------:R-:W-:Y:S01]  /*d710*/  IMAD R84, R163, UR5, RZ ;  /* 0x00000005a3547c24 */ /* 0x000fe2000f8e02ff */
[C---:B------:R-:W-:Y:S01]  /*d720*/  SEL R191, R252.reuse, R191, !P1 ;  /* 0x000000bffcbf7207 */ /* 0x040fe20004800000 */
[----:B------:R-:W2:Y:S01]  /*d730*/  LDL.LU R163, [R1+0x80] ;  /* 0x0000800001a37983 */ /* 0x000ea20000300800 */
        /* <DEDUP_REMOVED lines=52> */
[----:B------:R-:W-:Y:S01]  /*da80*/  SEL R252, R252, R81, !P1 ;  /* 0x00000051fcfc7207 */ /* 0x000fe20004800000 */
[----:B------:R-:W-:Y:S02]  /*da90*/  IMAD R81, R161, UR5, RZ ;  /* 0x00000005a1517c24 */ /* 0x000fe4000f8e02ff */
[----:B------:R-:W-:Y:S01]  /*daa0*/  IMAD R80, R160, UR5, RZ ;  /* 0x00000005a0507c24 */ /* 0x000fe2000f8e02ff */
[----:B------:R-:W2:Y:S01]  /*dab0*/  LDL.LU R161, [R1+0x7c] ;  /* 0x00007c0001a17983 */ /* 0x000ea20000300800 */
[----:B------:R-:W-:-:S03]  /*dac0*/  IMAD R78, R158, UR5, RZ ;  /* 0x000000059e4e7c24 */ /* 0x000fc6000f8e02ff */
[----:B------:R-:W2:Y:S04]  /*dad0*/  LDL.LU R160, [R1+0x78] ;  /* 0x0000780001a07983 */ /* 0x000ea80000300800 */
[----:B------:R-:W2:Y:S01]  /*dae0*/  LDL.LU R158, [R1+0x74] ;  /* 0x00007400019e7983 */ /* 0x000ea20000300800 */
[----:B------:R-:W-:Y:S02]  /*daf0*/  IMAD R69, R2, UR5, RZ ;  /* 0x0000000502457c24 */ /* 0x000fe4000f8e02ff */
[----:B------:R-:W-:Y:S01]  /*db00*/  IMAD R68, R5, UR5, RZ ;  /* 0x0000000505447c24 */ /* 0x000fe2000f8e02ff */
[----:B------:R-:W2:Y:S04]  /*db10*/  LDL.LU R2, [R1+0x70] ;  /* 0x0000700001027983 */ /* 0x000ea80000300800 */
[----:B------:R-:W2:Y:S01]  /*db20*/  LDL.LU R5, [R1+0x6c] ;  /* 0x00006c0001057983 */ /* 0x000ea20000300800 */
[----:B------:R-:W-:-:S02]  /*db30*/  IMAD R92, R23, UR5, RZ ;  /* 0x00000005175c7c24 */ /* 0x000fc4000f8e02ff */
[----:B------:R-:W-:Y:S02]  /*db40*/  IMAD R76, R21, UR5, RZ ;  /* 0x00000005154c7c24 */ /* 0x000fe4000f8e02ff */
[----:B------:R-:W-:Y:S02]  /*db50*/  IMAD R74, R18, UR5, RZ ;  /* 0x00000005124a7c24 */ /* 0x000fe4000f8e02ff */
[----:B------:R-:W-:Y:S02]  /*db60*/  IMAD R88, R17, UR5, RZ ;  /* 0x0000000511587c24 */ /* 0x000fe4000f8e02ff */
[----:B------:R-:W-:Y:S02]  /*db70*/  IMAD R73, R16, UR5, RZ ;  /* 0x0000000510497c24 */ /* 0x000fe4000f8e02ff */
[----:B------:R-:W-:Y:S02]  /*db80*/  IMAD R103, R15, UR5, RZ ;  /* 0x000000050f677c24 */ /* 0x000fe4000f8e02ff */
[----:B------:R-:W-:-:S02]  /*db90*/  IMAD R72, R14, UR5, RZ ;  /* 0x000000050e487c24 */ /* 0x000fc4000f8e02ff */
[----:B------:R-:W-:Y:S02]  /*dba0*/  IMAD R85, R13, UR5, RZ ;  /* 0x000000050d557c24 */ /* 0x000fe4000f8e02ff */
[----:B------:R-:W-:Y:S02]  /*dbb0*/  IMAD R70, R12, UR5, RZ ;  /* 0x000000050c467c24 */ /* 0x000fe4000f8e02ff */
[----:B------:R-:W-:Y:S02]  /*dbc0*/  IMAD R77, R10, UR5, RZ ;  /* 0x000000050a4d7c24 */ /* 0x000fe4000f8e02ff */
[----:B------:R-:W-:Y:S02]  /*dbd0*/  IMAD R113, R6, UR5, RZ ;  /* 0x0000000506717c24 */ /* 0x000fe4000f8e02ff */
[----:B----4-:R-:W-:Y:S02]  /*dbe0*/  IMAD R58, R19, UR5, RZ ;  /* 0x00000005133a7c24 */ /* 0x010fe4000f8e02ff */
[----:B------:R-:W4:Y:S01]  /*dbf0*/  LDL.LU R19, [R1+0x68] ;  /* 0x0000680001137983 */ /* 0x000f220000300800 */
[----:B---3--:R-:W-:-:S03]  /*dc00*/  IMAD R54, R20, UR5, RZ ;  /* 0x0000000514367c24 */ /* 0x008fc6000f8e02ff */
[----:B------:R-:W3:Y:S01]  /*dc10*/  LDL.LU R20, [R1+0x64] ;  /* 0x0000640001147983 */ /* 0x000ee20000300800 */
[----:B--2---:R-:W-:-:S03]  /*dc20*/  IMAD R46, R22, UR5, RZ ;  /* 0x00000005162e7c24 */ /* 0x004fc6000f8e02ff */
[----:B------:R-:W2:Y:S04]  /*dc30*/  LDL.LU R22, [R1+0x60] ;  /* 0x0000600001167983 */ /* 0x000ea80000300800 */
[----:B------:R-:W2:Y:S04]  /*dc40*/  LDL.LU R23, [R1+0x5c] ;  /* 0x00005c0001177983 */ /* 0x000ea80000300800 */
[----:B------:R-:W2:Y:S04]  /*dc50*/  LDL.LU R21, [R1+0x58] ;  /* 0x0000580001157983 */ /* 0x000ea80000300800 */
[----:B------:R-:W2:Y:S04]  /*dc60*/  LDL.LU R18, [R1+0x54] ;  /* 0x0000540001127983 */ /* 0x000ea80000300800 */
[----:B------:R-:W2:Y:S04]  /*dc70*/  LDL.LU R17, [R1+0x50] ;  /* 0x0000500001117983 */ /* 0x000ea80000300800 */
[----:B------:R-:W2:Y:S01]  /*dc80*/  LDL.LU R16, [R1+0x4c] ;  /* 0x00004c0001107983 */ /* 0x000ea20000300800 */
[----:B------:R-:W-:-:S03]  /*dc90*/  IMAD R62, R11, UR5, RZ ;  /* 0x000000050b3e7c24 */ /* 0x000fc6000f8e02ff */
[----:B------:R-:W2:Y:S04]  /*dca0*/  LDL.LU R15, [R1+0x48] ;  /* 0x00004800010f7983 */ /* 0x000ea80000300800 */
[----:B------:R-:W2:Y:S04]  /*dcb0*/  LDL.LU R14, [R1+0x44] ;  /* 0x00004400010e7983 */ /* 0x000ea80000300800 */
[----:B------:R-:W2:Y:S04]  /*dcc0*/  LDL.LU R13, [R1+0x40] ;  /* 0x00004000010d7983 */ /* 0x000ea80000300800 */
[----:B------:R-:W2:Y:S04]  /*dcd0*/  LDL.LU R12, [R1+0x3c] ;  /* 0x00003c00010c7983 */ /* 0x000ea80000300800 */
[----:B------:R-:W2:Y:S04]  /*dce0*/  LDL.LU R11, [R1+0x38] ;  /* 0x00003800010b7983 */ /* 0x000ea80000300800 */
[----:B------:R-:W2:Y:S01]  /*dcf0*/  LDL.LU R10, [R1+0x34] ;  /* 0x00003400010a7983 */ /* 0x000ea20000300800 */
[----:B------:R-:W-:-:S03]  /*dd00*/  IMAD R42, R163, UR5, RZ ;  /* 0x00000005a32a7c24 */ /* 0x000fc6000f8e02ff */
[----:B------:R-:W2:Y:S01]  /*dd10*/  LDL.LU R6, [R1+0x30] ;  /* 0x0000300001067983 */ /* 0x000ea20000300800 */
[----:B------:R-:W-:Y:S02]  /*dd20*/  IMAD R40, R161, UR5, RZ ;  /* 0x00000005a1287c24 */ /* 0x000fe4000f8e02ff */
[----:B------:R-:W-:Y:S02]  /*dd30*/  IMAD R36, R158, UR5, RZ ;  /* 0x000000059e247c24 */ /* 0x000fe4000f8e02ff */
[----:B------:R-:W2:Y:S01]  /*dd40*/  LDL.LU R158, [R1+0x2c] ;  /* 0x00002c00019e7983 */ /* 0x000ea20000300800 */
[----:B------:R-:W-:-:S03]  /*dd50*/  IMAD R38, R160, UR5, RZ ;  /* 0x00000005a0267c24 */ /* 0x000fc6000f8e02ff */
[----:B------:R-:W2:Y:S01]  /*dd60*/  LDL.LU R163, [R1+0x4] ;  /* 0x0000040001a37983 */ /* 0x000ea20000300800 */
[----:B------:R-:W-:-:S03]  /*dd70*/  IMAD R33, R2, UR5, RZ ;  /* 0x0000000502217c24 */ /* 0x000fc6000f8e02ff */
[----:B------:R-:W2:Y:S01]  /*dd80*/  LDL.LU R161, [R1+0x10] ;  /* 0x0000100001a17983 */ /* 0x000ea20000300800 */
[----:B------:R-:W-:-:S03]  /*dd90*/  IMAD R31, R5, UR5, RZ ;  /* 0x00000005051f7c24 */ /* 0x000fc6000f8e02ff */
[----:B------:R-:W2:Y:S04]  /*dda0*/  LDL.LU R160, [R1+0x1c] ;  /* 0x00001c0001a07983 */ /* 0x000ea80000300800 */
[----:B------:R-:W2:Y:S04]  /*ddb0*/  LDL.LU R2, [R1+0x28] ;  /* 0x0000280001027983 */ /* 0x000ea80000300800 */
[----:B------:R-:W2:Y:S01]  /*ddc0*/  LDL.LU R5, [R1+0x24] ;  /* 0x0000240001057983 */ /* 0x000ea20000300800 */
[----:B------:R-:W-:Y:S02]  /*ddd0*/  IMAD R112, R7, UR5, RZ ;  /* 0x0000000507707c24 */ /* 0x000fe4000f8e02ff */
[----:B------:R-:W-:Y:S01]  /*dde0*/  IMAD R106, R0, UR5, RZ ;  /* 0x00000005006a7c24 */ /* 0x000fe2000f8e02ff */
[----:B-1----:R-:W2:Y:S04]  /*ddf0*/  LDL.LU R3, [R1+0x18] ;  /* 0x0000180001037983 */ /* 0x002ea80000300800 */
[----:B------:R-:W2:Y:S04]  /*de00*/  LDL.LU R7, [R1+0x14] ;  /* 0x0000140001077983 */ /* 0x000ea80000300800 */
[----:B------:R-:W2:Y:S01]  /*de10*/  LDL.LU R0, [R1+0xc] ;  /* 0x00000c0001007983 */ /* 0x000ea20000300800 */
[----:B----4-:R-:W-:-:S03]  /*de20*/  IMAD R29, R19, UR5, RZ ;  /* 0x00000005131d7c24 */ /* 0x010fc6000f8e02ff */
[----:B------:R-:W4:Y:S01]  /*de30*/  LDL.LU R19, [R1+0xb98] ;  /* 0x000b980001137983 */ /* 0x000f220000300800 */
[----:B---3--:R-:W-:-:S03]  /*de40*/  IMAD R27, R20, UR5, RZ ;  /* 0x00000005141b7c24 */ /* 0x008fc6000f8e02ff */
[----:B------:R-:W3:Y:S01]  /*de50*/  LDL.LU R20, [R1+0xb94] ;  /* 0x000b940001147983 */ /* 0x000ee20000300800 */
[----:B--2---:R-:W-:-:S03]  /*de60*/  IMAD R25, R22, UR5, RZ ;  /* 0x0000000516197c24 */ /* 0x004fc6000f8e02ff */
[----:B------:R-:W2:Y:S01]  /*de70*/  LDL.LU R22, [R1+0xb90] ;  /* 0x000b900001167983 */ /* 0x000ea20000300800 */
[----:B------:R-:W-:Y:S02]  /*de80*/  IMAD R158, R158, UR5, RZ ;  /* 0x000000059e9e7c24 */ /* 0x000fe4000f8e02ff */
[----:B------:R-:W-:-:S03]  /*de90*/  IMAD R163, R163, UR5, RZ ;  /* 0x00000005a3a37c24 */ /* 0x000fc6000f8e02ff */
[----:B------:R0:W-:Y:S01]  /*dea0*/  STL [R1+0xb74], R158 ;  /* 0x000b749e01007387 */ /* 0x0001e20000100800 */
[----:B------:R-:W-:Y:S02]  /*deb0*/  IMAD R161, R161, UR5, RZ ;  /* 0x00000005a1a17c24 */ /* 0x000fe4000f8e02ff */
[----:B------:R-:W-:Y:S01]  /*dec0*/  IMAD R160, R160, UR5, RZ ;  /* 0x00000005a0a07c24 */ /* 0x000fe2000f8e02ff */
[----:B0-----:R-:W4:Y:S01]  /*ded0*/  LDL.LU R158, [R1+0x20] ;  /* 0x00002000019e7983 */ /* 0x001f220000300800 */
[----:B------:R-:W-:-:S03]  /*dee0*/  IMAD R2, R2, UR5, RZ ;  /* 0x0000000502027c24 */ /* 0x000fc6000f8e02ff */
[----:B------:R0:W-:Y:S01]  /*def0*/  STL [R1+0x4], R163 ;  /* 0x000004a301007387 */ /* 0x0001e20000100800 */
[----:B------:R-:W-:-:S03]  /*df00*/  IMAD R5, R5, UR5, RZ ;  /* 0x0000000505057c24 */ /* 0x000fc6000f8e02ff */
[----:B0-----:R-:W3:Y:S04]  /*df10*/  LDL.LU R163, [R1+0xb8c] ;  /* 0x000b8c0001a37983 */ /* 0x001ee80000300800 */
[----:B------:R0:W-:Y:S04]  /*df20*/  STL [R1+0x10], R161 ;  /* 0x000010a101007387 */ /* 0x0001e80000100800 */
[----:B0-----:R-:W3:Y:S04]  /*df30*/  LDL.LU R161, [R1+0xb88] ;  /* 0x000b880001a17983 */ /* 0x001ee80000300800 */
[----:B------:R0:W-:Y:S04]  /*df40*/  STL [R1+0x1c], R160 ;  /* 0x00001ca001007387 */ /* 0x0001e80000100800 */
[----:B0-----:R-:W3:Y:S04]  /*df50*/  LDL.LU R160, [R1+0xb84] ;  /* 0x000b840001a07983 */ /* 0x001ee80000300800 */
[----:B------:R0:W-:Y:S04]  /*df60*/  STL [R1+0x298], R2 ;  /* 0x0002980201007387 */ /* 0x0001e80000100800 */
[----:B0-----:R-:W2:Y:S04]  /*df70*/  LDL.LU R2, [R1+0xb80] ;  /* 0x000b800001027983 */ /* 0x001ea80000300800 */
[----:B------:R0:W-:Y:S04]  /*df80*/  STL [R1+0x24], R5 ;  /* 0x0000240501007387 */ /* 0x0001e80000100800 */
[----:B0-----:R-:W3:Y:S01]  /*df90*/  LDL.LU R5, [R1+0xb7c] ;  /* 0x000b7c0001057983 */ /* 0x001ee20000300800 */
[----:B------:R-:W-:-:S02]  /*dfa0*/  IMAD R3, R3, UR5, RZ ;  /* 0x0000000503037c24 */ /* 0x000fc4000f8e02ff */
[----:B----4-:R-:W-:-:S05]  /*dfb0*/  IMAD R158, R158, UR5, RZ ;  /* 0x000000059e9e7c24 */ /* 0x010fca000f8e02ff */
[----:B------:R0:W-:Y:S04]  /*dfc0*/  STL [R1+0x20], R158 ;  /* 0x0000209e01007387 */ /* 0x0001e80000100800 */
[----:B------:R-:W-:Y:S01]  /*dfd0*/  STL [R1+0x18], R3 ;  /* 0x0000180301007387 */ /* 0x000fe20000100800 */
[----:B0-----:R-:W-:-:S05]  /*dfe0*/  IMAD R158, R7, UR5, RZ ;  /* 0x00000005079e7c24 */ /* 0x001fca000f8e02ff */
[----:B------:R0:W-:Y:S01]  /*dff0*/  STL [R1+0x14], R158 ;  /* 0x0000149e01007387 */ /* 0x0001e20000100800 */
[----:B---3--:R-:W-:-:S03]  /*e000*/  IMAD R7, R5, UR5, RZ ;  /* 0x0000000505077c24 */ /* 0x008fc6000f8e02ff */
[----:B------:R-:W3:Y:S01]  /*e010*/  LDL.LU R5, [R1+0xb78] ;  /* 0x000b780001057983 */ /* 0x000ee20000300800 */
[----:B0-----:R-:W-:Y:S02]  /*e020*/  IMAD R158, RZ, RZ, -UR9 ;  /* 0x80000009ff9e7e24 */ /* 0x001fe4000f8e02ff */
[----:B------:R-:W-:Y:S02]  /*e030*/  IMAD R3, R0, UR5, RZ ;  /* 0x0000000500037c24 */ /* 0x000fe4000f8e02ff */
[----:B--2---:R-:W-:Y:S02]  /*e040*/  IMAD R0, R2, UR5, RZ ;  /* 0x0000000502007c24 */ /* 0x004fe4000f8e02ff */
[----:B------:R-:W-:Y:S02]  /*e050*/  IMAD R2, R8, UR5, RZ ;  /* 0x0000000508027c24 */ /* 0x000fe4000f8e02ff */
[----:B------:R-:W-:Y:S01]  /*e060*/  IMAD R8, R158, 0x2, R9 ;  /* 0x000000029e087824 */ /* 0x000fe200078e0209 */
[----:B---3--:R-:W-:-:S05]  /*e070*/  LEA R158, P5, R149, R5, 0x1 ;  /* 0x00000005959e7211 */ /* 0x008fca00078a08ff */
[----:B------:R0:W-:Y:S02]  /*e080*/  STL [R1+0x2c], R158 ;  /* 0x00002c9e01007387 */ /* 0x0001e40000100800 */
[----:B0-----:R-:W-:-:S05]  /*e090*/  LEA R158, P3, R144, R5, 0x1 ;  /* 0x00000005909e7211 */ /* 0x001fca00078608ff */
        /* <DEDUP_REMOVED lines=11> */
[----:B0-----:R-:W-:-:S05]  /*e150*/  LEA.HI.X.SX32 R158, R149, R4, 0x1, P5 ;  /* 0x00000004959e7211 */ /* 0x001fca00028f0eff */
        /* <DEDUP_REMOVED lines=112> */
[----:B------:R0:W-:Y:S01]  /*e860*/  STL [R1+0x108], R158 ;  /* 0x0001089e01007387 */ /* 0x0001e20000100800 */
[----:B------:R-:W-:Y:S01]  /*e870*/  IMAD R66, R66, UR5, RZ ;  /* 0x0000000542427c24 */ /* 0x000fe2000f8e02ff */
        /* <DEDUP_REMOVED lines=138> */
[----:B------:R0:W-:Y:S01]  /*f120*/  STL [R1+0x234], R158 ;  /* 0x0002349e01007387 */ /* 0x0001e20000100800 */
[----:B------:R-:W-:Y:S01]  /*f130*/  IMAD R15, R15, UR5, RZ ;  /* 0x000000050f0f7c24 */ /* 0x000fe2000f8e02ff */
[----:B0-----:R-:W-:Y:S02]  /*f140*/  LEA.HI.X.SX32 R158, R23, R4, 0x1, P1 ;  /* 0x00000004179e7211 */ /* 0x001fe400008f0eff */
[----:B------:R-:W-:-:S03]  /*f150*/  LEA R23, P1, R16, R5, 0x1 ;  /* 0x0000000510177211 */ /* 0x000fc600078208ff */
[----:B------:R0:W-:Y:S02]  /*f160*/  STL [R1+0x200], R158 ;  /* 0x0002009e01007387 */ /* 0x0001e40000100800 */
[----:B0-----:R-:W-:Y:S02]  /*f170*/  LEA.HI.X.SX32 R158, R22, R4, 0x1, P0 ;  /* 0x00000004169e7211 */ /* 0x001fe400000f0eff */
[----:B------:R-:W2:Y:S04]  /*f180*/  LDL.LU R22, [R1+0x18] ;  /* 0x0000180001167983 */ /* 0x000ea80000300800 */
[----:B------:R0:W-:Y:S01]  /*f190*/  STL [R1+0x23c], R23 ;  /* 0x00023c1701007387 */ /* 0x0001e20000100800 */
[----:B------:R-:W-:-:S03]  /*f1a0*/  IMAD R14, R14, UR5, RZ ;  /* 0x000000050e0e7c24 */ /* 0x000fc6000f8e02ff */
[----:B0-----:R-:W3:Y:S04]  /*f1b0*/  LDL.LU R23, [R1+0x14] ;  /* 0x0000140001177983 */ /* 0x001ee80000300800 */
[----:B------:R0:W-:Y:S02]  /*f1c0*/  STL [R1+0x208], R158 ;  /* 0x0002089e01007387 */ /* 0x0001e40000100800 */
[----:B0-----:R-:W-:-:S05]  /*f1d0*/  LEA R158, P0, R15, R5, 0x1 ;  /* 0x000000050f9e7211 */ /* 0x001fca00078008ff */
[----:B------:R0:W-:Y:S02]  /*f1e0*/  STL [R1+0x244], R158 ;  /* 0x0002449e01007387 */ /* 0x0001e40000100800 */
[----:B0-----:R-:W-:Y:S02]  /*f1f0*/  LEA.HI.X.SX32 R158, R21, R4, 0x1, P4 ;  /* 0x00000004159e7211 */ /* 0x001fe400020f0eff */
[----:B------:R-:W4:Y:S04]  /*f200*/  LDL.LU R21, [R1+0x20] ;  /* 0x0000200001157983 */ /* 0x000f280000300800 */
[----:B------:R0:W-:Y:S01]  /*f210*/  STL [R1+0x210], R158 ;  /* 0x0002109e01007387 */ /* 0x0001e20000100800 */
[----:B------:R-:W-:Y:S01]  /*f220*/  IMAD R13, R13, UR5, RZ ;  /* 0x000000050d0d7c24 */ /* 0x000fe2000f8e02ff */
[----:B0-----:R-:W-:-:S05]  /*f230*/  LEA R158, P4, R14, R5, 0x1 ;  /* 0x000000050e9e7211 */ /* 0x001fca00078808ff */
[----:B------:R0:W-:Y:S02]  /*f240*/  STL [R1+0x24c], R158 ;  /* 0x00024c9e01007387 */ /* 0x0001e40000100800 */
[----:B0-----:R-:W-:Y:S02]  /*f250*/  LEA.HI.X.SX32 R158, R20, R4, 0x1, P6 ;  /* 0x00000004149e7211 */ /* 0x001fe400030f0eff */
[----:B------:R-:W2:Y:S04]  /*f260*/  LDL.LU R20, [R1+0x24] ;  /* 0x0000240001147983 */ /* 0x000ea80000300800 */
[----:B------:R0:W-:Y:S01]  /*f270*/  STL [R1+0x218], R158 ;  /* 0x0002189e01007387 */ /* 0x0001e20000100800 */
[----:B------:R-:W-:Y:S01]  /*f280*/  IMAD R12, R12, UR5, RZ ;  /* 0x000000050c0c7c24 */ /* 0x000fe2000f8e02ff */
[----:B0-----:R-:W-:-:S05]  /*f290*/  LEA R158, P6, R13, R5, 0x1 ;  /* 0x000000050d9e7211 */ /* 0x001fca00078c08ff */
[----:B------:R0:W-:Y:S02]  /*f2a0*/  STL [R1+0x254], R158 ;  /* 0x0002549e01007387 */ /* 0x0001e40000100800 */
[----:B0-----:R-:W-:Y:S02]  /*f2b0*/  LEA.HI.X.SX32 R158, R19, R4, 0x1, P5 ;  /* 0x00000004139e7211 */ /* 0x001fe400028f0eff */
[----:B------:R-:W3:Y:S04]  /*f2c0*/  LDL.LU R19, [R1+0x298] ;  /* 0x0002980001137983 */ /* 0x000ee80000300800 */
[----:B------:R0:W-:Y:S01]  /*f2d0*/  STL [R1+0x220], R158 ;  /* 0x0002209e01007387 */ /* 0x0001e20000100800 */
[----:B------:R-:W-:Y:S01]  /*f2e0*/  IMAD R11, R11, UR5, RZ ;  /* 0x000000050b0b7c24 */ /* 0x000fe2000f8e02ff */
        /* <DEDUP_REMOVED lines=16> */
[----:B------:R0:W-:Y:S02]  /*f3f0*/  STL [R1+0x238], R158 ;  /* 0x0002389e01007387 */ /* 0x0001e40000100800 */
[----:B0-----:R-:W-:-:S05]  /*f400*/  LEA R158, P1, R6, R5, 0x1 ;  /* 0x00000005069e7211 */ /* 0x001fca00078208ff */
[----:B------:R0:W-:Y:S04]  /*f410*/  STL [R1+0x274], R158 ;  /* 0x0002749e01007387 */ /* 0x0001e80000100800 */
[----:B0-----:R-:W4:Y:S01]  /*f420*/  LDL.LU R158, [R1+0xb74] ;  /* 0x000b7400019e7983 */ /* 0x001f220000300800 */
[----:B------:R-:W-:-:S05]  /*f430*/  LEA.HI.X.SX32 R15, R15, R4, 0x1, P0 ;  /* 0x000000040f0f7211 */ /* 0x000fca00000f0eff */
[----:B------:R4:W-:Y:S01]  /*f440*/  STL [R1+0x240], R15 ;  /* 0x0002400f01007387 */ /* 0x0009e20000100800 */
[----:B------:R-:W-:Y:S01]  /*f450*/  LEA.HI.X.SX32 R11, R11, R4, 0x1, P3 ;  /* 0x000000040b0b7211 */ /* 0x000fe200018f0eff */
        /* <DEDUP_REMOVED lines=40> */
[----:B------:R-:W-:Y:S01]  /*f6e0*/  IMAD R232, R232, UR5, RZ ;  /* 0x00000005e8e87c24 */ /* 0x000fe2000f8e02ff */
[----:B----4-:R-:W-:-:S05]  /*f6f0*/  LEA R15, P0, R158, R5, 0x1 ;  /* 0x000000059e0f7211 */ /* 0x010fca00078008ff */
[----:B------:R0:W-:Y:S02]  /*f700*/  STL [R1+0x27c], R15 ;  /* 0x00027c0f01007387 */ /* 0x0001e40000100800 */
[----:B0-----:R-:W-:Y:S02]  /*f710*/  LEA.HI.X.SX32 R15, R14, R4, 0x1, P4 ;  /* 0x000000040e0f7211 */ /* 0x001fe400020f0eff */
[----:B---3--:R-:W-:-:S03]  /*f720*/  LEA R14, P4, R16, R5, 0x1 ;  /* 0x00000005100e7211 */ /* 0x008fc600078808ff */
[----:B------:R0:W-:Y:S04]  /*f730*/  STL [R1+0x248], R15 ;  /* 0x0002480f01007387 */ /* 0x0001e80000100800 */
[----:B------:R2:W-:Y:S01]  /*f740*/  STL [R1+0x284], R14 ;  /* 0x0002840e01007387 */ /* 0x0005e20000100800 */
[-C--:B0-----:R-:W-:Y:S02]  /*f750*/  LEA.HI.X.SX32 R15, R13, R4.reuse, 0x1, P6 ;  /* 0x000000040d0f7211 */ /* 0x081fe400030f0eff */
[----:B------:R-:W-:Y:S02]  /*f760*/  LEA.HI.X.SX32 R13, R12, R4, 0x1, P5 ;  /* 0x000000040c0d7211 */ /* 0x000fe400028f0eff */
[-C--:B--2---:R-:W-:Y:S02]  /*f770*/  LEA R14, P6, R17, R5.reuse, 0x1 ;  /* 0x00000005110e7211 */ /* 0x084fe400078c08ff */
[-C--:B------:R-:W-:Y:S01]  /*f780*/  LEA R12, P5, R18, R5.reuse, 0x1 ;  /* 0x00000005120c7211 */ /* 0x080fe200078a08ff */
[----:B------:R-:W-:Y:S04]  /*f790*/  STL [R1+0x250], R15 ;  /* 0x0002500f01007387 */ /* 0x000fe80000100800 */
[----:B------:R-:W-:Y:S04]  /*f7a0*/  STL [R1+0x28c], R14 ;  /* 0x00028c0e01007387 */ /* 0x000fe80000100800 */
[----:B------:R0:W-:Y:S04]  /*f7b0*/  STL [R1+0x258], R13 ;  /* 0x0002580d01007387 */ /* 0x0001e80000100800 */
[----:B------:R1:W-:Y:S04]  /*f7c0*/  STL [R1+0x294], R12 ;  /* 0x0002940c01007387 */ /* 0x0003e80000100800 */
[----:B------:R2:W-:Y:S01]  /*f7d0*/  STL [R1+0x260], R11 ;  /* 0x0002600b01007387 */ /* 0x0005e20000100800 */
[----:B0-----:R-:W-:-:S02]  /*f7e0*/  LEA R13, P3, R19, R5, 0x1 ;  /* 0x00000005130d7211 */ /* 0x001fc400078608ff */
[-C--:B-1----:R-:W-:Y:S02]  /*f7f0*/  LEA.HI.X.SX32 R12, R10, R4.reuse, 0x1, P2 ;  /* 0x000000040a0c7211 */ /* 0x082fe400010f0eff */
[----:B------:R-:W-:Y:S02]  /*f800*/  LEA.HI.X.SX32 R10, R6, R4, 0x1, P1 ;  /* 0x00000004060a7211 */ /* 0x000fe400008f0eff */
[-C--:B--2---:R-:W-:Y:S01]  /*f810*/  LEA R11, P2, R20, R5.reuse, 0x1 ;  /* 0x00000005140b7211 */ /* 0x084fe200078408ff */
[----:B------:R-:W-:Y:S01]  /*f820*/  STL [R1+0x29c], R13 ;  /* 0x00029c0d01007387 */ /* 0x000fe20000100800 */
[----:B------:R-:W-:-:S03]  /*f830*/  LEA R6, P1, R21, R5, 0x1 ;  /* 0x0000000515067211 */ /* 0x000fc600078208ff */
[----:B------:R-:W-:Y:S04]  /*f840*/  STL [R1+0x268], R12 ;  /* 0x0002680c01007387 */ /* 0x000fe80000100800 */
[----:B------:R0:W-:Y:S04]  /*f850*/  STL [R1+0x2a4], R11 ;  /* 0x0002a40b01007387 */ /* 0x0001e80000100800 */
[----:B------:R1:W-:Y:S04]  /*f860*/  STL [R1+0x270], R10 ;  /* 0x0002700a01007387 */ /* 0x0003e80000100800 */
[----:B------:R2:W-:Y:S01]  /*f870*/  STL [R1+0x2ac], R6 ;  /* 0x0002ac0601007387 */ /* 0x0005e20000100800 */
[----:B0-----:R-:W-:-:S02]  /*f880*/  LEA.HI.X.SX32 R11, R158, R4, 0x1, P0 ;  /* 0x000000049e0b7211 */ /* 0x001fc400000f0eff */
[----:B-1----:R-:W-:-:S03]  /*f890*/  LEA R10, P0, R22, R5, 0x1 ;  /* 0x00000005160a7211 */ /* 0x002fc600078008ff */
[----:B------:R0:W-:Y:S01]  /*f8a0*/  STL [R1+0x278], R11 ;  /* 0x0002780b01007387 */ /* 0x0001e20000100800 */
[----:B--2---:R-:W-:-:S03]  /*f8b0*/  LEA.HI.X.SX32 R6, R16, R4, 0x1, P4 ;  /* 0x0000000410067211 */ /* 0x004fc600020f0eff */
[----:B------:R1:W-:Y:S04]  /*f8c0*/  STL [R1+0x2b4], R10 ;  /* 0x0002b40a01007387 */ /* 0x0003e80000100800 */
[----:B------:R2:W-:Y:S01]  /*f8d0*/  STL [R1+0x280], R6 ;  /* 0x0002800601007387 */ /* 0x0005e20000100800 */
[----:B0-----:R-:W-:Y:S02]  /*f8e0*/  LEA R11, P4, R23, R5, 0x1 ;  /* 0x00000005170b7211 */ /* 0x001fe400078808ff */
[----:B-1----:R-:W-:-:S03]  /*f8f0*/  LEA.HI.X.SX32 R10, R17, R4, 0x1, P6 ;  /* 0x00000004110a7211 */ /* 0x002fc600030f0eff */
[----:B------:R0:W-:Y:S01]  /*f900*/  STL [R1+0x2bc], R11 ;  /* 0x0002bc0b01007387 */ /* 0x0001e20000100800 */
[----:B--2---:R-:W-:-:S03]  /*f910*/  LEA R6, P6, R3, R5, 0x1 ;  /* 0x0000000503067211 */ /* 0x004fc600078c08ff */
[----:B------:R1:W-:Y:S04]  /*f920*/  STL [R1+0x288], R10 ;  /* 0x0002880a01007387 */ /* 0x0003e80000100800 */
[----:B------:R2:W-:Y:S01]  /*f930*/  STL [R1+0x2c4], R6 ;  /* 0x0002c40601007387 */ /* 0x0005e20000100800 */
[----:B0-----:R-:W-:Y:S02]  /*f940*/  LEA.HI.X.SX32 R11, R18, R4, 0x1, P5 ;  /* 0x00000004120b7211 */ /* 0x001fe400028f0eff */
        /* <DEDUP_REMOVED lines=21> */
[----:B------:R1:W-:Y:S01]  /*faa0*/  STL [R1+0x2b8], R10 ;  /* 0x0002b80a01007387 */ /* 0x0003e20000100800 */
[----:B0-----:R-:W-:-:S03]  /*fab0*/  LEA.HI.X.SX32 R11, R3, R4, 0x1, P6 ;  /* 0x00000004030b7211 */ /* 0x001fc600030f0eff */
[----:B------:R-:W2:Y:S04]  /*fac0*/  LDL.LU R3, [R1+0xb70] ;  /* 0x000b700001037983 */ /* 0x000ea80000300800 */
[----:B------:R0:W-:Y:S01]  /*fad0*/  STL [R1+0x2f4], R6 ;  /* 0x0002f40601007387 */ /* 0x0001e20000100800 */
[----:B-1----:R-:W-:-:S03]  /*fae0*/  LEA.HI.X.SX32 R10, R7, R4, 0x1, P5 ;  /* 0x00000004070a7211 */ /* 0x002fc600028f0eff */
[----:B------:R1:W-:Y:S04]  /*faf0*/  STL [R1+0x2c0], R11 ;  /* 0x0002c00b01007387 */ /* 0x0003e80000100800 */
[----:B------:R-:W3:Y:S01]  /*fb00*/  LDL.LU R7, [R1+0xb6c] ;  /* 0x000b6c0001077983 */ /* 0x000ee20000300800 */
[----:B0-----:R-:W-:-:S05]  /*fb10*/  LEA R6, P6, R167, R5, 0x1 ;  /* 0x00000005a7067211 */ /* 0x001fca00078c08ff */
[----:B------:R0:W-:Y:S01]  /*fb20*/  STL [R1+0x2fc], R6 ;  /* 0x0002fc0601007387 */ /* 0x0001e20000100800 */
[----:B-1----:R-:W-:-:S03]  /*fb30*/  LEA.HI.X.SX32 R11, R0, R4, 0x1, P3 ;  /* 0x00000004000b7211 */ /* 0x002fc600018f0eff */
[----:B------:R1:W-:Y:S04]  /*fb40*/  STL [R1+0x2c8], R10 ;  /* 0x0002c80a01007387 */ /* 0x0003e80000100800 */
[----:B------:R-:W4:Y:S01]  /*fb50*/  LDL.LU R0, [R1+0xb68] ;  /* 0x000b680001007983 */ /* 0x000f220000300800 */
[-C--:B0-----:R-:W-:Y:S02]  /*fb60*/  LEA R6, P5, R168, R5.reuse, 0x1 ;  /* 0x00000005a8067211 */ /* 0x081fe400078a08ff */
[----:B-1----:R-:W-:-:S03]  /*fb70*/  LEA R10, P3, R170, R5, 0x1 ;  /* 0x00000005aa0a7211 */ /* 0x002fc600078608ff */
[----:B------:R0:W-:Y:S04]  /*fb80*/  STL [R1+0x304], R6 ;  /* 0x0003040601007387 */ /* 0x0001e80000100800 */
[----:B------:R1:W-:Y:S04]  /*fb90*/  STL [R1+0x2d0], R11 ;  /* 0x0002d00b01007387 */ /* 0x0003e80000100800 */
[----:B------:R1:W-:Y:S01]  /*fba0*/  STL [R1+0x30c], R10 ;  /* 0x00030c0a01007387 */ /* 0x0003e20000100800 */
[----:B0-----:R-:W-:Y:S02]  /*fbb0*/  LEA.HI.X.SX32 R6, R160, R4, 0x1, P2 ;  /* 0x00000004a0067211 */ /* 0x001fe400010f0eff */
[----:B-1----:R-:W-:-:S03]  /*fbc0*/  LEA R11, P2, R172, R5, 0x1 ;  /* 0x00000005ac0b7211 */ /* 0x002fc600078408ff */
[----:B------:R0:W-:Y:S01]  /*fbd0*/  STL [R1+0x2d8], R6 ;  /* 0x0002d80601007387 */ /* 0x0001e20000100800 */
[----:B------:R-:W-:-:S03]  /*fbe0*/  LEA.HI.X.SX32 R10, R161, R4, 0x1, P1 ;  /* 0x00000004a10a7211 */ /* 0x000fc600008f0eff */
[----:B------:R1:W-:Y:S04]  /*fbf0*/  STL [R1+0x314], R11 ;  /* 0x0003140b01007387 */ /* 0x0003e80000100800 */
[----:B------:R1:W-:Y:S01]  /*fc00*/  STL [R1+0x2e0], R10 ;  /* 0x0002e00a01007387 */ /* 0x0003e20000100800 */
[----:B0-----:R-:W-:Y:S02]  /*fc10*/  LEA R6, P1, R174, R5, 0x1 ;  /* 0x00000005ae067211 */ /* 0x001fe400078208ff */
[----:B-1----:R-:W-:-:S03]  /*fc20*/  LEA.HI.X.SX32 R11, R163, R4, 0x1, P0 ;  /* 0x00000004a30b7211 */ /* 0x002fc600000f0eff */
[----:B------:R0:W-:Y:S01]  /*fc30*/  STL [R1+0x31c], R6 ;  /* 0x00031c0601007387 */ /* 0x0001e20000100800 */
[----:B------:R-:W-:-:S03]  /*fc40*/  LEA R10, P0, R175, R5, 0x1 ;  /* 0x00000005af0a7211 */ /* 0x000fc600078008ff */
        /* <DEDUP_REMOVED lines=121> */
[----:B------:R-:W-:-:S03]  /*103e0*/  IMAD R233, R233, UR5, RZ ;  /* 0x00000005e9e97c24 */ /* 0x000fc6000f8e02ff */
[----:B------:R2:W-:Y:S01]  /*103f0*/  STL [R1+0x634], R10 ;  /* 0x0006340a01007387 */ /* 0x0005e20000100800 */
[----:B0-----:R-:W-:Y:S01]  /*10400*/  LEA.HI.X.SX32 R6, R219, R4, 0x1, P5 ;  /* 0x00000004db067211 */ /* 0x001fe200028f0eff */
[----:B------:R-:W-:Y:S01]  /*10410*/  IMAD R235, R235, UR5, RZ ;  /* 0x00000005ebeb7c24 */ /* 0x000fe2000f8e02ff */
[----:B-1----:R-:W-:-:S03]  /*10420*/  LEA R11, P5, R232, R5, 0x1 ;  /* 0x00000005e80b7211 */ /* 0x002fc600078a08ff */
[----:B------:R0:W-:Y:S01]  /*10430*/  STL [R1+0x3e0], R6 ;  /* 0x0003e00601007387 */ /* 0x0001e20000100800 */
[----:B--2---:R-:W-:-:S03]  /*10440*/  LEA.HI.X.SX32 R10, R221, R4, 0x1, P3 ;  /* 0x00000004dd0a7211 */ /* 0x004fc600018f0eff */
[----:B------:R1:W-:Y:S01]  /*10450*/  STL [R1+0x63c], R11 ;  /* 0x00063c0b01007387 */ /* 0x0003e20000100800 */
[----:B------:R-:W-:-:S03]  /*10460*/  IMAD R237, R237, UR5, RZ ;  /* 0x00000005eded7c24 */ /* 0x000fc6000f8e02ff */
        /* <DEDUP_REMOVED lines=593> */
[----:B0-----:R-:W-:Y:S02]  /*12980*/  LEA.HI.X.SX32 R6, R200, R4, 0x1, P3 ;  /* 0x00000004c8067211 */ /* 0x001fe400018f0eff */
        /* <DEDUP_REMOVED lines=33> */
[----:B------:R1:W-:Y:S04]  /*12ba0*/  STL [R1+0xa14], R11 ;  /* 0x000a140b01007387 */ /* 0x0003e80000100800 */
[----:B------:R2:W-:Y:S01]  /*12bb0*/  STL [R1+0x9f0], R10 ;  /* 0x0009f00a01007387 */ /* 0x0005e20000100800 */
[-C--:B0-----:R-:W-:Y:S02]  /*12bc0*/  LEA R6, P3, R154, R5.reuse, 0x1 ;  /* 0x000000059a067211 */ /* 0x081fe400078608ff */
[----:B-1----:R-:W-:Y:S02]  /*12bd0*/  LEA.HI.X.SX32 R11, R2, R4, 0x1, P2 ;  /* 0x00000004020b7211 */ /* 0x002fe400010f0eff */
[----:B------:R-:W3:Y:S01]  /*12be0*/  LDL.LU R2, [R1+0xb64] ;  /* 0x000b640001027983 */ /* 0x000ee20000300800 */
[----:B--2---:R-:W-:-:S03]  /*12bf0*/  LEA R10, P2, R156, R5, 0x1 ;  /* 0x000000059c0a7211 */ /* 0x004fc600078408ff */
[----:B------:R0:W-:Y:S04]  /*12c00*/  STL [R1+0xa18], R6 ;  /* 0x000a180601007387 */ /* 0x0001e80000100800 */
[----:B------:R-:W-:Y:S01]  /*12c10*/  STL [R1+0x9f8], R11 ;  /* 0x0009f80b01007387 */ /* 0x000fe20000100800 */
[----:B------:R-:W1:Y:S01]  /*12c20*/  S2R R23, SR_TID.X ;  /* 0x0000000000177919 */ /* 0x000e620000002100 */
[----:B0-----:R-:W-:Y:S02]  /*12c30*/  LEA.HI.X.SX32 R6, R146, R4, 0x1, P1 ;  /* 0x0000000492067211 */ /* 0x001fe400008f0eff */
[----:B------:R-:W2:Y:S04]  /*12c40*/  LDL.LU R14, [R1+0x424] ;  /* 0x00042400010e7983 */ /* 0x000ea80000300800 */
[----:B------:R-:W-:Y:S01]  /*12c50*/  STL [R1+0xa1c], R10 ;  /* 0x000a1c0a01007387 */ /* 0x000fe20000100800 */
[----:B------:R-:W-:-:S03]  /*12c60*/  IMAD R252, R252, UR5, RZ ;  /* 0x00000005fcfc7c24 */ /* 0x000fc6000f8e02ff */
[----:B------:R-:W4:Y:S04]  /*12c70*/  LDL.LU R15, [R1+0x42c] ;  /* 0x00042c00010f7983 */ /* 0x000f280000300800 */
[----:B------:R0:W-:Y:S04]  /*12c80*/  STL [R1+0xa00], R6 ;  /* 0x000a000601007387 */ /* 0x0001e80000100800 */
[----:B------:R-:W3:Y:S04]  /*12c90*/  LDL.LU R165, [R1+0x434] ;  /* 0x0004340001a57983 */ /* 0x000ee80000300800 */
[----:B------:R-:W3:Y:S01]  /*12ca0*/  LDL.LU R16, [R1+0x43c] ;  /* 0x00043c0001107983 */ /* 0x000ee20000300800 */
[----:B0-----:R-:W-:-:S03]  /*12cb0*/  LEA R6, P1, R252, R5, 0x1 ;  /* 0x00000005fc067211 */ /* 0x001fc600078208ff */
[----:B------:R-:W3:Y:S01]  /*12cc0*/  LDL.LU R17, [R1+0x408] ;  /* 0x0004080001117983 */ /* 0x000ee20000300800 */
[-C--:B------:R-:W-:Y:S02]  /*12cd0*/  LEA.HI.X.SX32 R5, R147, R4.reuse, 0x1, P0 ;  /* 0x0000000493057211 */ /* 0x080fe400000f0eff */
[-C--:B------:R-:W-:Y:S01]  /*12ce0*/  LEA.HI.X.SX32 R10, R151, R4.reuse, 0x1, P4 ;  /* 0x00000004970a7211 */ /* 0x080fe200020f0eff */
[----:B------:R-:W3:Y:S04]  /*12cf0*/  LDL.LU R163, [R1+0x40c] ;  /* 0x00040c0001a37983 */ /* 0x000ee80000300800 */
[----:B------:R-:W-:Y:S01]  /*12d00*/  STL [R1+0x620], R6 ;  /* 0x0006200601007387 */ /* 0x000fe20000100800 */
[----:B------:R-:W-:-:S03]  /*12d10*/  LEA.HI.X.SX32 R11, R189, R4, 0x1, P6 ;  /* 0x00000004bd0b7211 */ /* 0x000fc600030f0eff */
[----:B------:R-:W3:Y:S04]  /*12d20*/  LDL.LU R18, [R1+0x410] ;  /* 0x0004100001127983 */ /* 0x000ee80000300800 */
[----:B------:R-:W-:Y:S04]  /*12d30*/  STL [R1+0x608], R5 ;  /* 0x0006080501007387 */ /* 0x000fe80000100800 */
[----:B------:R-:W3:Y:S04]  /*12d40*/  LDL.LU R19, [R1+0x414] ;  /* 0x0004140001137983 */ /* 0x000ee80000300800 */
[----:B------:R0:W-:Y:S04]  /*12d50*/  STL [R1+0x60c], R10 ;  /* 0x00060c0a01007387 */ /* 0x0001e80000100800 */
[----:B------:R-:W3:Y:S01]  /*12d60*/  LDL.LU R161, [R1+0x464] ;  /* 0x0004640001a17983 */ /* 0x000ee20000300800 */
[----:B0-----:R-:W-:-:S03]  /*12d70*/  LEA.HI.X.SX32 R10, R153, R4, 0x1, P5 ;  /* 0x00000004990a7211 */ /* 0x001fc600028f0eff */
[----:B------:R0:W-:Y:S04]  /*12d80*/  STL [R1+0x610], R11 ;  /* 0x0006100b01007387 */ /* 0x0001e80000100800 */
[----:B------:R0:W-:Y:S01]  /*12d90*/  STL [R1+0x614], R10 ;  /* 0x0006140a01007387 */ /* 0x0001e20000100800 */
[----:B-1----:R-:W-:-:S03]  /*12da0*/  SHF.R.U32.HI R158, RZ, 0x6, R23 ;  /* 0x00000006ff9e7819 */ /* 0x002fc60000011617 */
[----:B------:R-:W3:Y:S01]  /*12db0*/  LDL.LU R20, [R1+0x46c] ;  /* 0x00046c0001147983 */ /* 0x000ee20000300800 */
[-C--:B0-----:R-:W-:Y:S02]  /*12dc0*/  LEA.HI.X.SX32 R11, R154, R4.reuse, 0x1, P3 ;  /* 0x000000049a0b7211 */ /* 0x081fe400018f0eff */
[----:B------:R-:W-:-:S03]  /*12dd0*/  LEA.HI.X.SX32 R10, R156, R4, 0x1, P2 ;  /* 0x000000049c0a7211 */ /* 0x000fc600010f0eff */
[----:B------:R-:W-:Y:S01]  /*12de0*/  STL [R1+0x618], R11 ;  /* 0x0006180b01007387 */ /* 0x000fe20000100800 */
[----:B------:R-:W-:-:S03]  /*12df0*/  SHF.R.U32.HI R23, RZ, 0x6, R23 ;  /* 0x00000006ff177819 */ /* 0x000fc60000011617 */
[----:B------:R0:W-:Y:S01]  /*12e00*/  STL [R1+0x61c], R10 ;  /* 0x00061c0a01007387 */ /* 0x0001e20000100800 */
[----:B------:R-:W-:-:S03]  /*12e10*/  LEA R5, P0, R3, UR12, 0x1 ;  /* 0x0000000c03057c11 */ /* 0x000fc6000f8008ff */
[----:B------:R-:W3:Y:S01]  /*12e20*/  LDL.LU R21, [R1+0x474] ;  /* 0x0004740001157983 */ /* 0x000ee20000300800 */
[----:B------:R-:W-:-:S03]  /*12e30*/  SGXT.U32 R23, R23, 0x1 ;  /* 0x000000011717781a */ /* 0x000fc60000000000 */
[----:B------:R-:W3:Y:S01]  /*12e40*/  LDL.LU R22, [R1+0x47c] ;  /* 0x00047c0001167983 */ /* 0x000ee20000300800 */
[----:B0-----:R-:W-:Y:S02]  /*12e50*/  LEA.HI.X.SX32 R10, R252, R4, 0x1, P1 ;  /* 0x00000004fc0a7211 */ /* 0x001fe400008f0eff */
[----:B------:R-:W-:Y:S02]  /*12e60*/  LEA.HI.X.SX32 R4, R3, UR13, 0x1, P0 ;  /* 0x0000000d03047c11 */ /* 0x000fe400080f0eff */
[----:B------:R-:W3:Y:S01]  /*12e70*/  LDL.LU R3, [R1+0xb60] ;  /* 0x000b600001037983 */ /* 0x000ee20000300800 */
[----:B------:R-:W-:-:S03]  /*12e80*/  LOP3.LUT R167, R23, 0x7e, RZ, 0xfc, !PT ;  /* 0x0000007e17a77812 */ /* 0x000fc600078efcff */
[----:B------:R0:W-:Y:S04]  /*12e90*/  STL [R1+0x418], R10 ;  /* 0x0004180a01007387 */ /* 0x0001e80000100800 */
[----:B------:R-:W3:Y:S01]  /*12ea0*/  LDL.LU R23, [R1+0x484] ;  /* 0x0004840001177983 */ /* 0x000ee20000300800 */
[----:B------:R-:W-:-:S05]  /*12eb0*/  IMAD R167, R167, UR9, RZ ;  /* 0x00000009a7a77c24 */ /* 0x000fca000f8e02ff */
[----:B------:R-:W-:-:S05]  /*12ec0*/  LEA R12, P3, R167, R5, 0x1 ;  /* 0x00000005a70c7211 */ /* 0x000fca00078608ff */
[----:B------:R1:W-:Y:S01]  /*12ed0*/  STL [R1+0x420], R12 ;  /* 0x0004200c01007387 */ /* 0x0003e20000100800 */
[----:B------:R-:W-:Y:S01]  /*12ee0*/  LEA.HI.X.SX32 R154, R167, R4, 0x1, P3 ;  /* 0x00000004a79a7211 */ /* 0x000fe200018f0eff */
[----:B------:R-:W-:Y:S01]  /*12ef0*/  IMAD R160, RZ, RZ, -UR9 ;  /* 0x80000009ffa07e24 */ /* 0x000fe2000f8e02ff */
[----:B------:R-:W-:-:S03]  /*12f00*/  SGXT.U32 R158, R158, 0x1 ;  /* 0x000000019e9e781a */ /* 0x000fc60000000000 */
[----:B------:R-:W-:Y:S02]  /*12f10*/  IMAD R6, R160, 0x2, R8 ;  /* 0x00000002a0067824 */ /* 0x000fe400078e0208 */
[----:B------:R-:W-:Y:S02]  /*12f20*/  IMAD R25, R158, UR9, RZ ;  /* 0x000000099e197c24 */ /* 0x000fe4000f8e02ff */
[----:B------:R-:W-:-:S04]  /*12f30*/  IMAD R11, R160, 0x2, R6 ;  /* 0x00000002a00b7824 */ /* 0x000fc800078e0206 */
[----:B0-----:R-:W-:-:S04]  /*12f40*/  IMAD R10, R160, 0x2, R11 ;  /* 0x00000002a00a7824 */ /* 0x001fc800078e020b */
[----:B-1----:R-:W-:Y:S01]  /*12f50*/  IMAD R12, R160, 0x2, R10 ;  /* 0x00000002a00c7824 */ /* 0x002fe200078e020a */
[----:B--2---:R-:W-:-:S05]  /*12f60*/  LEA R13, P5, R14, R5, 0x1 ;  /* 0x000000050e0d7211 */ /* 0x004fca00078a08ff */
[----:B------:R3:W-:Y:S01]  /*12f70*/  STL [R1+0x428], R13 ;  /* 0x0004280d01007387 */ /* 0x0007e20000100800 */
[----:B----4-:R-:W-:-:S05]  /*12f80*/  LEA R152, P4, R15, R5, 0x1 ;  /* 0x000000050f987211 */ /* 0x010fca00078808ff */
[----:B------:R0:W-:Y:S01]  /*12f90*/  STL [R1+0x430], R152 ;  /* 0x0004309801007387 */ /* 0x0001e20000100800 */
[-C--:B---3--:R-:W-:Y:S02]  /*12fa0*/  LEA R13, P0, R165, R5.reuse, 0x1 ;  /* 0x00000005a50d7211 */ /* 0x088fe400078008ff */
[----:B------:R-:W-:-:S03]  /*12fb0*/  LEA R153, P1, R16, R5, 0x1 ;  /* 0x0000000510997211 */ /* 0x000fc600078208ff */
[----:B------:R-:W-:Y:S01]  /*12fc0*/  STL [R1+0x438], R13 ;  /* 0x0004380d01007387 */ /* 0x000fe20000100800 */
[----:B0-----:R-:W-:-:S03]  /*12fd0*/  LEA R152, P2, R17, R5, 0x1 ;  /* 0x0000000511987211 */ /* 0x001fc600078408ff */
[----:B------:R0:W-:Y:S04]  /*12fe0*/  STL [R1+0x440], R153 ;  /* 0x0004409901007387 */ /* 0x0001e80000100800 */
[----:B------:R1:W-:Y:S01]  /*12ff0*/  STL [R1+0x448], R152 ;  /* 0x0004489801007387 */ /* 0x0003e20000100800 */
[----:B0-----:R-:W-:-:S03]  /*13000*/  LEA R153, P3, R163, R5, 0x1 ;  /* 0x00000005a3997211 */ /* 0x001fc600078608ff */
[----:B------:R0:W-:Y:S01]  /*13010*/  STL [R1+0x41c], R154 ;  /* 0x00041c9a01007387 */ /* 0x0001e20000100800 */
[----:B-1----:R-:W-:-:S03]  /*13020*/  LEA.HI.X.SX32 R152, R14, R4, 0x1, P5 ;  /* 0x000000040e987211 */ /* 0x002fc600028f0eff */
        /* <DEDUP_REMOVED lines=40> */
[----:B------:R-:W-:Y:S01]  /*132b0*/  STL [R1+0x4a0], R154 ;  /* 0x0004a09a01007387 */ /* 0x000fe20000100800 */
[----:B--2---:R-:W-:-:S03]  /*132c0*/  LEA R152, P2, R7, R5, 0x1 ;  /* 0x0000000507987211 */ /* 0x004fc600078408ff */
[----:B------:R0:W-:Y:S01]  /*132d0*/  STL [R1+0x474], R153 ;  /* 0x0004749901007387 */ /* 0x0001e20000100800 */
[----:B------:R-:W-:-:S03]  /*132e0*/  LEA.HI.X.SX32 R22, R22, R4, 0x1, P3 ;  /* 0x0000000416167211 */ /* 0x000fc600018f0eff */
[----:B------:R1:W-:Y:S01]  /*132f0*/  STL [R1+0x4a8], R152 ;  /* 0x0004a89801007387 */ /* 0x0003e20000100800 */
[----:B0-----:R-:W-:-:S03]  /*13300*/  LEA R153, P3, R9, R5, 0x1 ;  /* 0x0000000509997211 */ /* 0x001fc600078608ff */
[----:B------:R-:W-:Y:S01]  /*13310*/  STL [R1+0x47c], R22 ;  /* 0x00047c1601007387 */ /* 0x000fe20000100800 */
[----:B-1----:R-:W-:-:S03]  /*13320*/  LEA.HI.X.SX32 R152, R23, R4, 0x1, P5 ;  /* 0x0000000417987211 */ /* 0x002fc600028f0eff */
[----:B------:R0:W-:Y:S01]  /*13330*/  STL [R1+0x4b0], R153 ;  /* 0x0004b09901007387 */ /* 0x0001e20000100800 */
[----:B------:R-:W-:-:S03]  /*13340*/  LEA R23, P5, R8, R5, 0x1 ;  /* 0x0000000508177211 */ /* 0x000fc600078a08ff */
[----:B------:R1:W-:Y:S01]  /*13350*/  STL [R1+0x484], R152 ;  /* 0x0004849801007387 */ /* 0x0003e20000100800 */
[-C--:B------:R-:W-:Y:S02]  /*13360*/  LEA.HI.X.SX32 R154, R2, R4.reuse, 0x1, P0 ;  /* 0x00000004029a7211 */ /* 0x080fe400000f0eff */
[----:B0-----:R-:W-:Y:S02]  /*13370*/  LEA.HI.X.SX32 R153, R3, R4, 0x1, P4 ;  /* 0x0000000403997211 */ /* 0x001fe400020f0eff */
[----:B------:R-:W2:Y:S01]  /*13380*/  LDL.LU R3, [R1+0xb5c] ;  /* 0x000b5c0001037983 */ /* 0x000ea20000300800 */
[----:B-1----:R-:W-:-:S03]  /*13390*/  LEA R152, P4, R6, R5, 0x1 ;  /* 0x0000000506987211 */ /* 0x002fc600078808ff */
[----:B------:R-:W-:Y:S01]  /*133a0*/  STL [R1+0x4b8], R23 ;  /* 0x0004b81701007387 */ /* 0x000fe20000100800 */
[----:B------:R-:W-:-:S03]  /*133b0*/  LEA.HI.X.SX32 R7, R7, R4, 0x1, P2 ;  /* 0x0000000407077211 */ /* 0x000fc600010f0eff */
[----:B------:R0:W-:Y:S01]  /*133c0*/  STL [R1+0x48c], R153 ;  /* 0x00048c9901007387 */ /* 0x0001e20000100800 */
[----:B------:R-:W-:-:S03]  /*133d0*/  LEA.HI.X.SX32 R9, R9, R4, 0x1, P3 ;  /* 0x0000000409097211 */ /* 0x000fc600018f0eff */
[----:B------:R1:W-:Y:S01]  /*133e0*/  STL [R1+0x4c0], R152 ;  /* 0x0004c09801007387 */ /* 0x0003e20000100800 */
[----:B------:R-:W-:-:S03]  /*133f0*/  LEA.HI.X.SX32 R8, R8, R4, 0x1, P5 ;  /* 0x0000000408087211 */ /* 0x000fc600028f0eff */
[----:B------:R-:W3:Y:S01]  /*13400*/  LDL.LU R2, [R1+0xb58] ;  /* 0x000b580001027983 */ /* 0x000ee20000300800 */
[----:B0-----:R-:W-:-:S03]  /*13410*/  LEA R153, P0, R25, R5, 0x1 ;  /* 0x0000000519997211 */ /* 0x001fc600078008ff */
[----:B------:R-:W-:Y:S01]  /*13420*/  STL [R1+0x494], R154 ;  /* 0x0004949a01007387 */ /* 0x000fe20000100800 */
[----:B-1----:R-:W-:-:S03]  /*13430*/  LEA.HI.X.SX32 R152, R0, R4, 0x1, P1 ;  /* 0x0000000400987211 */ /* 0x002fc600008f0eff */
[----:B------:R0:W5:Y:S01]  /*13440*/  LDL.LU R0, [R1+0xb54] ;  /* 0x000b540001007983 */ /* 0x0001620000300800 */
[----:B------:R-:W-:-:S03]  /*13450*/  LEA.HI.X.SX32 R6, R6, R4, 0x1, P4 ;  /* 0x0000000406067211 */ /* 0x000fc600020f0eff */
[----:B------:R-:W-:Y:S04]  /*13460*/  STL [R1+0x604], R153 ;  /* 0x0006049901007387 */ /* 0x000fe80000100800 */
[----:B------:R-:W-:Y:S04]  /*13470*/  STL [R1+0x49c], R152 ;  /* 0x00049c9801007387 */ /* 0x000fe80000100800 */
[----:B------:R-:W-:Y:S04]  /*13480*/  STL [R1+0x4a4], R7 ;  /* 0x0004a40701007387 */ /* 0x000fe80000100800 */
[----:B------:R1:W-:Y:S04]  /*13490*/  STL [R1+0x4ac], R9 ;  /* 0x0004ac0901007387 */ /* 0x0003e80000100800 */
[----:B------:R4:W-:Y:S01]  /*134a0*/  STL [R1+0x4b4], R8 ;  /* 0x0004b40801007387 */ /* 0x0009e20000100800 */
[----:B-1----:R-:W-:-:S03]  /*134b0*/  LEA R9, P1, R11, R5, 0x1 ;  /* 0x000000050b097211 */ /* 0x002fc600078208ff */
[----:B------:R-:W-:Y:S01]  /*134c0*/  STL [R1+0x4bc], R6 ;  /* 0x0004bc0601007387 */ /* 0x000fe20000100800 */
[----:B----4-:R-:W-:-:S03]  /*134d0*/  LEA R8, P2, R10, R5, 0x1 ;  /* 0x000000050a087211 */ /* 0x010fc600078408ff */
[----:B------:R1:W-:Y:S01]  /*134e0*/  STL [R1+0x4c8], R9 ;  /* 0x0004c80901007387 */ /* 0x0003e20000100800 */
[C---:B------:R-:W-:Y:S01]  /*134f0*/  IMAD R13, R160.reuse, 0x2, R12 ;  /* 0x00000002a00d7824 */ /* 0x040fe200078e020c */
[-C--:B------:R-:W-:Y:S02]  /*13500*/  LEA.HI.X.SX32 R11, R11, R4.reuse, 0x1, P1 ;  /* 0x000000040b0b7211 */ /* 0x080fe400008f0eff */
[----:B------:R4:W-:Y:S01]  /*13510*/  STL [R1+0x4d0], R8 ;  /* 0x0004d00801007387 */ /* 0x0009e20000100800 */
[----:B------:R-:W-:Y:S01]  /*13520*/  IMAD R14, R160, 0x2, R13 ;  /* 0x00000002a00e7824 */ /* 0x000fe200078e020d */
[-C--:B-1----:R-:W-:Y:S02]  /*13530*/  LEA.HI.X.SX32 R9, R25, R4.reuse, 0x1, P0 ;  /* 0x0000000419097211 */ /* 0x082fe400000f0eff */
[----:B----4-:R-:W-:-:S03]  /*13540*/  LEA.HI.X.SX32 R8, R10, R4, 0x1, P2 ;  /* 0x000000040a087211 */ /* 0x010fc600010f0eff */
[----:B------:R-:W-:Y:S04]  /*13550*/  STL [R1+0x600], R9 ;  /* 0x0006000901007387 */ /* 0x000fe80000100800 */
[----:B------:R1:W-:Y:S01]  /*13560*/  STL [R1+0x4c4], R11 ;  /* 0x0004c40b01007387 */ /* 0x0003e20000100800 */
[----:B------:R-:W-:-:S03]  /*13570*/  LEA R10, P2, R14, R5, 0x1 ;  /* 0x000000050e0a7211 */ /* 0x000fc600078408ff */
[----:B------:R4:W-:Y:S01]  /*13580*/  STL [R1+0x4cc], R8 ;  /* 0x0004cc0801007387 */ /* 0x0009e20000100800 */
[-C--:B-1----:R-:W-:Y:S02]  /*13590*/  LEA R11, P0, R12, R5.reuse, 0x1 ;  /* 0x000000050c0b7211 */ /* 0x082fe400078008ff */
[----:B----4-:R-:W-:-:S03]  /*135a0*/  LEA R8, P1, R13, R5, 0x1 ;  /* 0x000000050d087211 */ /* 0x010fc600078208ff */
[----:B------:R-:W-:Y:S01]  /*135b0*/  STL [R1+0x4d8], R11 ;  /* 0x0004d80b01007387 */ /* 0x000fe20000100800 */
[----:B------:R-:W-:-:S03]  /*135c0*/  IMAD R15, R160, 0x2, R14 ;  /* 0x00000002a00f7824 */ /* 0x000fc600078e020e */
[----:B------:R1:W-:Y:S01]  /*135d0*/  STL [R1+0x4e0], R8 ;  /* 0x0004e00801007387 */ /* 0x0003e20000100800 */
[----:B------:R-:W-:-:S03]  /*135e0*/  IMAD R16, R160, 0x2, R15 ;  /* 0x00000002a0107824 */ /* 0x000fc600078e020f */
[----:B------:R4:W-:Y:S01]  /*135f0*/  STL [R1+0x4e8], R10 ;  /* 0x0004e80a01007387 */ /* 0x0009e20000100800 */
[-C--:B-1----:R-:W-:Y:S02]  /*13600*/  LEA.HI.X.SX32 R8, R12, R4.reuse, 0x1, P0 ;  /* 0x000000040c087211 */ /* 0x082fe400000f0eff */
[-C--:B------:R-:W-:Y:S02]  /*13610*/  LEA.HI.X.SX32 R12, R13, R4.reuse, 0x1, P1 ;  /* 0x000000040d0c7211 */ /* 0x080fe400008f0eff */
[----:B----4-:R-:W-:Y:S01]  /*13620*/  LEA.HI.X.SX32 R10, R14, R4, 0x1, P2 ;  /* 0x000000040e0a7211 */ /* 0x010fe200010f0eff */
[----:B------:R-:W-:Y:S01]  /*13630*/  STL [R1+0x4d4], R8 ;  /* 0x0004d40801007387 */ /* 0x000fe20000100800 */
[C---:B------:R-:W-:Y:S01]  /*13640*/  IMAD R17, R160.reuse, 0x2, R16 ;  /* 0x00000002a0117824 */ /* 0x040fe200078e0210 */
[----:B------:R-:W-:Y:S02]  /*13650*/  LEA R13, P0, R15, R5, 0x1 ;  /* 0x000000050f0d7211 */ /* 0x000fe400078008ff */
[----:B------:R1:W-:Y:S04]  /*13660*/  STL [R1+0x4dc], R12 ;  /* 0x0004dc0c01007387 */ /* 0x0003e80000100800 */
[----:B------:R4:W-:Y:S01]  /*13670*/  STL [R1+0x4e4], R10 ;  /* 0x0004e40a01007387 */ /* 0x0009e20000100800 */
[----:B------:R-:W-:-:S03]  /*13680*/  IMAD R18, R160, 0x2, R17 ;  /* 0x00000002a0127824 */ /* 0x000fc600078e0211 */
[----:B------:R0:W-:Y:S01]  /*13690*/  STL [R1+0x4f0], R13 ;  /* 0x0004f00d01007387 */ /* 0x0001e20000100800 */
[-C--:B-1----:R-:W-:Y:S02]  /*136a0*/  LEA R12, P2, R17, R5.reuse, 0x1 ;  /* 0x00000005110c7211 */ /* 0x082fe400078408ff */
[----:B----4-:R-:W-:Y:S01]  /*136b0*/  LEA R10, P1, R16, R5, 0x1 ;  /* 0x00000005100a7211 */ /* 0x010fe200078208ff */
[----:B------:R-:W-:-:S04]  /*136c0*/  IMAD R19, R160, 0x2, R18 ;  /* 0x00000002a0137824 */ /* 0x000fc800078e0212 */
[----:B------:R1:W-:Y:S01]  /*136d0*/  STL [R1+0x4f8], R10 ;  /* 0x0004f80a01007387 */ /* 0x0003e20000100800 */
[-C--:B0-----:R-:W-:Y:S01]  /*136e0*/  LEA.HI.X.SX32 R13, R16, R4.reuse, 0x1, P1 ;  /* 0x00000004100d7211 */ /* 0x081fe200008f0eff */
[----:B------:R-:W-:Y:S02]  /*136f0*/  IMAD R20, R160, 0x2, R19 ;  /* 0x00000002a0147824 */ /* 0x000fe400078e0213 */
[----:B------:R0:W-:Y:S01]  /*13700*/  STL [R1+0x500], R12 ;  /* 0x0005000c01007387 */ /* 0x0001e20000100800 */
[-C--:B-1----:R-:W-:Y:S02]  /*13710*/  LEA.HI.X.SX32 R10, R15, R4.reuse, 0x1, P0 ;  /* 0x000000040f0a7211 */ /* 0x082fe400000f0eff */
[----:B0-----:R-:W-:-:S03]  /*13720*/  LEA.HI.X.SX32 R12, R17, R4, 0x1, P2 ;  /* 0x00000004110c7211 */ /* 0x001fc600010f0eff */
[----:B------:R-:W-:Y:S01]  /*13730*/  STL [R1+0x4ec], R10 ;  /* 0x0004ec0a01007387 */ /* 0x000fe20000100800 */
[----:B------:R-:W-:-:S03]  /*13740*/  LEA R14, P1, R19, R5, 0x1 ;  /* 0x00000005130e7211 */ /* 0x000fc600078208ff */
[----:B------:R0:W-:Y:S01]  /*13750*/  STL [R1+0x4f4], R13 ;  /* 0x0004f40d01007387 */ /* 0x0001e20000100800 */
[----:B------:R-:W-:-:S03]  /*13760*/  IMAD R21, R160, 0x2, R20 ;  /* 0x00000002a0157824 */ /* 0x000fc600078e0214 */
[----:B------:R1:W-:Y:S01]  /*13770*/  STL [R1+0x4fc], R12 ;  /* 0x0004fc0c01007387 */ /* 0x0003e20000100800 */
[-C--:B0-----:R-:W-:Y:S02]  /*13780*/  LEA R13, P0, R18, R5.reuse, 0x1 ;  /* 0x00000005120d7211 */ /* 0x081fe400078008ff */
[----:B-1----:R-:W-:-:S03]  /*13790*/  LEA R12, P2, R20, R5, 0x1 ;  /* 0x00000005140c7211 */ /* 0x002fc600078408ff */
[----:B------:R-:W-:Y:S01]  /*137a0*/  STL [R1+0x508], R13 ;  /* 0x0005080d01007387 */ /* 0x000fe20000100800 */
[----:B------:R-:W-:-:S03]  /*137b0*/  LEA.HI.X.SX32 R15, R19, R4, 0x1, P1 ;  /* 0x00000004130f7211 */ /* 0x000fc600008f0eff */
[----:B------:R0:W-:Y:S01]  /*137c0*/  STL [R1+0x510], R14 ;  /* 0x0005100e01007387 */ /* 0x0001e20000100800 */
[----:B------:R-:W-:-:S03]  /*137d0*/  IMAD R22, R160, 0x2, R21 ;  /* 0x00000002a0167824 */ /* 0x000fc600078e0215 */
[----:B------:R1:W-:Y:S01]  /*137e0*/  STL [R1+0x518], R12 ;  /* 0x0005180c01007387 */ /* 0x0003e20000100800 */
[-C--:B0-----:R-:W-:Y:S02]  /*137f0*/  LEA.HI.X.SX32 R14, R18, R4.reuse, 0x1, P0 ;  /* 0x00000004120e7211 */ /* 0x081fe400000f0eff */
[----:B-1----:R-:W-:-:S03]  /*13800*/  LEA.HI.X.SX32 R12, R20, R4, 0x1, P2 ;  /* 0x00000004140c7211 */ /* 0x002fc600010f0eff */
[----:B------:R-:W-:Y:S01]  /*13810*/  STL [R1+0x504], R14 ;  /* 0x0005040e01007387 */ /* 0x000fe20000100800 */
[----:B------:R-:W-:-:S03]  /*13820*/  IMAD R23, R160, 0x2, R22 ;  /* 0x00000002a0177824 */ /* 0x000fc600078e0216 */
[----:B------:R0:W-:Y:S01]  /*13830*/  STL [R1+0x50c], R15 ;  /* 0x00050c0f01007387 */ /* 0x0001e20000100800 */
[----:B------:R-:W-:-:S03]  /*13840*/  IMAD R24, R160, 0x2, R23 ;  /* 0x00000002a0187824 */ /* 0x000fc600078e0217 */
[----:B------:R1:W-:Y:S01]  /*13850*/  STL [R1+0x514], R12 ;  /* 0x0005140c01007387 */ /* 0x0003e20000100800 */
[-C--:B------:R-:W-:Y:S02]  /*13860*/  LEA R16, P2, R23, R5.reuse, 0x1 ;  /* 0x0000000517107211 */ /* 0x080fe400078408ff */
[-C--:B0-----:R-:W-:Y:S02]  /*13870*/  LEA R15, P0, R21, R5.reuse, 0x1 ;  /* 0x00000005150f7211 */ /* 0x081fe400078008ff */
[----:B-1----:R-:W-:-:S03]  /*13880*/  LEA R12, P1, R22, R5, 0x1 ;  /* 0x00000005160c7211 */ /* 0x002fc600078208ff */
[----:B------:R-:W-:Y:S01]  /*13890*/  STL [R1+0x520], R15 ;  /* 0x0005200f01007387 */ /* 0x000fe20000100800 */
[----:B------:R-:W-:-:S03]  /*138a0*/  IMAD R7, R160, 0x2, R24 ;  /* 0x00000002a0077824 */ /* 0x000fc600078e0218 */
[----:B------:R0:W-:Y:S01]  /*138b0*/  STL [R1+0x528], R12 ;  /* 0x0005280c01007387 */ /* 0x0001e20000100800 */
[-C--:B------:R-:W-:Y:S01]  /*138c0*/  LEA.HI.X.SX32 R17, R22, R4.reuse, 0x1, P1 ;  /* 0x0000000416117211 */ /* 0x080fe200008f0eff */
[----:B------:R-:W-:Y:S02]  /*138d0*/  IMAD R6, R160, 0x2, R7 ;  /* 0x00000002a0067824 */ /* 0x000fe400078e0207 */
[----:B------:R1:W-:Y:S01]  /*138e0*/  STL [R1+0x530], R16 ;  /* 0x0005301001007387 */ /* 0x0003e20000100800 */
[-C--:B0-----:R-:W-:Y:S02]  /*138f0*/  LEA.HI.X.SX32 R12, R21, R4.reuse, 0x1, P0 ;  /* 0x00000004150c7211 */ /* 0x081fe400000f0eff */
[----:B-1----:R-:W-:-:S03]  /*13900*/  LEA.HI.X.SX32 R16, R23, R4, 0x1, P2 ;  /* 0x0000000417107211 */ /* 0x002fc600010f0eff */
        /* <DEDUP_REMOVED lines=8> */
[----:B------:R-:W-:-:S03]  /*13990*/  IMAD R11, R160, 0x2, R9 ;  /* 0x00000002a00b7824 */ /* 0x000fc600078e0209 */
[----:B------:R0:W-:Y:S04]  /*139a0*/  STL [R1+0x540], R18 ;  /* 0x0005401201007387 */ /* 0x0001e80000100800 */
[----:B------:R1:W-:Y:S01]  /*139b0*/  STL [R1+0x548], R16 ;  /* 0x0005481001007387 */ /* 0x0003e20000100800 */
[----:B------:R-:W-:Y:S01]  /*139c0*/  IMAD R8, R160, 0x2, R11 ;  /* 0x00000002a0087824 */ /* 0x000fe200078e020b */
[-C--:B0-----:R-:W-:Y:S02]  /*139d0*/  LEA.HI.X.SX32 R18, R24, R4.reuse, 0x1, P0 ;  /* 0x0000000418127211 */ /* 0x081fe400000f0eff */
[----:B-1----:R-:W-:-:S03]  /*139e0*/  LEA.HI.X.SX32 R16, R7, R4, 0x1, P1 ;  /* 0x0000000407107211 */ /* 0x002fc600008f0eff */
[----:B------:R0:W-:Y:S01]  /*139f0*/  STL [R1+0x534], R18 ;  /* 0x0005341201007387 */ /* 0x0001e20000100800 */
[----:B------:R-:W-:-:S03]  /*13a00*/  LEA.HI.X.SX32 R7, R6, R4, 0x1, P2 ;  /* 0x0000000406077211 */ /* 0x000fc600010f0eff */
[----:B------:R1:W-:Y:S01]  /*13a10*/  STL [R1+0x53c], R16 ;  /* 0x00053c1001007387 */ /* 0x0003e20000100800 */
[----:B------:R-:W-:-:S03]  /*13a20*/  IMAD R25, R160, 0x2, R8 ;  /* 0x00000002a0197824 */ /* 0x000fc600078e0208 */
[----:B------:R4:W-:Y:S01]  /*13a30*/  STL [R1+0x544], R7 ;  /* 0x0005440701007387 */ /* 0x0009e20000100800 */
[-C--:B0-----:R-:W-:Y:S02]  /*13a40*/  LEA R18, P1, R11, R5.reuse, 0x1 ;  /* 0x000000050b127211 */ /* 0x081fe400078208ff */
[-C--:B-1----:R-:W-:Y:S02]  /*13a50*/  LEA R16, P0, R9, R5.reuse, 0x1 ;  /* 0x0000000509107211 */ /* 0x082fe400078008ff */
[----:B----4-:R-:W-:-:S03]  /*13a60*/  LEA R7, P2, R8, R5, 0x1 ;  /* 0x0000000508077211 */ /* 0x010fc600078408ff */
[----:B------:R-:W-:Y:S01]  /*13a70*/  STL [R1+0x550], R16 ;  /* 0x0005501001007387 */ /* 0x000fe20000100800 */
[----:B------:R-:W-:-:S03]  /*13a80*/  IMAD R10, R160, 0x2, R25 ;  /* 0x00000002a00a7824 */ /* 0x000fc600078e0219 */
[----:B------:R0:W-:Y:S04]  /*13a90*/  STL [R1+0x558], R18 ;  /* 0x0005581201007387 */ /* 0x0001e80000100800 */
[----:B------:R1:W-:Y:S01]  /*13aa0*/  STL [R1+0x560], R7 ;  /* 0x0005600701007387 */ /* 0x0003e20000100800 */
[----:B------:R-:W-:Y:S01]  /*13ab0*/  IMAD R13, R160, 0x2, R10 ;  /* 0x00000002a00d7824 */ /* 0x000fe200078e020a */
[-C--:B0-----:R-:W-:Y:S02]  /*13ac0*/  LEA.HI.X.SX32 R18, R9, R4.reuse, 0x1, P0 ;  /* 0x0000000409127211 */ /* 0x081fe400000f0eff */
[-C--:B------:R-:W-:Y:S02]  /*13ad0*/  LEA.HI.X.SX32 R9, R11, R4.reuse, 0x1, P1 ;  /* 0x000000040b097211 */ /* 0x080fe400008f0eff */
[----:B-1----:R-:W-:Y:S01]  /*13ae0*/  LEA.HI.X.SX32 R7, R8, R4, 0x1, P2 ;  /* 0x0000000408077211 */ /* 0x002fe200010f0eff */
[----:B------:R-:W-:Y:S01]  /*13af0*/  STL [R1+0x54c], R18 ;  /* 0x00054c1201007387 */ /* 0x000fe20000100800 */
[----:B------:R-:W-:-:S03]  /*13b00*/  LEA R11, P0, R25, R5, 0x1 ;  /* 0x00000005190b7211 */ /* 0x000fc600078008ff */
[----:B------:R0:W-:Y:S01]  /*13b10*/  STL [R1+0x554], R9 ;  /* 0x0005540901007387 */ /* 0x0001e20000100800 */
[----:B------:R-:W-:-:S03]  /*13b20*/  IMAD R14, R160, 0x2, R13 ;  /* 0x00000002a00e7824 */ /* 0x000fc600078e020d */
[----:B------:R1:W-:Y:S01]  /*13b30*/  STL [R1+0x55c], R7 ;  /* 0x00055c0701007387 */ /* 0x0003e20000100800 */
[----:B------:R-:W-:-:S03]  /*13b40*/  IMAD R15, R160, 0x2, R14 ;  /* 0x00000002a00f7824 */ /* 0x000fc600078e020e */
[----:B------:R-:W-:Y:S01]  /*13b50*/  STL [R1+0x568], R11 ;  /* 0x0005680b01007387 */ /* 0x000fe20000100800 */
[-C--:B0-----:R-:W-:Y:S02]  /*13b60*/  LEA R9, P2, R13, R5.reuse, 0x1 ;  /* 0x000000050d097211 */ /* 0x081fe400078408ff */
[----:B-1----:R-:W-:-:S05]  /*13b70*/  LEA R7, P1, R10, R5, 0x1 ;  /* 0x000000050a077211 */ /* 0x002fca00078208ff */
[----:B------:R0:W-:Y:S01]  /*13b80*/  STL [R1+0x570], R7 ;  /* 0x0005700701007387 */ /* 0x0001e20000100800 */
[----:B------:R-:W-:-:S03]  /*13b90*/  LEA.HI.X.SX32 R10, R10, R4, 0x1, P1 ;  /* 0x000000040a0a7211 */ /* 0x000fc600008f0eff */
[----:B------:R1:W-:Y:S01]  /*13ba0*/  STL [R1+0x578], R9 ;  /* 0x0005780901007387 */ /* 0x0003e20000100800 */
[----:B------:R-:W-:Y:S01]  /*13bb0*/  IMAD R12, R160, 0x2, R15 ;  /* 0x00000002a00c7824 */ /* 0x000fe200078e020f */
[-C--:B0-----:R-:W-:Y:S02]  /*13bc0*/  LEA.HI.X.SX32 R7, R25, R4.reuse, 0x1, P0 ;  /* 0x0000000419077211 */ /* 0x081fe400000f0eff */
[----:B-1----:R-:W-:-:S03]  /*13bd0*/  LEA.HI.X.SX32 R9, R13, R4, 0x1, P2 ;  /* 0x000000040d097211 */ /* 0x002fc600010f0eff */
[----:B------:R-:W-:Y:S01]  /*13be0*/  STL [R1+0x564], R7 ;  /* 0x0005640701007387 */ /* 0x000fe20000100800 */
[----:B------:R-:W-:-:S03]  /*13bf0*/  LEA R13, P0, R14, R5, 0x1 ;  /* 0x000000050e0d7211 */ /* 0x000fc600078008ff */
[----:B------:R0:W-:Y:S01]  /*13c00*/  STL [R1+0x56c], R10 ;  /* 0x00056c0a01007387 */ /* 0x0001e20000100800 */
[----:B------:R-:W-:-:S03]  /*13c10*/  IMAD R17, R160, 0x2, R12 ;  /* 0x00000002a0117824 */ /* 0x000fc600078e020c */
[----:B------:R1:W-:Y:S01]  /*13c20*/  STL [R1+0x574], R9 ;  /* 0x0005740901007387 */ /* 0x0003e20000100800 */
[----:B------:R-:W-:Y:S01]  /*13c30*/  IMAD R6, R160, 0x2, R17 ;  /* 0x00000002a0067824 */ /* 0x000fe200078e0211 */
[CC--:B0-----:R-:W-:Y:S02]  /*13c40*/  LEA R10, P2, R12.reuse, R5.reuse, 0x1 ;  /* 0x000000050c0a7211 */ /* 0x0c1fe400078408ff */
[----:B-1----:R-:W-:Y:S01]  /*13c50*/  LEA R9, P1, R15, R5, 0x1 ;  /* 0x000000050f097211 */ /* 0x002fe200078208ff */
[----:B------:R-:W-:Y:S01]  /*13c60*/  STL [R1+0x580], R13 ;  /* 0x0005800d01007387 */ /* 0x000fe20000100800 */
[----:B------:R-:W-:-:S03]  /*13c70*/  LEA.HI.X.SX32 R12, R12, R4, 0x1, P2 ;  /* 0x000000040c0c7211 */ /* 0x000fc600010f0eff */
[----:B------:R0:W-:Y:S04]  /*13c80*/  STL [R1+0x588], R9 ;  /* 0x0005880901007387 */ /* 0x0001e80000100800 */
[----:B------:R1:W-:Y:S01]  /*13c90*/  STL [R1+0x590], R10 ;  /* 0x0005900a01007387 */ /* 0x0003e20000100800 */
[----:B------:R-:W-:Y:S01]  /*13ca0*/  IMAD R16, R160, 0x2, R6 ;  /* 0x00000002a0107824 */ /* 0x000fe200078e0206 */
[-C--:B0-----:R-:W-:Y:S02]  /*13cb0*/  LEA.HI.X.SX32 R9, R14, R4.reuse, 0x1, P0 ;  /* 0x000000040e097211 */ /* 0x081fe400000f0eff */
[----:B-1----:R-:W-:-:S03]  /*13cc0*/  LEA.HI.X.SX32 R10, R15, R4, 0x1, P1 ;  /* 0x000000040f0a7211 */ /* 0x002fc600008f0eff */
[----:B------:R-:W-:Y:S01]  /*13cd0*/  STL [R1+0x57c], R9 ;  /* 0x00057c0901007387 */ /* 0x000fe20000100800 */
[----:B------:R-:W-:-:S03]  /*13ce0*/  LEA R14, P2, R16, R5, 0x1 ;  /* 0x00000005100e7211 */ /* 0x000fc600078408ff */
[----:B------:R0:W-:Y:S04]  /*13cf0*/  STL [R1+0x584], R10 ;  /* 0x0005840a01007387 */ /* 0x0001e80000100800 */
[----:B------:R1:W-:Y:S01]  /*13d00*/  STL [R1+0x58c], R12 ;  /* 0x00058c0c01007387 */ /* 0x0003e20000100800 */
[----:B------:R-:W-:Y:S01]  /*13d10*/  IMAD R8, R160, 0x2, R16 ;  /* 0x00000002a0087824 */ /* 0x000fe200078e0210 */
[-C--:B0-----:R-:W-:Y:S02]  /*13d20*/  LEA R10, P0, R17, R5.reuse, 0x1 ;  /* 0x00000005110a7211 */ /* 0x081fe400078008ff */
[----:B-1----:R-:W-:-:S03]  /*13d30*/  LEA R12, P1, R6, R5, 0x1 ;  /* 0x00000005060c7211 */ /* 0x002fc600078208ff */
[----:B------:R-:W-:Y:S01]  /*13d40*/  STL [R1+0x598], R10 ;  /* 0x0005980a01007387 */ /* 0x000fe20000100800 */
[----:B------:R-:W-:-:S03]  /*13d50*/  IMAD R11, R160, 0x2, R8 ;  /* 0x00000002a00b7824 */ /* 0x000fc600078e0208 */
[----:B------:R0:W-:Y:S04]  /*13d60*/  STL [R1+0x5a0], R12 ;  /* 0x0005a00c01007387 */ /* 0x0001e80000100800 */
[----:B------:R1:W-:Y:S01]  /*13d70*/  STL [R1+0x5a8], R14 ;  /* 0x0005a80e01007387 */ /* 0x0003e20000100800 */
[-C--:B0-----:R-:W-:Y:S02]  /*13d80*/  LEA.HI.X.SX32 R12, R17, R4.reuse, 0x1, P0 ;  /* 0x00000004110c7211 */ /* 0x081fe400000f0eff */
[-C--:B-1----:R-:W-:Y:S02]  /*13d90*/  LEA.HI.X.SX32 R14, R6, R4.reuse, 0x1, P1 ;  /* 0x00000004060e7211 */ /* 0x082fe400008f0eff */
[----:B------:R-:W-:Y:S01]  /*13da0*/  LEA.HI.X.SX32 R6, R16, R4, 0x1, P2 ;  /* 0x0000000410067211 */ /* 0x000fe200010f0eff */
        /* <DEDUP_REMOVED lines=13> */
[----:B------:R-:W-:Y:S01]  /*13e80*/  STL [R1+0x5c0], R15 ;  /* 0x0005c00f01007387 */ /* 0x000fe20000100800 */
[-C--:B0-----:R-:W-:Y:S02]  /*13e90*/  LEA.HI.X.SX32 R6, R8, R4.reuse, 0x1, P0 ;  /* 0x0000000408067211 */ /* 0x081fe400000f0eff */
[----:B------:R-:W-:-:S03]  /*13ea0*/  LEA.HI.X.SX32 R8, R11, R4, 0x1, P1 ;  /* 0x000000040b087211 */ /* 0x000fc600008f0eff */
[----:B------:R-:W-:Y:S01]  /*13eb0*/  STL [R1+0x5ac], R6 ;  /* 0x0005ac0601007387 */ /* 0x000fe20000100800 */
[-C--:B------:R-:W-:Y:S01]  /*13ec0*/  LEA R11, P0, R13, R5.reuse, 0x1 ;  /* 0x000000050d0b7211 */ /* 0x080fe200078008ff */
[C---:B------:R-:W-:Y:S02]  /*13ed0*/  IMAD R12, R160.reuse, 0x2, R10 ;  /* 0x00000002a00c7824 */ /* 0x040fe400078e020a */
[----:B------:R0:W-:Y:S04]  /*13ee0*/  STL [R1+0x5b4], R8 ;  /* 0x0005b40801007387 */ /* 0x0001e80000100800 */
[----:B------:R1:W-:Y:S01]  /*13ef0*/  STL [R1+0x5bc], R7 ;  /* 0x0005bc0701007387 */ /* 0x0003e20000100800 */
[----:B------:R-:W-:Y:S01]  /*13f00*/  IMAD R14, R160, 0x2, R12 ;  /* 0x00000002a00e7824 */ /* 0x000fe200078e020c */
[----:B0-----:R-:W-:-:S02]  /*13f10*/  LEA R8, P2, R10, R5, 0x1 ;  /* 0x000000050a087211 */ /* 0x001fc400078408ff */
[----:B-1----:R-:W-:Y:S01]  /*13f20*/  LEA R7, P1, R9, R5, 0x1 ;  /* 0x0000000509077211 */ /* 0x002fe200078208ff */
[----:B------:R-:W-:Y:S01]  /*13f30*/  STL [R1+0x5c8], R11 ;  /* 0x0005c80b01007387 */ /* 0x000fe20000100800 */
[----:B------:R-:W-:-:S03]  /*13f40*/  IMAD R6, R160, 0x2, R14 ;  /* 0x00000002a0067824 */ /* 0x000fc600078e020e */
[----:B------:R0:W-:Y:S04]  /*13f50*/  STL [R1+0x5d0], R7 ;  /* 0x0005d00701007387 */ /* 0x0001e80000100800 */
[----:B------:R1:W-:Y:S01]  /*13f60*/  STL [R1+0x5d8], R8 ;  /* 0x0005d80801007387 */ /* 0x0003e20000100800 */
[-C--:B0-----:R-:W-:Y:S02]  /*13f70*/  LEA.HI.X.SX32 R7, R13, R4.reuse, 0x1, P0 ;  /* 0x000000040d077211 */ /* 0x081fe400000f0eff */
[-C--:B-1----:R-:W-:Y:S02]  /*13f80*/  LEA.HI.X.SX32 R8, R9, R4.reuse, 0x1, P1 ;  /* 0x0000000409087211 */ /* 0x082fe400008f0eff */
[----:B------:R-:W-:Y:S01]  /*13f90*/  LEA.HI.X.SX32 R9, R10, R4, 0x1, P2 ;  /* 0x000000040a097211 */ /* 0x000fe200010f0eff */
[----:B------:R0:W-:Y:S01]  /*13fa0*/  STL [R1+0x5c4], R7 ;  /* 0x0005c40701007387 */ /* 0x0001e20000100800 */
[----:B------:R-:W-:Y:S01]  /*13fb0*/  IMAD R11, R160, 0x2, R6 ;  /* 0x00000002a00b7824 */ /* 0x000fe200078e0206 */
[----:B------:R-:W-:-:S02]  /*13fc0*/  LEA R10, P1, R14, R5, 0x1 ;  /* 0x000000050e0a7211 */ /* 0x000fc400078208ff */
[----:B------:R1:W-:Y:S04]  /*13fd0*/  STL [R1+0x5cc], R8 ;  /* 0x0005cc0801007387 */ /* 0x0003e80000100800 */
[----:B------:R4:W-:Y:S01]  /*13fe0*/  STL [R1+0x5d4], R9 ;  /* 0x0005d40901007387 */ /* 0x0009e20000100800 */
[----:B0-----:R-:W-:Y:S01]  /*13ff0*/  IMAD R7, R160, 0x2, R11 ;  /* 0x00000002a0077824 */ /* 0x001fe200078e020b */
[-C--:B-1----:R-:W-:Y:S02]  /*14000*/  LEA R8, P0, R12, R5.reuse, 0x1 ;  /* 0x000000050c087211 */ /* 0x082fe400078008ff */
[----:B----4-:R-:W-:-:S03]  /*14010*/  LEA R9, P2, R6, R5, 0x1 ;  /* 0x0000000506097211 */ /* 0x010fc600078408ff */
[----:B------:R0:W-:Y:S01]  /*14020*/  STL [R1+0x5e0], R8 ;  /* 0x0005e00801007387 */ /* 0x0001e20000100800 */
[----:B------:R-:W-:-:S03]  /*14030*/  LEA.HI.X.SX32 R12, R12, R4, 0x1, P0 ;  /* 0x000000040c0c7211 */ /* 0x000fc600000f0eff */
[----:B------:R1:W-:Y:S04]  /*14040*/  STL [R1+0x5e8], R10 ;  /* 0x0005e80a01007387 */ /* 0x0003e80000100800 */
[----:B------:R4:W-:Y:S01]  /*14050*/  STL [R1+0x5f0], R9 ;  /* 0x0005f00901007387 */ /* 0x0009e20000100800 */
[----:B0-----:R-:W-:Y:S01]  /*14060*/  IMAD R8, R160, 0x2, R7 ;  /* 0x00000002a0087824 */ /* 0x001fe200078e0207 */
[-C--:B-1----:R-:W-:Y:S02]  /*14070*/  LEA.HI.X.SX32 R10, R14, R4.reuse, 0x1, P1 ;  /* 0x000000040e0a7211 */ /* 0x082fe400008f0eff */
[----:B------:R0:W-:Y:S01]  /*14080*/  STL [R1+0x5dc], R12 ;  /* 0x0005dc0c01007387 */ /* 0x0001e20000100800 */
[----:B----4-:R-:W-:Y:S01]  /*14090*/  LEA.HI.X.SX32 R9, R6, R4, 0x1, P2 ;  /* 0x0000000406097211 */ /* 0x010fe200010f0eff */
[----:B------:R-:W-:-:S02]  /*140a0*/  IMAD R6, R160, 0x2, R8 ;  /* 0x00000002a0067824 */ /* 0x000fc400078e0208 */
[----:B------:R1:W-:Y:S04]  /*140b0*/  STL [R1+0x5e4], R10 ;  /* 0x0005e40a01007387 */ /* 0x0003e80000100800 */
[----:B------:R4:W-:Y:S01]  /*140c0*/  STL [R1+0x5ec], R9 ;  /* 0x0005ec0901007387 */ /* 0x0009e20000100800 */
[-C--:B0-----:R-:W-:Y:S02]  /*140d0*/  LEA R12, P0, R11, R5.reuse, 0x1 ;  /* 0x000000050b0c7211 */ /* 0x081fe400078008ff */
[-C--:B-1----:R-:W-:Y:S02]  /*140e0*/  LEA R10, P2, R8, R5.reuse, 0x1 ;  /* 0x00000005080a7211 */ /* 0x082fe400078408ff */
[CC--:B----4-:R-:W-:Y:S02]  /*140f0*/  LEA R9, P1, R7.reuse, R5.reuse, 0x1 ;  /* 0x0000000507097211 */ /* 0x0d0fe400078208ff */
[----:B------:R-:W-:Y:S01]  /*14100*/  LEA R5, P3, R6, R5, 0x1 ;  /* 0x0000000506057211 */ /* 0x000fe200078608ff */
[----:B------:R-:W-:Y:S01]  /*14110*/  STL [R1+0x5f4], R12 ;  /* 0x0005f40c01007387 */ /* 0x000fe20000100800 */
[----:B------:R-:W-:-:S03]  /*14120*/  LEA.HI.X.SX32 R7, R7, R4, 0x1, P1 ;  /* 0x0000000407077211 */ /* 0x000fc600008f0eff */
[----:B------:R0:W-:Y:S04]  /*14130*/  STL [R1+0x5f8], R9 ;  /* 0x0005f80901007387 */ /* 0x0001e80000100800 */
[----:B------:R-:W-:Y:S04]  /*14140*/  STL [R1+0x5fc], R10 ;  /* 0x0005fc0a01007387 */ /* 0x000fe80000100800 */
[----:B------:R1:W-:Y:S01]  /*14150*/  STL [R1+0x414], R5 ;  /* 0x0004140501007387 */ /* 0x0003e20000100800 */
[----:B0-----:R-:W-:-:S05]  /*14160*/  LEA.HI.X.SX32 R9, R11, R4, 0x1, P0 ;  /* 0x000000040b097211 */ /* 0x001fca00000f0eff */
[----:B------:R-:W-:Y:S01]  /*14170*/  STL [R1+0x404], R9 ;  /* 0x0004040901007387 */ /* 0x000fe20000100800 */
[-C--:B-1----:R-:W-:Y:S02]  /*14180*/  LEA.HI.X.SX32 R5, R8, R4.reuse, 0x1, P2 ;  /* 0x0000000408057211 */ /* 0x082fe400010f0eff */
[----:B------:R-:W-:Y:S01]  /*14190*/  LEA.HI.X.SX32 R4, R6, R4, 0x1, P3 ;  /* 0x0000000406047211 */ /* 0x000fe200018f0eff */
[----:B------:R-:W-:Y:S01]  /*141a0*/  STL [R1+0x40c], R7 ;  /* 0x00040c0701007387 */ /* 0x000fe20000100800 */
[----:B------:R-:W-:-:S03]  /*141b0*/  LOP3.LUT R6, R158, 0x6, RZ, 0xfc, !PT ;  /* 0x000000069e067812 */ /* 0x000fc600078efcff */
[----:B------:R0:W-:Y:S01]  /*141c0*/  STL [R1+0x410], R5 ;  /* 0x0004100501007387 */ /* 0x0001e20000100800 */
[----:B------:R-:W-:-:S03]  /*141d0*/  UIADD3 UR8, UR7, 0x10000, URZ ;  /* 0x0001000007087890 */ /* 0x000fc6000fffe03f */
[----:B------:R1:W-:Y:S01]  /*141e0*/  STL [R1+0x408], R4 ;  /* 0x0004080401007387 */ /* 0x0003e20000100800 */
[C---:B------:R-:W-:Y:S01]  /*141f0*/  LOP3.LUT R6, R158.reuse, 0xc, RZ, 0xfc, !PT ;  /* 0x0000000c9e067812 */ /* 0x040fe200078efcff */
[----:B------:R-:W-:Y:S01]  /*14200*/  USHF.R.U32.HI UR14, URZ, 0x4, UR7 ;  /* 0x000000043f0e7899 */ /* 0x000fe20008011607 */
[C---:B------:R-:W-:Y:S02]  /*14210*/  LOP3.LUT R6, R158.reuse, 0x12, RZ, 0xfc, !PT ;  /* 0x000000129e067812 */ /* 0x040fe400078efcff */
[C---:B0-----:R-:W-:Y:S02]  /*14220*/  LOP3.LUT R5, R158.reuse, 0x2, RZ, 0xfc, !PT ;  /* 0x000000029e057812 */ /* 0x041fe400078efcff */
[C---:B------:R-:W-:Y:S02]  /*14230*/  LOP3.LUT R5, R158.reuse, 0x8, RZ, 0xfc, !PT ;  /* 0x000000089e057812 */ /* 0x040fe400078efcff */
[C---:B-1----:R-:W-:Y:S02]  /*14240*/  LOP3.LUT R4, R158.reuse, 0x4, RZ, 0xfc, !PT ;  /* 0x000000049e047812 */ /* 0x042fe400078efcff */
[----:B------:R-:W-:-:S02]  /*14250*/  LOP3.LUT R4, R158, 0xa, RZ, 0xfc, !PT ;  /* 0x0000000a9e047812 */ /* 0x000fc400078efcff */
[C---:B------:R-:W-:Y:S02]  /*14260*/  LOP3.LUT R5, R158.reuse, 0xe, RZ, 0xfc, !PT ;  /* 0x0000000e9e057812 */ /* 0x040fe400078efcff */
[C---:B------:R-:W-:Y:S02]  /*14270*/  LOP3.LUT R4, R158.reuse, 0x10, RZ, 0xfc, !PT ;  /* 0x000000109e047812 */ /* 0x040fe400078efcff */
[C---:B------:R-:W-:Y:S02]  /*14280*/  LOP3.LUT R5, R158.reuse, 0x14, RZ, 0xfc, !PT ;  /* 0x000000149e057812 */ /* 0x040fe400078efcff */
[C---:B------:R-:W-:Y:S02]  /*14290*/  LOP3.LUT R4, R158.reuse, 0x16, RZ, 0xfc, !PT ;  /* 0x000000169e047812 */ /* 0x040fe400078efcff */
[C---:B------:R-:W-:Y:S02]  /*142a0*/  LOP3.LUT R6, R158.reuse, 0x18, RZ, 0xfc, !PT ;  /* 0x000000189e067812 */ /* 0x040fe400078efcff */
[----:B------:R-:W-:-:S02]  /*142b0*/  LOP3.LUT R5, R158, 0x1a, RZ, 0xfc, !PT ;  /* 0x0000001a9e057812 */ /* 0x000fc400078efcff */
[C---:B------:R-:W-:Y:S01]  /*142c0*/  LOP3.LUT R4, R158.reuse, 0x1c, RZ, 0xfc, !PT ;  /* 0x0000001c9e047812 */ /* 0x040fe200078efcff */
[----:B------:R-:W-:Y:S01]  /*142d0*/  USHF.R.U32.HI UR8, URZ, 0x4, UR8 ;  /* 0x000000043f087899 */ /* 0x000fe20008011608 */
[C---:B------:R-:W-:Y:S01]  /*142e0*/  LOP3.LUT R6, R158.reuse, 0x1e, RZ, 0xfc, !PT ;  /* 0x0000001e9e067812 */ /* 0x040fe200078efcff */
[----:B------:R-:W-:Y:S01]  /*142f0*/  USGXT.U32 UR14, UR14, 0xe ;  /* 0x0000000e0e0e789a */ /* 0x000fe20008000000 */
[C---:B------:R-:W-:Y:S02]  /*14300*/  LOP3.LUT R5, R158.reuse, 0x20, RZ, 0xfc, !PT ;  /* 0x000000209e057812 */ /* 0x040fe400078efcff */
[C---:B------:R-:W-:Y:S02]  /*14310*/  LOP3.LUT R4, R158.reuse, 0x22, RZ, 0xfc, !PT ;  /* 0x000000229e047812 */ /* 0x040fe400078efcff */
[C---:B------:R-:W-:Y:S02]  /*14320*/  LOP3.LUT R6, R158.reuse, 0x24, RZ, 0xfc, !PT ;  /* 0x000000249e067812 */ /* 0x040fe400078efcff */
        /* <DEDUP_REMOVED lines=8> */
[----:B------:R-:W-:Y:S01]  /*143b0*/  USHF.L.U32 UR9, UR9, 0x7, URZ ;  /* 0x0000000709097899 */ /* 0x000fe2000800063f */
[C---:B------:R-:W-:Y:S01]  /*143c0*/  LOP3.LUT R6, R158.reuse, 0x36, RZ, 0xfc, !PT ;  /* 0x000000369e067812 */ /* 0x040fe200078efcff */
[----:B------:R-:W-:Y:S01]  /*143d0*/  USHF.L.U32 UR10, UR10, 0x7, URZ ;  /* 0x000000070a0a7899 */ /* 0x000fe2000800063f */
[C---:B------:R-:W-:Y:S01]  /*143e0*/  LOP3.LUT R5, R158.reuse, 0x38, RZ, 0xfc, !PT ;  /* 0x000000389e057812 */ /* 0x040fe200078efcff */
[----:B------:R-:W-:Y:S01]  /*143f0*/  USGXT.U32 UR12, UR8, 0xe ;  /* 0x0000000e080c789a */ /* 0x000fe20008000000 */
[C---:B------:R-:W-:Y:S01]  /*14400*/  LOP3.LUT R4, R158.reuse, 0x3a, RZ, 0xfc, !PT ;  /* 0x0000003a9e047812 */ /* 0x040fe200078efcff */
[----:B------:R-:W-:Y:S01]  /*14410*/  UIADD3 UR15, UP1, UR14, 0x2, URZ ;  /* 0x000000020e0f7890 */ /* 0x000fe2000ff3e03f */
[C---:B------:R-:W-:Y:S02]  /*14420*/  LOP3.LUT R6, R158.reuse, 0x3c, RZ, 0xfc, !PT ;  /* 0x0000003c9e067812 */ /* 0x040fe400078efcff */
[----:B------:R-:W-:-:S02]  /*14430*/  LOP3.LUT R5, R158, 0x3e, RZ, 0xfc, !PT ;  /* 0x0000003e9e057812 */ /* 0x000fc400078efcff */
[C---:B------:R-:W-:Y:S01]  /*14440*/  LOP3.LUT R4, R158.reuse, 0x40, RZ, 0xfc, !PT ;  /* 0x000000409e047812 */ /* 0x040fe200078efcff */
[----:B------:R-:W-:Y:S01]  /*14450*/  UMOV UR6, URZ ;  /* 0x0000003f00067c82 */ /* 0x000fe20008000000 */
[C---:B------:R-:W-:Y:S02]  /*14460*/  LOP3.LUT R6, R158.reuse, 0x42, RZ, 0xfc, !PT ;  /* 0x000000429e067812 */ /* 0x040fe400078efcff */
[C---:B------:R-:W-:Y:S02]  /*14470*/  LOP3.LUT R5, R158.reuse, 0x44, RZ, 0xfc, !PT ;  /* 0x000000449e057812 */ /* 0x040fe400078efcff */
[C---:B------:R-:W-:Y:S02]  /*14480*/  LOP3.LUT R4, R158.reuse, 0x46, RZ, 0xfc, !PT ;  /* 0x000000469e047812 */ /* 0x040fe400078efcff */
[C---:B------:R-:W-:Y:S02]  /*14490*/  LOP3.LUT R6, R158.reuse, 0x48, RZ, 0xfc, !PT ;  /* 0x000000489e067812 */ /* 0x040fe400078efcff */
[----:B------:R-:W-:-:S02]  /*144a0*/  LOP3.LUT R5, R158, 0x4a, RZ, 0xfc, !PT ;  /* 0x0000004a9e057812 */ /* 0x000fc400078efcff */
[C---:B------:R-:W-:Y:S01]  /*144b0*/  LOP3.LUT R4, R158.reuse, 0x4c, RZ, 0xfc, !PT ;  /* 0x0000004c9e047812 */ /* 0x040fe200078efcff */
[----:B------:R-:W-:Y:S01]  /*144c0*/  USHF.R.S32.HI UR8, URZ, 0x1f, UR9 ;  /* 0x0000001f3f087899 */ /* 0x000fe20008011409 */
[C---:B------:R-:W-:Y:S01]  /*144d0*/  LOP3.LUT R6, R158.reuse, 0x4e, RZ, 0xfc, !PT ;  /* 0x0000004e9e067812 */ /* 0x040fe200078efcff */
[----:B------:R-:W-:Y:S01]  /*144e0*/  USHF.R.S32.HI UR11, URZ, 0x1f, UR10 ;  /* 0x0000001f3f0b7899 */ /* 0x000fe2000801140a */
[C---:B------:R-:W-:Y:S01]  /*144f0*/  LOP3.LUT R5, R158.reuse, 0x50, RZ, 0xfc, !PT ;  /* 0x000000509e057812 */ /* 0x040fe200078efcff */
[----:B------:R-:W-:Y:S01]  /*14500*/  UIADD3 UR13, UP0, UR12, 0x80, URZ ;  /* 0x000000800c0d7890 */ /* 0x000fe2000ff1e03f */
[C---:B------:R-:W-:Y:S01]  /*14510*/  LOP3.LUT R4, R158.reuse, 0x52, RZ, 0xfc, !PT ;  /* 0x000000529e047812 */ /* 0x040fe200078efcff */
[----:B------:R-:W-:Y:S01]  /*14520*/  UIADD3.X UR19, UR6, 0x40000040, URZ, UP1, !UPT ;  /* 0x4000004006137890 */ /* 0x000fe20008ffe43f */
[C---:B------:R-:W-:Y:S02]  /*14530*/  LOP3.LUT R6, R158.reuse, 0x54, RZ, 0xfc, !PT ;  /* 0x000000549e067812 */ /* 0x040fe400078efcff */
[----:B------:R-:W-:-:S02]  /*14540*/  LOP3.LUT R5, R158, 0x56, RZ, 0xfc, !PT ;  /* 0x000000569e057812 */ /* 0x000fc400078efcff */
[C---:B------:R-:W-:Y:S02]  /*14550*/  LOP3.LUT R4, R158.reuse, 0x58, RZ, 0xfc, !PT ;  /* 0x000000589e047812 */ /* 0x040fe400078efcff */
[C---:B------:R-:W-:Y:S02]  /*14560*/  LOP3.LUT R6, R158.reuse, 0x5a, RZ, 0xfc, !PT ;  /* 0x0000005a9e067812 */ /* 0x040fe400078efcff */
[C---:B------:R-:W-:Y:S02]  /*14570*/  LOP3.LUT R5, R158.reuse, 0x5c, RZ, 0xfc, !PT ;  /* 0x0000005c9e057812 */ /* 0x040fe400078efcff */
[C---:B------:R-:W-:Y:S01]  /*14580*/  LOP3.LUT R4, R158.reuse, 0x5e, RZ, 0xfc, !PT ;  /* 0x0000005e9e047812 */ /* 0x040fe200078efcff */
[----:B------:R-:W-:Y:S01]  /*14590*/  UMOV UR5, URZ ;  /* 0x0000003f00057c82 */ /* 0x000fe20008000000 */
[C---:B------:R-:W-:Y:S02]  /*145a0*/  LOP3.LUT R6, R158.reuse, 0x60, RZ, 0xfc, !PT ;  /* 0x000000609e067812 */ /* 0x040fe400078efcff */
[----:B------:R-:W-:-:S02]  /*145b0*/  LOP3.LUT R5, R158, 0x62, RZ, 0xfc, !PT ;  /* 0x000000629e057812 */ /* 0x000fc400078efcff */
[C---:B------:R-:W-:Y:S01]  /*145c0*/  LOP3.LUT R4, R158.reuse, 0x64, RZ, 0xfc, !PT ;  /* 0x000000649e047812 */ /* 0x040fe200078efcff */
[----:B------:R-:W-:Y:S01]  /*145d0*/  USHF.L.U32 UR45, UR9, 0x1, URZ ;  /* 0x00000001092d7899 */ /* 0x000fe2000800063f */
[C---:B------:R-:W-:Y:S01]  /*145e0*/  LOP3.LUT R6, R158.reuse, 0x66, RZ, 0xfc, !PT ;  /* 0x000000669e067812 */ /* 0x040fe200078efcff */
[----:B------:R-:W-:Y:S01]  /*145f0*/  USHF.L.U64.HI UR18, UR9, 0x1, UR8 ;  /* 0x0000000109127899 */ /* 0x000fe20008010208 */
[C---:B------:R-:W-:Y:S02]  /*14600*/  LOP3.LUT R5, R158.reuse, 0x68, RZ, 0xfc, !PT ;  /* 0x000000689e057812 */ /* 0x040fe400078efcff */
[C---:B------:R-:W-:Y:S01]  /*14610*/  LOP3.LUT R4, R158.reuse, 0x6a, RZ, 0xfc, !PT ;  /* 0x0000006a9e047812 */ /* 0x040fe200078efcff */
[----:B------:R-:W-:Y:S01]  /*14620*/  UIADD3.X UR9, UR5, 0x40000040, URZ, UP0, !UPT ;  /* 0x4000004005097890 */ /* 0x000fe200087fe43f */
[C---:B------:R-:W-:Y:S02]  /*14630*/  LOP3.LUT R6, R158.reuse, 0x6c, RZ, 0xfc, !PT ;  /* 0x0000006c9e067812 */ /* 0x040fe400078efcff */
[----:B------:R-:W-:-:S02]  /*14640*/  LOP3.LUT R5, R158, 0x6e, RZ, 0xfc, !PT ;  /* 0x0000006e9e057812 */ /* 0x000fc400078efcff */
[C---:B------:R-:W-:Y:S02]  /*14650*/  LOP3.LUT R4, R158.reuse, 0x70, RZ, 0xfc, !PT ;  /* 0x000000709e047812 */ /* 0x040fe400078efcff */
[----:B------:R-:W-:Y:S02]  /*14660*/  CS2R R24, SRZ ;  /* 0x0000000000187805 */ /* 0x000fe4000001ff00 */
[C---:B------:R-:W-:Y:S02]  /*14670*/  LOP3.LUT R6, R158.reuse, 0x72, RZ, 0xfc, !PT ;  /* 0x000000729e067812 */ /* 0x040fe400078efcff */
[----:B------:R-:W-:Y:S02]  /*14680*/  CS2R R26, SRZ ;  /* 0x00000000001a7805 */ /* 0x000fe4000001ff00 */
[----:B------:R-:W-:Y:S02]  /*14690*/  LOP3.LUT R5, R158, 0x74, RZ, 0xfc, !PT ;  /* 0x000000749e057812 */ /* 0x000fe400078efcff */
[----:B------:R-:W-:-:S02]  /*146a0*/  CS2R R28, SRZ ;  /* 0x00000000001c7805 */ /* 0x000fc4000001ff00 */
[C---:B------:R-:W-:Y:S02]  /*146b0*/  LOP3.LUT R4, R158.reuse, 0x76, RZ, 0xfc, !PT ;  /* 0x000000769e047812 */ /* 0x040fe400078efcff */
[----:B------:R-:W-:Y:S02]  /*146c0*/  CS2R R30, SRZ ;  /* 0x00000000001e7805 */ /* 0x000fe4000001ff00 */
[C---:B------:R-:W-:Y:S02]  /*146d0*/  LOP3.LUT R6, R158.reuse, 0x78, RZ, 0xfc, !PT ;  /* 0x000000789e067812 */ /* 0x040fe400078efcff */
[----:B------:R-:W-:Y:S02]  /*146e0*/  CS2R R32, SRZ ;  /* 0x0000000000207805 */ /* 0x000fe4000001ff00 */
[----:B------:R-:W-:Y:S02]  /*146f0*/  LOP3.LUT R5, R158, 0x7a, RZ, 0xfc, !PT ;  /* 0x0000007a9e057812 */ /* 0x000fe400078efcff */
[----:B------:R-:W-:-:S02]  /*14700*/  CS2R R34, SRZ ;  /* 0x0000000000227805 */ /* 0x000fc4000001ff00 */
[----:B------:R-:W-:Y:S02]  /*14710*/  LOP3.LUT R4, R158, 0x7c, RZ, 0xfc, !PT ;  /* 0x0000007c9e047812 */ /* 0x000fe400078efcff */
        /* <DEDUP_REMOVED lines=33> */
[----:B------:R-:W-:Y:S01]  /*14930*/  USHF.L.U32 UR44, UR10, 0x1, URZ ;  /* 0x000000010a2c7899 */ /* 0x000fe2000800063f */
[----:B------:R-:W-:Y:S02]  /*14940*/  CS2R R102, SRZ ;  /* 0x0000000000667805 */ /* 0x000fe4000001ff00 */
[----:B------:R-:W-:Y:S01]  /*14950*/  CS2R R104, SRZ ;  /* 0x0000000000687805 */ /* 0x000fe2000001ff00 */
[----:B------:R-:W-:Y:S01]  /*14960*/  USHF.L.U64.HI UR6, UR10, 0x1, UR11 ;  /* 0x000000010a067899 */ /* 0x000fe2000801020b */
[----:B------:R-:W-:-:S02]  /*14970*/  CS2R R106, SRZ ;  /* 0x00000000006a7805 */ /* 0x000fc4000001ff00 */
[----:B------:R-:W-:Y:S02]  /*14980*/  CS2R R108, SRZ ;  /* 0x00000000006c7805 */ /* 0x000fe4000001ff00 */
[----:B------:R-:W-:Y:S02]  /*14990*/  CS2R R110, SRZ ;  /* 0x00000000006e7805 */ /* 0x000fe4000001ff00 */
[----:B------:R-:W-:Y:S01]  /*149a0*/  CS2R R112, SRZ ;  /* 0x0000000000707805 */ /* 0x000fe2000001ff00 */
[----:B------:R-:W-:Y:S01]  /*149b0*/  UMOV UR10, UR15 ;  /* 0x0000000f000a7c82 */ /* 0x000fe20008000000 */
[----:B------:R-:W-:Y:S01]  /*149c0*/  UMOV UR11, UR19 ;  /* 0x00000013000b7c82 */ /* 0x000fe20008000000 */
[----:B------:R-:W-:Y:S01]  /*149d0*/  UMOV UR8, UR13 ;  /* 0x0000000d00087c82 */ /* 0x000fe20008000000 */
[----:B------:R-:W-:Y:S01]  /*149e0*/  UMOV UR4, URZ ;  /* 0x0000003f00047c82 */ /* 0x000fe20008000000 */
[----:B------:R-:W-:Y:S02]  /*149f0*/  UIADD3.64 UR22, UR10, 0x2, URZ ;  /* 0x000000020a167897 */ /* 0x000fe4000fffe03f */
[----:B------:R-:W-:-:S02]  /*14a00*/  UIADD3.64 UR26, UR10, 0x4, URZ ;  /* 0x000000040a1a7897 */ /* 0x000fc4000fffe03f */
[----:B------:R-:W-:Y:S02]  /*14a10*/  UIADD3.64 UR30, UR10, 0x7fe, URZ ;  /* 0x000007fe0a1e7897 */ /* 0x000fe4000fffe03f */
[----:B------:R-:W-:Y:S02]  /*14a20*/  UIADD3.64 UR34, UR10, 0x800, URZ ;  /* 0x000008000a227897 */ /* 0x000fe4000fffe03f */
[----:B------:R-:W-:Y:S02]  /*14a30*/  UIADD3.64 UR38, UR10, 0x802, URZ ;  /* 0x000008020a267897 */ /* 0x000fe4000fffe03f */
[----:B------:R-:W-:Y:S02]  /*14a40*/  UIADD3.64 UR42, UR10, 0x804, URZ ;  /* 0x000008040a2a7897 */ /* 0x000fe4000fffe03f */
[----:B------:R-:W-:Y:S02]  /*14a50*/  UIADD3.64 UR20, UR8, 0x80, URZ ;  /* 0x0000008008147897 */ /* 0x000fe4000fffe03f */
[----:B------:R-:W-:-:S02]  /*14a60*/  UIADD3.64 UR24, UR8, 0x100, URZ ;  /* 0x0000010008187897 */ /* 0x000fc4000fffe03f */
[----:B------:R-:W-:Y:S02]  /*14a70*/  UIADD3.64 UR28, UR8, 0x180, URZ ;  /* 0x00000180081c7897 */ /* 0x000fe4000fffe03f */
[----:B------:R-:W-:Y:S01]  /*14a80*/  UIADD3.64 UR32, UR8, 0x200, URZ ;  /* 0x0000020008207897 */ /* 0x000fe2000fffe03f */
[----:B------:R-:W0:Y:S01]  /*14a90*/  LDC R160, c[0x0][0x230] ;  /* 0x00008c00ffa07b82 */ /* 0x000e220000000800 */
[C---:B---3--:R-:W-:Y:S02]  /*14aa0*/  LOP3.LUT R6, R2.reuse, 0x20, RZ, 0x3c, !PT ;  /* 0x0000002002067812 */ /* 0x048fe400078e3cff */
[----:B------:R-:W-:Y:S02]  /*14ab0*/  CS2R R114, SRZ ;  /* 0x0000000000727805 */ /* 0x000fe4000001ff00 */
[----:B------:R-:W-:Y:S02]  /*14ac0*/  LOP3.LUT R5, R2, 0x30, RZ, 0x3c, !PT ;  /* 0x0000003002057812 */ /* 0x000fe400078e3cff */
[----:B------:R-:W-:-:S02]  /*14ad0*/  CS2R R116, SRZ ;  /* 0x0000000000747805 */ /* 0x000fc4000001ff00 */
[C---:B------:R-:W-:Y:S02]  /*14ae0*/  LOP3.LUT R6, R2.reuse, 0x50, RZ, 0x3c, !PT ;  /* 0x0000005002067812 */ /* 0x040fe400078e3cff */
[----:B------:R-:W-:Y:S02]  /*14af0*/  CS2R R118, SRZ ;  /* 0x0000000000767805 */ /* 0x000fe4000001ff00 */
[----:B------:R-:W-:Y:S02]  /*14b00*/  LOP3.LUT R5, R2, 0x60, RZ, 0x3c, !PT ;  /* 0x0000006002057812 */ /* 0x000fe400078e3cff */
[----:B------:R-:W-:Y:S02]  /*14b10*/  CS2R R120, SRZ ;  /* 0x0000000000787805 */ /* 0x000fe4000001ff00 */
[----:B--2---:R-:W-:Y:S02]  /*14b20*/  LOP3.LUT R6, R3, 0x20, RZ, 0x3c, !PT ;  /* 0x0000002003067812 */ /* 0x004fe400078e3cff */
[----:B------:R-:W-:-:S02]  /*14b30*/  CS2R R122, SRZ ;  /* 0x00000000007a7805 */ /* 0x000fc4000001ff00 */
[----:B------:R-:W-:Y:S02]  /*14b40*/  LOP3.LUT R5, R3, 0x40, RZ, 0x3c, !PT ;  /* 0x0000004003057812 */ /* 0x000fe400078e3cff */
[----:B------:R-:W-:Y:S02]  /*14b50*/  CS2R R124, SRZ ;  /* 0x00000000007c7805 */ /* 0x000fe4000001ff00 */
[----:B------:R-:W-:Y:S01]  /*14b60*/  CS2R R126, SRZ ;  /* 0x00000000007e7805 */ /* 0x000fe2000001ff00 */
[----:B------:R1:W-:Y:S01]  /*14b70*/  STL [R1+0xb4c], R6 ;  /* 0x000b4c0601007387 */ /* 0x0003e20000100800 */
[----:B------:R-:W-:Y:S02]  /*14b80*/  CS2R R128, SRZ ;  /* 0x0000000000807805 */ /* 0x000fe4000001ff00 */
[----:B------:R-:W-:Y:S02]  /*14b90*/  CS2R R130, SRZ ;  /* 0x0000000000827805 */ /* 0x000fe4000001ff00 */
[----:B------:R-:W-:Y:S01]  /*14ba0*/  CS2R R132, SRZ ;  /* 0x0000000000847805 */ /* 0x000fe2000001ff00 */
[----:B------:R1:W-:Y:S01]  /*14bb0*/  STL [R1+0xb48], R5 ;  /* 0x000b480501007387 */ /* 0x0003e20000100800 */
[----:B------:R-:W-:-:S02]  /*14bc0*/  CS2R R134, SRZ ;  /* 0x0000000000867805 */ /* 0x000fc4000001ff00 */
[----:B------:R-:W-:Y:S02]  /*14bd0*/  CS2R R136, SRZ ;  /* 0x0000000000887805 */ /* 0x000fe4000001ff00 */
[----:B------:R-:W-:Y:S02]  /*14be0*/  CS2R R138, SRZ ;  /* 0x00000000008a7805 */ /* 0x000fe4000001ff00 */
[----:B------:R-:W-:Y:S02]  /*14bf0*/  CS2R R140, SRZ ;  /* 0x00000000008c7805 */ /* 0x000fe4000001ff00 */
[----:B------:R-:W-:Y:S01]  /*14c00*/  CS2R R142, SRZ ;  /* 0x00000000008e7805 */ /* 0x000fe2000001ff00 */
[----:B0-----:R-:W-:Y:S01]  /*14c10*/  VIADD R160, R160, 0x7f ;  /* 0x0000007fa0a07836 */ /* 0x001fe20000000000 */
[----:B------:R-:W-:Y:S02]  /*14c20*/  CS2R R144, SRZ ;  /* 0x0000000000907805 */ /* 0x000fe4000001ff00 */
[----:B------:R-:W-:-:S02]  /*14c30*/  CS2R R146, SRZ ;  /* 0x0000000000927805 */ /* 0x000fc4000001ff00 */
[----:B------:R-:W-:Y:S02]  /*14c40*/  CS2R R148, SRZ ;  /* 0x0000000000947805 */ /* 0x000fe4000001ff00 */
[----:B------:R-:W-:Y:S02]  /*14c50*/  CS2R R150, SRZ ;  /* 0x0000000000967805 */ /* 0x000fe4000001ff00 */
[----:B------:R-:W-:Y:S01]  /*14c60*/  SHF.R.S32.HI R158, RZ, 0x1f, R160 ;  /* 0x0000001fff9e7819 */ /* 0x000fe200000114a0 */
[----:B------:R-:W-:Y:S02]  /*14c70*/  UIADD3.64 UR36, UR8, 0x280, URZ ;  /* 0x0000028008247897 */ /* 0x000fe4000fffe03f */
[----:B------:R-:W-:Y:S01]  /*14c80*/  UIADD3.64 UR40, UR8, 0x300, URZ ;  /* 0x0000030008287897 */ /* 0x000fe2000fffe03f */
[----:B------:R-:W-:Y:S01]  /*14c90*/  LEA.HI R158, R158, R160, RZ, 0x7 ;  /* 0x000000a09e9e7211 */ /* 0x000fe200078f38ff */
[----:B------:R-:W-:-:S03]  /*14ca0*/  ULDC UR19, c[0x0][0x230] ;  /* 0x00008c0000137ab9 */ /* 0x000fc60000000800 */
[----:B------:R-:W-:Y:S02]  /*14cb0*/  SHF.R.S32.HI R4, RZ, 0x7, R158 ;  /* 0x00000007ff047819 */ /* 0x000fe4000001149e */
[C---:B------:R-:W-:Y:S02]  /*14cc0*/  LOP3.LUT R4, R2.reuse, 0x10, RZ, 0x3c, !PT ;  /* 0x0000001002047812 */ /* 0x040fe400078e3cff */
[C---:B------:R-:W-:Y:S02]  /*14cd0*/  LOP3.LUT R4, R2.reuse, 0x40, RZ, 0x3c, !PT ;  /* 0x0000004002047812 */ /* 0x040fe400078e3cff */
[----:B------:R-:W-:Y:S02]  /*14ce0*/  LOP3.LUT R4, R2, 0x70, RZ, 0x3c, !PT ;  /* 0x0000007002047812 */ /* 0x000fe400078e3cff */
[----:B------:R-:W-:-:S05]  /*14cf0*/  LOP3.LUT R4, R3, 0x60, RZ, 0x3c, !PT ;  /* 0x0000006003047812 */ /* 0x000fca00078e3cff */
[----:B------:R1:W-:Y:S02]  /*14d00*/  STL [R1+0xb44], R4 ;  /* 0x000b440401007387 */ /* 0x0003e40000100800 */
.L_x_1:
[----:B-1----:R-:W2:Y:S04]  /*14d10*/  LDL R5, [R1+0x414] ;  /* 0x0004140001057983 */ /* 0x002ea80000100800 */
[----:B------:R-:W-:Y:S04]  /*14d20*/  STL [R1+0xbc0], R175 ;  /* 0x000bc0af01007387 */ /* 0x000fe80000100800 */
[----:B------:R0:W-:Y:S04]  /*14d30*/  STL [R1+0xbbc], R174 ;  /* 0x000bbcae01007387 */ /* 0x0001e80000100800 */
[----:B0-----:R-:W3:Y:S01]  /*14d40*/  LDL R174, [R1+0x408] ;  /* 0x0004080001ae7983 */ /* 0x001ee20000100800 */
[----:B------:R-:W-:-:S03]  /*14d50*/  UIMAD UR5, UR4, -0x80, UR19 ;  /* 0xffffff80040578a4 */ /* 0x000fc6000f8e0213 */
[----:B------:R-:W-:Y:S04]  /*14d60*/  STL [R1+0xbb8], R173 ;  /* 0x000bb8ad01007387 */ /* 0x000fe80000100800 */
[----:B------:R-:W-:Y:S04]  /*14d70*/  STL [R1+0xbb4], R172 ;  /* 0x000bb4ac01007387 */ /* 0x000fe80000100800 */
[----:B------:R-:W-:Y:S04]  /*14d80*/  STL [R1+0xbb0], R171 ;  /* 0x000bb0ab01007387 */ /* 0x000fe80000100800 */
[----:B------:R0:W-:Y:S04]  /*14d90*/  STL [R1+0xbac], R170 ;  /* 0x000bacaa01007387 */ /* 0x0001e80000100800 */
[----:B------:R-:W-:Y:S04]  /*14da0*/  STL [R1+0xba8], R169 ;  /* 0x000ba8a901007387 */ /* 0x000fe80000100800 */
[----:B------:R-:W-:Y:S04]  /*14db0*/  STL [R1+0xba4], R168 ;  /* 0x000ba4a801007387 */ /* 0x000fe80000100800 */
[----:B------:R-:W-:Y:S04]  /*14dc0*/  STL [R1+0xba0], R167 ;  /* 0x000ba0a701007387 */ /* 0x000fe80000100800 */
[----:B------:R-:W-:Y:S04]  /*14dd0*/  STL [R1+0xb9c], R166 ;  /* 0x000b9ca601007387 */ /* 0x000fe80000100800 */
[----:B------:R-:W-:Y:S04]  /*14de0*/  STL [R1+0xb98], R165 ;  /* 0x000b98a501007387 */ /* 0x000fe80000100800 */
[----:B------:R-:W-:Y:S04]  /*14df0*/  STL [R1+0xb94], R164 ;  /* 0x000b94a401007387 */ /* 0x000fe80000100800 */
[----:B------:R-:W-:Y:S04]  /*14e00*/  STL [R1+0xb90], R163 ;  /* 0x000b90a301007387 */ /* 0x000fe80000100800 */
[----:B------:R-:W-:Y:S04]  /*14e10*/  STL [R1+0xb8c], R162 ;  /* 0x000b8ca201007387 */ /* 0x000fe80000100800 */
[----:B-----5:R-:W-:Y:S04]  /*14e20*/  STL [R1+0xb88], R3 ;  /* 0x000b880301007387 */ /* 0x020fe80000100800 */
[----:B------:R-:W-:Y:S04]  /*14e30*/  STL [R1+0xb84], R197 ;  /* 0x000b84c501007387 */ /* 0x000fe80000100800 */
[----:B------:R-:W-:Y:S04]  /*14e40*/  STL [R1+0xb80], R2 ;  /* 0x000b800201007387 */ /* 0x000fe80000100800 */
[----:B-----5:R1:W-:Y:S04]  /*14e50*/  STL [R1+0xb54], R0 ;  /* 0x000b540001007387 */ /* 0x0203e80000100800 */
[----:B0-----:R-:W4:Y:S01]  /*14e60*/  LDL R170, [R1+0x410] ;  /* 0x0004100001aa7983 */ /* 0x001f220000100800 */
[----:B------:R-:W0:Y:S03]  /*14e70*/  S2R R175, SR_TID.X ;  /* 0x0000000000af7919 */ /* 0x000e260000002100 */
[----:B-1----:R-:W4:Y:S01]  /*14e80*/  LDL R0, [R1+0x5fc] ;  /* 0x0005fc0001007983 */ /* 0x002f220000100800 */
[----:B------:R-:W1:Y:S03]  /*14e90*/  S2R R168, SR_TID.X ;  /* 0x0000000000a87919 */ /* 0x000e660000002100 */
[----:B------:R-:W4:Y:S01]  /*14ea0*/  LDL R172, [R1+0x5f8] ;  /* 0x0005f80001ac7983 */ /* 0x000f220000100800 */
[----:B------:R-:W-:-:S03]  /*14eb0*/  PRMT R19, RZ, 0x7610, R19 ;  /* 0x00007610ff137816 */ /* 0x000fc60000000013 */
[----:B------:R-:W4:Y:S01]  /*14ec0*/  LDL R169, [R1+0x5f4] ;  /* 0x0005f40001a97983 */ /* 0x000f220000100800 */
[--C-:B0-----:R-:W-:Y:S02]  /*14ed0*/  SHF.R.U32.HI R4, RZ, 0x6, R175.reuse ;  /* 0x00000006ff047819 */ /* 0x101fe400000116af */
[----:B------:R-:W-:Y:S02]  /*14ee0*/  SHF.R.U32.HI R175, RZ, 0x6, R175 ;  /* 0x00000006ffaf7819 */ /* 0x000fe400000116af */
[----:B------:R-:W-:Y:S02]  /*14ef0*/  SGXT.U32 R4, R4, 0x1 ;  /* 0x000000010404781a */ /* 0x000fe40000000000 */
[----:B------:R-:W-:Y:S02]  /*14f00*/  SGXT.U32 R175, R175, 0x1 ;  /* 0x00000001afaf781a */ /* 0x000fe40000000000 */
[----:B------:R-:W-:Y:S02]  /*14f10*/  LOP3.LUT R173, R4, 0x2, RZ, 0xfc, !PT ;  /* 0x0000000204ad7812 */ /* 0x000fe400078efcff */
[----:B------:R-:W0:Y:S02]  /*14f20*/  S2R R4, SR_TID.X ;  /* 0x0000000000047919 */ /* 0x000e240000002100 */
[----:B------:R-:W-:-:S02]  /*14f30*/  ISETP.GE.AND P1, PT, R173, UR5, PT ;  /* 0x00000005ad007c0c */ /* 0x000fc4000bf26270 */
[----:B------:R-:W-:-:S04]  /*14f40*/  LOP3.LUT R173, R175, 0x4, RZ, 0xfc, !PT ;  /* 0x00000004afad7812 */ /* 0x000fc800078efcff */
[----:B------:R-:W-:Y:S02]  /*14f50*/  ISETP.GE.AND P4, PT, R173, UR5, PT ;  /* 0x00000005ad007c0c */ /* 0x000fe4000bf86270 */
[----:B0-----:R-:W-:Y:S02]  /*14f60*/  SHF.R.U32.HI R175, RZ, 0x6, R4 ;  /* 0x00000006ffaf7819 */ /* 0x001fe40000011604 */
[----:B-1----:R-:W-:Y:S02]  /*14f70*/  SHF.R.U32.HI R4, RZ, 0x6, R168 ;  /* 0x00000006ff047819 */ /* 0x002fe400000116a8 */
[----:B------:R-:W-:-:S04]  /*14f80*/  SGXT.U32 R175, R175, 0x1 ;  /* 0x00000001afaf781a */ /* 0x000fc80000000000 */
[----:B------:R-:W-:Y:S02]  /*14f90*/  LOP3.LUT R173, R175, 0x6, RZ, 0xfc, !PT ;  /* 0x00000006afad7812 */ /* 0x000fe400078efcff */
[----:B------:R-:W0:Y:S01]  /*14fa0*/  S2R R175, SR_TID.X ;  /* 0x0000000000af7919 */ /* 0x000e220000002100 */
[----:B------:R-:W-:Y:S02]  /*14fb0*/  SGXT.U32 R4, R4, 0x1 ;  /* 0x000000010404781a */ /* 0x000fe40000000000 */
[----:B------:R-:W-:Y:S02]  /*14fc0*/  ISETP.GE.AND P5, PT, R173, UR5, PT ;  /* 0x00000005ad007c0c */ /* 0x000fe4000bfa6270 */
[----:B------:R-:W4:Y:S01]  /*14fd0*/  LDL R173, [R1+0x40c] ;  /* 0x00040c0001ad7983 */ /* 0x000f220000100800 */
[----:B------:R-:W-:Y:S02]  /*14fe0*/  ISETP.GE.AND P0, PT, R4, UR5, PT ;  /* 0x0000000504007c0c */ /* 0x000fe4000bf06270 */
[----:B0-----:R-:W-:-:S04]  /*14ff0*/  SHF.R.U32.HI R175, RZ, 0x6, R175 ;  /* 0x00000006ffaf7819 */ /* 0x001fc800000116af */
[----:B------:R-:W-:-:S04]  /*15000*/  SGXT.U32 R175, R175, 0x1 ;  /* 0x00000001afaf781a */ /* 0x000fc80000000000 */
[----:B------:R-:W-:-:S04]  /*15010*/  LOP3.LUT R171, R175, 0x8, RZ, 0xfc, !PT ;  /* 0x00000008afab7812 */ /* 0x000fc800078efcff */
[----:B------:R-:W-:Y:S02]  /*15020*/  ISETP.GE.AND P2, PT, R171, UR5, PT ;  /* 0x00000005ab007c0c */ /* 0x000fe4000bf46270 */
[----:B------:R-:W4:Y:S01]  /*15030*/  LDL R171, [R1+0x404] ;  /* 0x0004040001ab7983 */ /* 0x000f220000100800 */
[----:B--2---:R-:W-:Y:S02]  /*15040*/  @!P1 IMAD.MOV.U32 R4, RZ, RZ, R5 ;  /* 0x000000ffff049224 */ /* 0x004fe400078e0005 */
[----:B---3--:R-:W-:-:S05]  /*15050*/  @!P1 IMAD.MOV.U32 R5, RZ, RZ, R174 ;  /* 0x000000ffff059224 */ /* 0x008fca00078e00ae */
[----:B------:R4:W2:Y:S02]  /*15060*/  @!P1 LDG.E.U16 R19, desc[UR16][R4.64] ;  /* 0x0000001004139981 */ /* 0x0008a4000c1e1500 */
[----:B----4-:R-:W-:Y:S02]  /*15070*/  @!P4 IMAD.MOV.U32 R5, RZ, RZ, R170 ;  /* 0x000000ffff05c224 */ /* 0x010fe400078e00aa */
[----:B------:R-:W3:Y:S01]  /*15080*/  LDL R170, [R1+0x5ec] ;  /* 0x0005ec0001aa7983 */ /* 0x000ee20000100800 */
[----:B------:R-:W-:-:S03]  /*15090*/  @!P4 IMAD.MOV.U32 R4, RZ, RZ, R0 ;  /* 0x000000ffff04c224 */ /* 0x000fc600078e0000 */
[----:B------:R-:W4:Y:S01]  /*150a0*/  LDL R0, [R1+0x5f0] ;  /* 0x0005f00001007983 */ /* 0x000f220000100800 */
[----:B------:R-:W0:Y:S01]  /*150b0*/  S2R R175, SR_TID.X ;  /* 0x0000000000af7919 */ /* 0x000e220000002100 */
[----:B------:R-:W-:Y:S02]  /*150c0*/  PRMT R189, RZ, 0x7610, R189 ;  /* 0x00007610ffbd7816 */ /* 0x000fe400000000bd */
[----:B------:R-:W-:-:S04]  /*150d0*/  PRMT R203, RZ, 0x7610, R203 ;  /* 0x00007610ffcb7816 */ /* 0x000fc800000000cb */
[----:B------:R1:W2:Y:S01]  /*150e0*/  @!P4 LDG.E.U16 R189, desc[UR16][R4.64] ;  /* 0x0000001004bdc981 */ /* 0x0002a2000c1e1500 */
[----:B------:R-:W-:Y:S01]  /*150f0*/  PRMT R185, RZ, 0x7610, R185 ;  /* 0x00007610ffb97816 */ /* 0x000fe200000000b9 */
[----:B-1----:R-:W-:Y:S02]  /*15100*/  @!P5 IMAD.MOV.U32 R4, RZ, RZ, R172 ;  /* 0x000000ffff04d224 */ /* 0x002fe400078e00ac */
[----:B------:R-:W2:Y:S01]  /*15110*/  LDL R172, [R1+0x5e8] ;  /* 0x0005e80001ac7983 */ /* 0x000ea20000100800 */
[----:B0-----:R-:W-:-:S04]  /*15120*/  SHF.R.U32.HI R175, RZ, 0x6, R175 ;  /* 0x00000006ffaf7819 */ /* 0x001fc800000116af */
[----:B------:R-:W-:-:S04]  /*15130*/  SGXT.U32 R175, R175, 0x1 ;  /* 0x00000001afaf781a */ /* 0x000fc80000000000 */
[----:B------:R-:W-:-:S04]  /*15140*/  LOP3.LUT R174, R175, 0xa, RZ, 0xfc, !PT ;  /* 0x0000000aafae7812 */ /* 0x000fc800078efcff */
[----:B------:R-:W-:Y:S01]  /*15150*/  ISETP.GE.AND P3, PT, R174, UR5, PT ;  /* 0x00000005ae007c0c */ /* 0x000fe2000bf66270 */
[----:B------:R-:W-:Y:S02]  /*15160*/  @!P5 IMAD.MOV.U32 R5, RZ, RZ, R173 ;  /* 0x000000ffff05d224 */ /* 0x000fe400078e00ad */
[----:B------:R-:W2:Y:S04]  /*15170*/  LDL R173, [R1+0x5e4] ;  /* 0x0005e40001ad7983 */ /* 0x000ea80000100800 */
[----:B------:R0:W2:Y:S02]  /*15180*/  @!P5 LDG.E.U16 R203, desc[UR16][R4.64] ;  /* 0x0000001004cbd981 */ /* 0x0000a4000c1e1500 */
[----:B0-----:R-:W-:Y:S02]  /*15190*/  @!P2 IMAD.MOV.U32 R4, RZ, RZ, R169 ;  /* 0x000000ffff04a224 */ /* 0x001fe400078e00a9 */
[----:B------:R-:W2:Y:S01]  /*151a0*/  LDL R169, [R1+0x5e0] ;  /* 0x0005e00001a97983 */ /* 0x000ea20000100800 */
[----:B------:R-:W-:-:S03]  /*151b0*/  @!P2 IMAD.MOV.U32 R5, RZ, RZ, R171 ;  /* 0x000000ffff05a224 */ /* 0x000fc600078e00ab */
[----:B------:R-:W2:Y:S04]  /*151c0*/  LDL R171, [R1+0x5dc] ;  /* 0x0005dc0001ab7983 */ /* 0x000ea80000100800 */
[----:B------:R3:W2:Y:S02]  /*151d0*/  @!P2 LDG.E.U16 R185, desc[UR16][R4.64] ;  /* 0x0000001004b9a981 */ /* 0x0006a4000c1e1500 */
[----:B---3--:R-:W-:Y:S02]  /*151e0*/  @!P3 IMAD.MOV.U32 R5, RZ, RZ, R170 ;  /* 0x000000ffff05b224 */ /* 0x008fe400078e00aa */
[----:B------:R-:W3:Y:S01]  /*151f0*/  LDL R170, [R1+0x5d4] ;  /* 0x0005d40001aa7983 */ /* 0x000ee20000100800 */
[----:B----4-:R-:W-:-:S03]  /*15200*/  @!P3 IMAD.MOV.U32 R4, RZ, RZ, R0 ;  /* 0x000000ffff04b224 */ /* 0x010fc600078e0000 */
[----:B------:R-:W4:Y:S01]  /*15210*/  LDL R0, [R1+0x5d8] ;  /* 0x0005d80001007983 */ /* 0x000f220000100800 */
[----:B------:R-:W0:Y:S02]  /*15220*/  S2R R175, SR_TID.X ;  /* 0x0000000000af7919 */ /* 0x000e240000002100 */
[----:B0-----:R-:W-:-:S04]  /*15230*/  SHF.R.U32.HI R175, RZ, 0x6, R175 ;  /* 0x00000006ffaf7819 */ /* 0x001fc800000116af */
[----:B------:R-:W-:-:S04]  /*15240*/  SGXT.U32 R175, R175, 0x1 ;  /* 0x00000001afaf781a */ /* 0x000fc80000000000 */
[----:B------:R-:W-:Y:S02]  /*15250*/  LOP3.LUT R174, R175, 0xc, RZ, 0xfc, !PT ;  /* 0x0000000cafae7812 */ /* 0x000fe400078efcff */
[----:B------:R-:W0:Y:S02]  /*15260*/  S2R R175, SR_TID.X ;  /* 0x0000000000af7919 */ /* 0x000e240000002100 */
[----:B------:R-:W-:Y:S02]  /*15270*/  ISETP.GE.AND P6, PT, R174, UR5, PT ;  /* 0x00000005ae007c0c */ /* 0x000fe4000bfc6270 */
[----:B0-----:R-:W-:-:S04]  /*15280*/  SHF.R.U32.HI R175, RZ, 0x6, R175 ;  /* 0x00000006ffaf7819 */ /* 0x001fc800000116af */
[----:B------:R-:W-:-:S04]  /*15290*/  SGXT.U32 R175, R175, 0x1 ;  /* 0x00000001afaf781a */ /* 0x000fc80000000000 */
[----:B------:R-:W-:Y:S02]  /*152a0*/  LOP3.LUT R174, R175, 0xe, RZ, 0xfc, !PT ;  /* 0x0000000eafae7812 */ /* 0x000fe400078efcff */
[----:B------:R-:W0:Y:S01]  /*152b0*/  S2R R175, SR_TID.X ;  /* 0x0000000000af7919 */ /* 0x000e220000002100 */
[----:B------:R-:W-:Y:S02]  /*152c0*/  PRMT R18, RZ, 0x7610, R18 ;  /* 0x00007610ff127816 */ /* 0x000fe40000000012 */
[----:B------:R-:W-:Y:S02]  /*152d0*/  ISETP.GE.AND P1, PT, R174, UR5, PT ;  /* 0x00000005ae007c0c */ /* 0x000fe4000bf26270 */
[----:B------:R-:W-:Y:S02]  /*152e0*/  PRMT R187, RZ, 0x7610, R187 ;  /* 0x00007610ffbb7816 */ /* 0x000fe400000000bb */
[----:B------:R2:W4:Y:S01]  /*152f0*/  @!P3 LDG.E.U16 R18, desc[UR16][R4.64] ;  /* 0x000000100412b981 */ /* 0x000522000c1e1500 */
[----:B------:R-:W-:Y:S01]  /*15300*/  PRMT R204, RZ, 0x7610, R204 ;  /* 0x00007610ffcc7816 */ /* 0x000fe200000000cc */
[----:B--2---:R-:W-:-:S02]  /*15310*/  @!P6 IMAD.MOV.U32 R4, RZ, RZ, R172 ;  /* 0x000000ffff04e224 */ /* 0x004fc400078e00ac */
[----:B------:R-:W-:Y:S01]  /*15320*/  @!P6 IMAD.MOV.U32 R5, RZ, RZ, R173 ;  /* 0x000000ffff05e224 */ /* 0x000fe200078e00ad */
[----:B------:R-:W2:Y:S04]  /*15330*/  LDL R172, [R1+0x5d0] ;  /* 0x0005d00001ac7983 */ /* 0x000ea80000100800 */
[----:B------:R-:W2:Y:S04]  /*15340*/  LDL R173, [R1+0x5cc] ;  /* 0x0005cc0001ad7983 */ /* 0x000ea80000100800 */
[----:B------:R1:W2:Y:S01]  /*15350*/  @!P6 LDG.E.U16 R187, desc[UR16][R4.64] ;  /* 0x0000001004bbe981 */ /* 0x0002a2000c1e1500 */
[----:B0-----:R-:W-:-:S04]  /*15360*/  SHF.R.U32.HI R175, RZ, 0x6, R175 ;  /* 0x00000006ffaf7819 */ /* 0x001fc800000116af */
[----:B------:R-:W-:-:S04]  /*15370*/  SGXT.U32 R175, R175, 0x1 ;  /* 0x00000001afaf781a */ /* 0x000fc80000000000 */
[----:B------:R-:W-:-:S04]  /*15380*/  LOP3.LUT R174, R175, 0x10, RZ, 0xfc, !PT ;  /* 0x00000010afae7812 */ /* 0x000fc800078efcff */
[----:B------:R-:W-:Y:S01]  /*15390*/  ISETP.GE.AND P4, PT, R174, UR5, PT ;  /* 0x00000005ae007c0c */ /* 0x000fe2000bf86270 */
[----:B-1----:R-:W-:Y:S02]  /*153a0*/  @!P1 IMAD.MOV.U32 R4, RZ, RZ, R169 ;  /* 0x000000ffff049224 */ /* 0x002fe400078e00a9 */
[----:B------:R-:W-:Y:S01]  /*153b0*/  @!P1 IMAD.MOV.U32 R5, RZ, RZ, R171 ;  /* 0x000000ffff059224 */ /* 0x000fe200078e00ab */
[----:B------:R-:W2:Y:S04]  /*153c0*/  LDL R169, [R1+0x5c8] ;  /* 0x0005c80001a97983 */ /* 0x000ea80000100800 */
[----:B------:R-:W2:Y:S04]  /*153d0*/  LDL R171, [R1+0x5c4] ;  /* 0x0005c40001ab7983 */ /* 0x000ea80000100800 */
[----:B------:R3:W2:Y:S02]  /*153e0*/  @!P1 LDG.E.U16 R204, desc[UR16][R4.64] ;  /* 0x0000001004cc9981 */ /* 0x0006a4000c1e1500 */
[----:B---3--:R-:W-:-:S02]  /*153f0*/  @!P4 IMAD.MOV.U32 R5, RZ, RZ, R170 ;  /* 0x000000ffff05c224 */ /* 0x008fc400078e00aa */
        /* <DEDUP_REMOVED lines=19> */
[----:B------:R-:W2:Y:S01]  /*15530*/  LDL R172, [R1+0x5b8] ;  /* 0x0005b80001ac7983 */ /* 0x000ea20000100800 */
[----:B0-----:R-:W-:-:S04]  /*15540*/  SHF.R.U32.HI R175, RZ, 0x6, R175 ;  /* 0x00000006ffaf7819 */ /* 0x001fc800000116af */
[----:B------:R-:W-:-:S04]  /*15550*/  SGXT.U32 R175, R175, 0x1 ;  /* 0x00000001afaf781a */ /* 0x000fc80000000000 */
[----:B------:R-:W-:Y:S01]  /*15560*/  LOP3.LUT R174, R175, 0x16, RZ, 0xfc, !PT ;  /* 0x00000016afae7812 */ /* 0x000fe200078efcff */
[----:B------:R-:W-:Y:S02]  /*15570*/  @!P5 IMAD.MOV.U32 R5, RZ, RZ, R173 ;  /* 0x000000ffff05d224 */ /* 0x000fe400078e00ad */
[----:B------:R-:W2:Y:S01]  /*15580*/  LDL R173, [R1+0x5b4] ;  /* 0x0005b40001ad7983 */ /* 0x000ea20000100800 */
[----:B------:R-:W-:-:S03]  /*15590*/  ISETP.GE.AND P3, PT, R174, UR5, PT ;  /* 0x00000005ae007c0c */ /* 0x000fc6000bf66270 */
[----:B------:R0:W2:Y:S02]  /*155a0*/  @!P5 LDG.E.U16 R17, desc[UR16][R4.64] ;  /* 0x000000100411d981 */ /* 0x0000a4000c1e1500 */
[----:B0-----:R-:W-:Y:S02]  /*155b0*/  @!P2 IMAD.MOV.U32 R4, RZ, RZ, R169 ;  /* 0x000000ffff04a224 */ /* 0x001fe400078e00a9 */
        /* <DEDUP_REMOVED lines=33> */
[----:B------:R-:W2:Y:S01]  /*157d0*/  LDL R169, [R1+0x598] ;  /* 0x0005980001a97983 */ /* 0x000ea20000100800 */
[----:B------:R-:W-:-:S03]  /*157e0*/  @!P1 IMAD.MOV.U32 R5, RZ, RZ, R171 ;  /* 0x000000ffff059224 */ /* 0x000fc600078e00ab */
[----:B------:R-:W2:Y:S04]  /*157f0*/  LDL R171, [R1+0x594] ;  /* 0x0005940001ab7983 */ /* 0x000ea80000100800 */
[----:B------:R3:W2:Y:S01]  /*15800*/  @!P1 LDG.E.U16 R16, desc[UR16][R4.64] ;  /* 0x0000001004109981 */ /* 0x0006a2000c1e1500 */
[----:B------:R-:W0:Y:S01]  /*15810*/  S2R R175, SR_TID.X ;  /* 0x0000000000af7919 */ /* 0x000e220000002100 */
[----:B---3--:R-:W-:Y:S02]  /*15820*/  @!P4 IMAD.MOV.U32 R5, RZ, RZ, R170 ;  /* 0x000000ffff05c224 */ /* 0x008fe400078e00aa */
[----:B------:R-:W3:Y:S01]  /*15830*/  LDL R170, [R1+0x58c] ;  /* 0x00058c0001aa7983 */ /* 0x000ee20000100800 */
[----:B----4-:R-:W-:-:S03]  /*15840*/  @!P4 IMAD.MOV.U32 R4, RZ, RZ, R0 ;  /* 0x000000ffff04c224 */ /* 0x010fc600078e0000 */
[----:B------:R-:W4:Y:S01]  /*15850*/  LDL R0, [R1+0x590] ;  /* 0x0005900001007983 */ /* 0x000f220000100800 */
        /* <DEDUP_REMOVED lines=15> */
[----:B------:R-:W-:Y:S02]  /*15950*/  PRMT R210, RZ, 0x7610, R210 ;  /* 0x00007610ffd27816 */ /* 0x000fe400000000d2 */
[----:B------:R-:W-:Y:S02]  /*15960*/  ISETP.GE.AND P3, PT, R174, UR5, PT ;  /* 0x00000005ae007c0c */ /* 0x000fe4000bf66270 */
[----:B------:R2:W4:Y:S01]  /*15970*/  @!P4 LDG.E.U16 R186, desc[UR16][R4.64] ;  /* 0x0000001004bac981 */ /* 0x000522000c1e1500 */
[----:B------:R-:W-:Y:S01]  /*15980*/  PRMT R159, RZ, 0x7610, R159 ;  /* 0x00007610ff9f7816 */ /* 0x000fe2000000009f */
[----:B--2---:R-:W-:Y:S01]  /*15990*/  @!P5 IMAD.MOV.U32 R4, RZ, RZ, R172 ;  /* 0x000000ffff04d224 */ /* 0x004fe200078e00ac */
[----:B------:R-:W-:-:S02]  /*159a0*/  PRMT R15, RZ, 0x7610, R15 ;  /* 0x00007610ff0f7816 */ /* 0x000fc4000000000f */
[----:B0-----:R-:W-:Y:S01]  /*159b0*/  SHF.R.U32.HI R174, RZ, 0x6, R175 ;  /* 0x00000006ffae7819 */ /* 0x001fe200000116af */
[----:B------:R-:W-:Y:S01]  /*159c0*/  @!P5 IMAD.MOV.U32 R5, RZ, RZ, R173 ;  /* 0x000000ffff05d224 */ /* 0x000fe200078e00ad */
[----:B------:R-:W-:Y:S01]  /*159d0*/  SHF.R.U32.HI R175, RZ, 0x6, R175 ;  /* 0x00000006ffaf7819 */ /* 0x000fe200000116af */
[----:B------:R-:W2:Y:S03]  /*159e0*/  LDL R173, [R1+0x57c] ;  /* 0x00057c0001ad7983 */ /* 0x000ea60000100800 */
[----:B------:R-:W-:Y:S01]  /*159f0*/  SGXT.U32 R175, R175, 0x1 ;  /* 0x00000001afaf781a */ /* 0x000fe20000000000 */
[----:B------:R0:W2:Y:S03]  /*15a00*/  @!P5 LDG.E.U16 R210, desc[UR16][R4.64] ;  /* 0x0000001004d2d981 */ /* 0x0000a6000c1e1500 */
[----:B------:R-:W-:-:S02]  /*15a10*/  LOP3.LUT R172, R175, 0x26, RZ, 0xfc, !PT ;  /* 0x00000026afac7812 */ /* 0x000fc400078efcff */
[----:B------:R-:W1:Y:S01]  /*15a20*/  S2R R175, SR_TID.X ;  /* 0x0000000000af7919 */ /* 0x000e620000002100 */
[----:B0-----:R-:W-:Y:S02]  /*15a30*/  @!P2 IMAD.MOV.U32 R4, RZ, RZ, R169 ;  /* 0x000000ffff04a224 */ /* 0x001fe400078e00a9 */
[----:B------:R-:W-:Y:S01]  /*15a40*/  @!P2 IMAD.MOV.U32 R5, RZ, RZ, R171 ;  /* 0x000000ffff05a224 */ /* 0x000fe200078e00ab */
[----:B------:R-:W-:Y:S01]  /*15a50*/  SGXT.U32 R174, R174, 0x1 ;  /* 0x00000001aeae781a */ /* 0x000fe20000000000 */
[----:B------:R-:W2:Y:S04]  /*15a60*/  LDL R171, [R1+0x574] ;  /* 0x0005740001ab7983 */ /* 0x000ea80000100800 */
[----:B------:R3:W2:Y:S01]  /*15a70*/  @!P2 LDG.E.U16 R159, desc[UR16][R4.64] ;  /* 0x00000010049fa981 */ /* 0x0006a2000c1e1500 */
[----:B------:R-:W-:-:S04]  /*15a80*/  LOP3.LUT R174, R174, 0x24, RZ, 0xfc, !PT ;  /* 0x00000024aeae7812 */ /* 0x000fc800078efcff */
[----:B------:R-:W-:Y:S02]  /*15a90*/  ISETP.GE.AND P6, PT, R174, UR5, PT ;  /* 0x00000005ae007c0c */ /* 0x000fe4000bfc6270 */
[----:B------:R-:W2:Y:S01]  /*15aa0*/  LDL R174, [R1+0x588] ;  /* 0x0005880001ae7983 */ /* 0x000ea20000100800 */
[----:B------:R-:W-:-:S03]  /*15ab0*/  ISETP.GE.AND P1, PT, R172, UR5, PT ;  /* 0x00000005ac007c0c */ /* 0x000fc6000bf26270 */
[----:B------:R-:W2:Y:S01]  /*15ac0*/  LDL R172, [R1+0x580] ;  /* 0x0005800001ac7983 */ /* 0x000ea20000100800 */
[----:B-1----:R-:W-:-:S04]  /*15ad0*/  SHF.R.U32.HI R175, RZ, 0x6, R175 ;  /* 0x00000006ffaf7819 */ /* 0x002fc800000116af */
[----:B------:R-:W-:-:S04]  /*15ae0*/  SGXT.U32 R175, R175, 0x1 ;  /* 0x00000001afaf781a */ /* 0x000fc80000000000 */
[----:B------:R-:W-:-:S04]  /*15af0*/  LOP3.LUT R169, R175, 0x28, RZ, 0xfc, !PT ;  /* 0x00000028afa97812 */ /* 0x000fc800078efcff */
[----:B------:R-:W-:Y:S02]  /*15b00*/  ISETP.GE.AND P4, PT, R169, UR5, PT ;  /* 0x00000005a9007c0c */ /* 0x000fe4000bf86270 */
[----:B------:R-:W2:Y:S01]  /*15b10*/  LDL R169, [R1+0x578] ;  /* 0x0005780001a97983 */ /* 0x000ea20000100800 */
[----:B---3--:R-:W-:-:S03]  /*15b20*/  @!P3 IMAD.MOV.U32 R5, RZ, RZ, R170 ;  /* 0x000000ffff05b224 */ /* 0x008fc600078e00aa */
[----:B------:R-:W3:Y:S01]  /*15b30*/  LDL R170, [R1+0x56c] ;  /* 0x00056c0001aa7983 */ /* 0x000ee20000100800 */
[----:B----4-:R-:W-:-:S03]  /*15b40*/  @!P3 IMAD.MOV.U32 R4, RZ, RZ, R0 ;  /* 0x000000ffff04b224 */ /* 0x010fc600078e0000 */
[----:B------:R-:W4:Y:S04]  /*15b50*/  LDL R0, [R1+0x570] ;  /* 0x0005700001007983 */ /* 0x000f280000100800 */
[----:B------:R0:W3:Y:S02]  /*15b60*/  @!P3 LDG.E.U16 R15, desc[UR16][R4.64] ;  /* 0x00000010040fb981 */ /* 0x0000e4000c1e1500 */
[----:B0-----:R-:W0:Y:S02]  /*15b70*/  S2R R5, SR_TID.X ;  /* 0x0000000000057919 */ /* 0x001e240000002100 */
[----:B0-----:R-:W-:Y:S02]  /*15b80*/  SHF.R.U32.HI R4, RZ, 0x6, R5 ;  /* 0x00000006ff047819 */ /* 0x001fe40000011605 */
[----:B------:R-:W4:Y:S01]  /*15b90*/  LDL R5, [R1+0x584] ;  /* 0x0005840001057983 */ /* 0x000f220000100800 */
[----:B------:R-:W0:Y:S01]  /*15ba0*/  S2R R175, SR_TID.X ;  /* 0x0000000000af7919 */ /* 0x000e220000002100 */
[----:B------:R-:W-:-:S04]  /*15bb0*/  SGXT.U32 R4, R4, 0x1 ;  /* 0x000000010404781a */ /* 0x000fc80000000000 */
[----:B------:R-:W-:Y:S02]  /*15bc0*/  LOP3.LUT R4, R4, 0x2a, RZ, 0xfc, !PT ;  /* 0x0000002a04047812 */ /* 0x000fe400078efcff */
[----:B------:R-:W-:Y:S02]  /*15bd0*/  PRMT R191, RZ, 0x7610, R191 ;  /* 0x00007610ffbf7816 */ /* 0x000fe400000000bf */
[----:B------:R-:W-:Y:S02]  /*15be0*/  ISETP.GE.AND P5, PT, R4, UR5, PT ;  /* 0x0000000504007c0c */ /* 0x000fe4000bfa6270 */
[----:B------:R-:W-:Y:S02]  /*15bf0*/  PRMT R209, RZ, 0x7610, R209 ;  /* 0x00007610ffd17816 */ /* 0x000fe400000000d1 */
[----:B------:R-:W-:Y:S02]  /*15c00*/  PRMT R158, RZ, 0x7610, R158 ;  /* 0x00007610ff9e7816 */ /* 0x000fe4000000009e */
[----:B0-----:R-:W-:-:S04]  /*15c10*/  SHF.R.U32.HI R175, RZ, 0x6, R175 ;  /* 0x00000006ffaf7819 */ /* 0x001fc800000116af */
[----:B------:R-:W-:Y:S02]  /*15c20*/  SGXT.U32 R175, R175, 0x1 ;  /* 0x00000001afaf781a */ /* 0x000fe40000000000 */
[----:B------:R-:W-:Y:S01]  /*15c30*/  PRMT R14, RZ, 0x7610, R14 ;  /* 0x00007610ff0e7816 */ /* 0x000fe2000000000e */
[----:B--2---:R-:W-:Y:S01]  /*15c40*/  @!P6 IMAD.MOV.U32 R4, RZ, RZ, R174 ;  /* 0x000000ffff04e224 */ /* 0x004fe200078e00ae */
[----:B------:R-:W-:Y:S02]  /*15c50*/  LOP3.LUT R174, R175, 0x2c, RZ, 0xfc, !PT ;  /* 0x0000002cafae7812 */ /* 0x000fe400078efcff */
[----:B------:R-:W0:Y:S02]  /*15c60*/  S2R R175, SR_TID.X ;  /* 0x0000000000af7919 */ /* 0x000e240000002100 */
[----:B------:R-:W-:Y:S02]  /*15c70*/  ISETP.GE.AND P2, PT, R174, UR5, PT ;  /* 0x00000005ae007c0c */ /* 0x000fe4000bf46270 */
[----:B0-----:R-:W-:-:S02]  /*15c80*/  SHF.R.U32.HI R174, RZ, 0x6, R175 ;  /* 0x00000006ffae7819 */ /* 0x001fc400000116af */
[----:B------:R-:W-:Y:S02]  /*15c90*/  SHF.R.U32.HI R175, RZ, 0x6, R175 ;  /* 0x00000006ffaf7819 */ /* 0x000fe400000116af */
[----:B------:R-:W-:Y:S02]  /*15ca0*/  SGXT.U32 R174, R174, 0x1 ;  /* 0x00000001aeae781a */ /* 0x000fe40000000000 */
[----:B------:R-:W-:Y:S01]  /*15cb0*/  SGXT.U32 R175, R175, 0x1 ;  /* 0x00000001afaf781a */ /* 0x000fe20000000000 */
[----:B----4-:R0:W2:Y:S02]  /*15cc0*/  @!P6 LDG.E.U16 R191, desc[UR16][R4.64] ;  /* 0x0000001004bfe981 */ /* 0x0100a4000c1e1500 */
[----:B0-----:R-:W-:Y:S02]  /*15cd0*/  @!P1 IMAD.MOV.U32 R4, RZ, RZ, R172 ;  /* 0x000000ffff049224 */ /* 0x001fe400078e00ac */
[----:B------:R-:W-:Y:S01]  /*15ce0*/  @!P1 IMAD.MOV.U32 R5, RZ, RZ, R173 ;  /* 0x000000ffff059224 */ /* 0x000fe200078e00ad */
[----:B------:R-:W-:Y:S01]  /*15cf0*/  LOP3.LUT R172, R174, 0x2e, RZ, 0xfc, !PT ;  /* 0x0000002eaeac7812 */ /* 0x000fe200078efcff */
[----:B------:R-:W4:Y:S04]  /*15d00*/  LDL R173, [R1+0x55c] ;  /* 0x00055c0001ad7983 */ /* 0x000f280000100800 */
[----:B------:R0:W2:Y:S02]  /*15d10*/  @!P1 LDG.E.U16 R209, desc[UR16][R4.64] ;  /* 0x0000001004d19981 */ /* 0x0000a4000c1e1500 */
[----:B0-----:R-:W-:-:S02]  /*15d20*/  @!P4 IMAD.MOV.U32 R4, RZ, RZ, R169 ;  /* 0x000000ffff04c224 */ /* 0x001fc400078e00a9 */
[----:B------:R-:W-:Y:S01]  /*15d30*/  @!P4 IMAD.MOV.U32 R5, RZ, RZ, R171 ;  /* 0x000000ffff05c224 */ /* 0x000fe200078e00ab */
[----:B------:R-:W4:Y:S04]  /*15d40*/  LDL R169, [R1+0x560] ;  /* 0x0005600001a97983 */ /* 0x000f280000100800 */
[----:B------:R0:W2:Y:S02]  /*15d50*/  @!P4 LDG.E.U16 R158, desc[UR16][R4.64] ;  /* 0x00000010049ec981 */ /* 0x0000a4000c1e1500 */
[----:B0-----:R-:W-:Y:S02]  /*15d60*/  @!P5 IMAD.MOV.U32 R4, RZ, RZ, R0 ;  /* 0x000000ffff04d224 */ /* 0x001fe400078e0000 */
[----:B---3--:R-:W-:Y:S01]  /*15d70*/  @!P5 IMAD.MOV.U32 R5, RZ, RZ, R170 ;  /* 0x000000ffff05d224 */ /* 0x008fe200078e00aa */
[----:B------:R-:W-:Y:S01]  /*15d80*/  ISETP.GE.AND P3, PT, R172, UR5, PT ;  /* 0x00000005ac007c0c */ /* 0x000fe2000bf66270 */
[----:B------:R-:W3:Y:S04]  /*15d90*/  LDL R0, [R1+0x558] ;  /* 0x0005580001007983 */ /* 0x000ee80000100800 */
[----:B------:R0:W2:Y:S01]  /*15da0*/  @!P5 LDG.E.U16 R14, desc[UR16][R4.64] ;  /* 0x00000010040ed981 */ /* 0x0000a2000c1e1500 */
[----:B------:R-:W-:-:S03]  /*15db0*/  LOP3.LUT R171, R175, 0x30, RZ, 0xfc, !PT ;  /* 0x00000030afab7812 */ /* 0x000fc600078efcff */
[----:B------:R-:W2:Y:S04]  /*15dc0*/  LDL R172, [R1+0x554] ;  /* 0x0005540001ac7983 */ /* 0x000ea80000100800 */
[----:B------:R-:W2:Y:S04]  /*15dd0*/  LDL R170, [R1+0x550] ;  /* 0x0005500001aa7983 */ /* 0x000ea80000100800 */
[----:B------:R-:W0:Y:S04]  /*15de0*/  LDL R4, [R1+0x564] ;  /* 0x0005640001047983 */ /* 0x000e280000100800 */
[----:B------:R-:W0:Y:S01]  /*15df0*/  LDL R5, [R1+0x568] ;  /* 0x0005680001057983 */ /* 0x000e220000100800 */
[----:B------:R-:W-:-:S03]  /*15e00*/  ISETP.GE.AND P6, PT, R171, UR5, PT ;  /* 0x00000005ab007c0c */ /* 0x000fc6000bfc6270 */
[----:B------:R-:W2:Y:S01]  /*15e10*/  LDL R171, [R1+0x54c] ;  /* 0x00054c0001ab7983 */ /* 0x000ea20000100800 */
[----:B------:R-:W1:Y:S01]  /*15e20*/  S2R R175, SR_TID.X ;  /* 0x0000000000af7919 */ /* 0x000e620000002100 */
[----:B------:R-:W1:Y:S01]  /*15e30*/  S2R R174, SR_TID.X ;  /* 0x0000000000ae7919 */ /* 0x000e620000002100 */
[----:B------:R-:W-:Y:S02]  /*15e40*/  PRMT R190, RZ, 0x7610, R190 ;  /* 0x00007610ffbe7816 */ /* 0x000fe400000000be */
[----:B------:R-:W-:Y:S02]  /*15e50*/  PRMT R208, RZ, 0x7610, R208 ;  /* 0x00007610ffd07816 */ /* 0x000fe400000000d0 */
[----:B------:R-:W-:Y:S02]  /*15e60*/  PRMT R157, RZ, 0x7610, R157 ;  /* 0x00007610ff9d7816 */ /* 0x000fe4000000009d */
[----:B-1----:R-:W-:Y:S02]  /*15e70*/  SHF.R.U32.HI R175, RZ, 0x6, R175 ;  /* 0x00000006ffaf7819 */ /* 0x002fe400000116af */
[----:B------:R-:W-:-:S02]  /*15e80*/  SHF.R.U32.HI R174, RZ, 0x6, R174 ;  /* 0x00000006ffae7819 */ /* 0x000fc400000116ae */
[----:B------:R-:W-:Y:S02]  /*15e90*/  SGXT.U32 R175, R175, 0x1 ;  /* 0x00000001afaf781a */ /* 0x000fe40000000000 */
[----:B------:R-:W-:Y:S02]  /*15ea0*/  SGXT.U32 R174, R174, 0x1 ;  /* 0x00000001aeae781a */ /* 0x000fe40000000000 */
[----:B------:R-:W-:-:S04]  /*15eb0*/  LOP3.LUT R175, R175, 0x32, RZ, 0xfc, !PT ;  /* 0x00000032afaf7812 */ /* 0x000fc800078efcff */
[----:B------:R-:W-:Y:S02]  /*15ec0*/  ISETP.GE.AND P1, PT, R175, UR5, PT ;  /* 0x00000005af007c0c */ /* 0x000fe4000bf26270 */
[----:B------:R-:W-:Y:S01]  /*15ed0*/  PRMT R13, RZ, 0x7610, R13 ;  /* 0x00007610ff0d7816 */ /* 0x000fe2000000000d */
[----:B------:R-:W2:Y:S01]  /*15ee0*/  LDL.LU R175, [R1+0xbc0] ;  /* 0x000bc00001af7983 */ /* 0x000ea20000300800 */
[----:B0-----:R-:W-:-:S04]  /*15ef0*/  @!P2 LOP3.LUT R5, R5, R4, RZ, 0x3c, !PT ;  /* 0x000000040505a212 */ /* 0x001fc800078e3cff */
[----:B------:R-:W-:-:S04]  /*15f00*/  @!P2 LOP3.LUT R4, R5, R4, RZ, 0x3c, !PT ;  /* 0x000000040504a212 */ /* 0x000fc800078e3cff */
[----:B------:R-:W-:-:S05]  /*15f10*/  @!P2 LOP3.LUT R5, R5, R4, RZ, 0x3c, !PT ;  /* 0x000000040505a212 */ /* 0x000fca00078e3cff */
[----:B------:R0:W2:Y:S02]  /*15f20*/  @!P2 LDG.E.U16 R190, desc[UR16][R4.64] ;  /* 0x0000001004bea981 */ /* 0x0000a4000c1e1500 */
[----:B0-----:R-:W-:Y:S01]  /*15f30*/  LOP3.LUT R5, R174, 0x34, RZ, 0xfc, !PT ;  /* 0x00000034ae057812 */ /* 0x001fe200078efcff */
[----:B----4-:R-:W-:Y:S02]  /*15f40*/  @!P3 IMAD.MOV.U32 R4, RZ, RZ, R169 ;  /* 0x000000ffff04b224 */ /* 0x010fe400078e00a9 */
[----:B------:R-:W4:Y:S01]  /*15f50*/  LDL R169, [R1+0x548] ;  /* 0x0005480001a97983 */ /* 0x000f220000100800 */
[----:B------:R-:W-:Y:S01]  /*15f60*/  ISETP.GE.AND P4, PT, R5, UR5, PT ;  /* 0x0000000505007c0c */ /* 0x000fe2000bf86270 */
[----:B------:R-:W-:-:S05]  /*15f70*/  @!P3 IMAD.MOV.U32 R5, RZ, RZ, R173 ;  /* 0x000000ffff05b224 */ /* 0x000fca00078e00ad */
[----:B------:R3:W4:Y:S02]  /*15f80*/  @!P3 LDG.E.U16 R208, desc[UR16][R4.64] ;  /* 0x0000001004d0b981 */ /* 0x000724000c1e1500 */
[----:B---3--:R-:W-:Y:S02]  /*15f90*/  @!P6 IMAD.MOV.U32 R4, RZ, RZ, R0 ;  /* 0x000000ffff04e224 */ /* 0x008fe400078e0000 */
[----:B--2---:R-:W-:Y:S01]  /*15fa0*/  @!P6 IMAD.MOV.U32 R5, RZ, RZ, R172 ;  /* 0x000000ffff05e224 */ /* 0x004fe200078e00ac */
[----:B------:R-:W0:Y:S04]  /*15fb0*/  S2R R174, SR_TID.X ;  /* 0x0000000000ae7919 */ /* 0x000e280000002100 */
[----:B------:R1:W2:Y:S04]  /*15fc0*/  @!P6 LDG.E.U16 R157, desc[UR16][R4.64] ;  /* 0x00000010049de981 */ /* 0x0002a8000c1e1500 */
[----:B------:R-:W3:Y:S04]  /*15fd0*/  LDL R172, [R1+0x53c] ;  /* 0x00053c0001ac7983 */ /* 0x000ee80000100800 */
[----:B------:R-:W2:Y:S01]  /*15fe0*/  LDL R0, [R1+0x540] ;  /* 0x0005400001007983 */ /* 0x000ea20000100800 */
[----:B-1----:R-:W-:-:S02]  /*15ff0*/  @!P1 IMAD.MOV.U32 R4, RZ, RZ, R170 ;  /* 0x000000ffff049224 */ /* 0x002fc400078e00aa */
[----:B------:R-:W-:Y:S01]  /*16000*/  @!P1 IMAD.MOV.U32 R5, RZ, RZ, R171 ;  /* 0x000000ffff059224 */ /* 0x000fe200078e00ab */
[----:B------:R-:W3:Y:S04]  /*16010*/  LDL R170, [R1+0x530] ;  /* 0x0005300001aa7983 */ /* 0x000ee80000100800 */
[----:B------:R1:W3:Y:S04]  /*16020*/  @!P1 LDG.E.U16 R13, desc[UR16][R4.64] ;  /* 0x00000010040d9981 */ /* 0x0002e8000c1e1500 */
[----:B------:R-:W3:Y:S01]  /*16030*/  LDL R171, [R1+0x52c] ;  /* 0x00052c0001ab7983 */ /* 0x000ee20000100800 */
[----:B-1----:R-:W1:Y:S02]  /*16040*/  S2R R5, SR_TID.X ;  /* 0x0000000000057919 */ /* 0x002e640000002100 */
[----:B-1----:R-:W-:-:S04]  /*16050*/  SHF.R.U32.HI R5, RZ, 0x6, R5 ;  /* 0x00000006ff057819 */ /* 0x002fc80000011605 */
[----:B------:R-:W-:-:S04]  /*16060*/  SGXT.U32 R5, R5, 0x1 ;  /* 0x000000010505781a */ /* 0x000fc80000000000 */
[----:B------:R-:W-:Y:S02]  /*16070*/  LOP3.LUT R4, R5, 0x3a, RZ, 0xfc, !PT ;  /* 0x0000003a05047812 */ /* 0x000fe400078efcff */
[----:B------:R-:W2:Y:S01]  /*16080*/  LDL R5, [R1+0x544] ;  /* 0x0005440001057983 */ /* 0x000ea20000100800 */
[--C-:B0-----:R-:W-:Y:S02]  /*16090*/  SHF.R.U32.HI R173, RZ, 0x6, R174.reuse ;  /* 0x00000006ffad7819 */ /* 0x101fe400000116ae */
[----:B------:R-:W-:Y:S02]  /*160a0*/  SHF.R.U32.HI R174, RZ, 0x6, R174 ;  /* 0x00000006ffae7819 */ /* 0x000fe400000116ae */
[----:B------:R-:W-:Y:S02]  /*160b0*/  SGXT.U32 R173, R173, 0x1 ;  /* 0x00000001adad781a */ /* 0x000fe40000000000 */
[----:B------:R-:W-:Y:S02]  /*160c0*/  SGXT.U32 R174, R174, 0x1 ;  /* 0x00000001aeae781a */ /* 0x000fe40000000000 */
[----:B------:R-:W-:-:S04]  /*160d0*/  LOP3.LUT R173, R173, 0x36, RZ, 0xfc, !PT ;  /* 0x00000036adad7812 */ /* 0x000fc800078efcff */
[----:B------:R-:W-:Y:S02]  /*160e0*/  ISETP.GE.AND P5, PT, R173, UR5, PT ;  /* 0x00000005ad007c0c */ /* 0x000fe4000bfa6270 */
[----:B------:R-:W-:Y:S02]  /*160f0*/  LOP3.LUT R173, R174, 0x38, RZ, 0xfc, !PT ;  /* 0x00000038aead7812 */ /* 0x000fe400078efcff */
[----:B------:R-:W3:Y:S02]  /*16100*/  LDL R174, [R1+0x534] ;  /* 0x0005340001ae7983 */ /* 0x000ee40000100800 */
[----:B------:R-:W-:Y:S02]  /*16110*/  ISETP.GE.AND P2, PT, R173, UR5, PT ;  /* 0x00000005ad007c0c */ /* 0x000fe4000bf46270 */
[----:B------:R-:W3:Y:S01]  /*16120*/  LDL R173, [R1+0x538] ;  /* 0x0005380001ad7983 */ /* 0x000ee20000100800 */
[----:B------:R-:W-:Y:S02]  /*16130*/  PRMT R212, RZ, 0x7610, R212 ;  /* 0x00007610ffd47816 */ /* 0x000fe400000000d4 */
[----:B------:R-:W-:-:S02]  /*16140*/  ISETP.GE.AND P3, PT, R4, UR5, PT ;  /* 0x0000000504007c0c */ /* 0x000fc4000bf66270 */
[----:B------:R-:W-:Y:S02]  /*16150*/  PRMT R207, RZ, 0x7610, R207 ;  /* 0x00007610ffcf7816 */ /* 0x000fe400000000cf */
[----:B------:R-:W-:Y:S02]  /*16160*/  PRMT R156, RZ, 0x7610, R156 ;  /* 0x00007610ff9c7816 */ /* 0x000fe4000000009c */
[----:B------:R-:W-:Y:S01]  /*16170*/  PRMT R12, RZ, 0x7610, R12 ;  /* 0x00007610ff0c7816 */ /* 0x000fe2000000000c */
[----:B----4-:R-:W-:Y:S02]  /*16180*/  @!P4 IMAD.MOV.U32 R4, RZ, RZ, R169 ;  /* 0x000000ffff04c224 */ /* 0x010fe400078e00a9 */
[----:B------:R-:W0:Y:S03]  /*16190*/  S2R R169, SR_TID.X ;  /* 0x0000000000a97919 */ /* 0x000e260000002100 */
[----:B--2---:R1:W2:Y:S02]  /*161a0*/  @!P4 LDG.E.U16 R212, desc[UR16][R4.64] ;  /* 0x0000001004d4c981 */ /* 0x0042a4000c1e1500 */
[----:B-1----:R-:W1:Y:S01]  /*161b0*/  S2R R5, SR_TID.X ;  /* 0x0000000000057919 */ /* 0x002e620000002100 */
[----:B------:R-:W-:Y:S01]  /*161c0*/  @!P5 IMAD.MOV.U32 R4, RZ, RZ, R0 ;  /* 0x000000ffff04d224 */ /* 0x000fe200078e0000 */
[----:B-1----:R-:W-:-:S04]  /*161d0*/  SHF.R.U32.HI R5, RZ, 0x6, R5 ;  /* 0x00000006ff057819 */ /* 0x002fc80000011605 */
[----:B------:R-:W-:-:S04]  /*161e0*/  SGXT.U32 R5, R5, 0x1 ;  /* 0x000000010505781a */ /* 0x000fc80000000000 */
[----:B------:R-:W-:-:S04]  /*161f0*/  LOP3.LUT R5, R5, 0x3c, RZ, 0xfc, !PT ;  /* 0x0000003c05057812 */ /* 0x000fc800078efcff */
[----:B------:R-:W-:Y:S01]  /*16200*/  ISETP.GE.AND P4, PT, R5, UR5, PT ;  /* 0x0000000505007c0c */ /* 0x000fe2000bf86270 */
[----:B---3--:R-:W-:-:S05]  /*16210*/  @!P5 IMAD.MOV.U32 R5, RZ, RZ, R172 ;  /* 0x000000ffff05d224 */ /* 0x008fca00078e00ac */
[----:B------:R1:W3:Y:S02]  /*16220*/  @!P5 LDG.E.U16 R207, desc[UR16][R4.64] ;  /* 0x0000001004cfd981 */ /* 0x0002e4000c1e1500 */
[----:B-1----:R-:W-:Y:S02]  /*16230*/  @!P2 IMAD.MOV.U32 R4, RZ, RZ, R173 ;  /* 0x000000ffff04a224 */ /* 0x002fe400078e00ad */
[----:B------:R-:W-:Y:S01]  /*16240*/  @!P2 IMAD.MOV.U32 R5, RZ, RZ, R174 ;  /* 0x000000ffff05a224 */ /* 0x000fe200078e00ae */
[----:B0-----:R-:W-:Y:S01]  /*16250*/  SHF.R.U32.HI R169, RZ, 0x6, R169 ;  /* 0x00000006ffa97819 */ /* 0x001fe200000116a9 */
[----:B------:R-:W0:Y:S03]  /*16260*/  S2R R172, SR_TID.X ;  /* 0x0000000000ac7919 */ /* 0x000e260000002100 */
[----:B------:R1:W4:Y:S01]  /*16270*/  @!P2 LDG.E.U16 R156, desc[UR16][R4.64] ;  /* 0x00000010049ca981 */ /* 0x000322000c1e1500 */
[----:B------:R-:W0:Y:S03]  /*16280*/  S2R R173, SR_TID.X ;  /* 0x0000000000ad7919 */ /* 0x000e260000002100 */
[----:B------:R-:W2:Y:S01]  /*16290*/  LDL R174, [R1+0x514] ;  /* 0x0005140001ae7983 */ /* 0x000ea20000100800 */
[----:B-1----:R-:W-:-:S02]  /*162a0*/  @!P3 IMAD.MOV.U32 R4, RZ, RZ, R170 ;  /* 0x000000ffff04b224 */ /* 0x002fc400078e00aa */
[----:B------:R-:W-:-:S05]  /*162b0*/  @!P3 IMAD.MOV.U32 R5, RZ, RZ, R171 ;  /* 0x000000ffff05b224 */ /* 0x000fca00078e00ab */
[----:B------:R1:W3:Y:S01]  /*162c0*/  @!P3 LDG.E.U16 R12, desc[UR16][R4.64] ;  /* 0x00000010040cb981 */ /* 0x0002e2000c1e1500 */
[----:B------:R-:W-:-:S03]  /*162d0*/  SGXT.U32 R169, R169, 0x1 ;  /* 0x00000001a9a9781a */ /* 0x000fc60000000000 */
[----:B------:R-:W1:Y:S04]  /*162e0*/  LDL R4, [R1+0x524] ;  /* 0x0005240001047983 */ /* 0x000e680000100800 */
[----:B------:R-:W1:Y:S01]  /*162f0*/  LDL R5, [R1+0x528] ;  /* 0x0005280001057983 */ /* 0x000e620000100800 */
[----:B------:R-:W-:-:S03]  /*16300*/  LOP3.LUT R0, R169, 0x3e, RZ, 0xfc, !PT ;  /* 0x0000003ea9007812 */ /* 0x000fc600078efcff */
[----:B------:R-:W4:Y:S01]  /*16310*/  LDL R169, [R1+0x51c] ;  /* 0x00051c0001a97983 */ /* 0x000f220000100800 */
[----:B------:R-:W-:-:S03]  /*16320*/  ISETP.GE.AND P1, PT, R0, UR5, PT ;  /* 0x0000000500007c0c */ /* 0x000fc6000bf26270 */
[----:B------:R-:W2:Y:S01]  /*16330*/  LDL R0, [R1+0x520] ;  /* 0x0005200001007983 */ /* 0x000ea20000100800 */
[----:B0-----:R-:W-:Y:S02]  /*16340*/  SHF.R.U32.HI R172, RZ, 0x6, R172 ;  /* 0x00000006ffac7819 */ /* 0x001fe400000116ac */
[----:B------:R-:W-:Y:S02]  /*16350*/  SHF.R.U32.HI R171, RZ, 0x6, R173 ;  /* 0x00000006ffab7819 */ /* 0x000fe400000116ad */
[----:B------:R-:W-:Y:S02]  /*16360*/  SGXT.U32 R172, R172, 0x1 ;  /* 0x00000001acac781a */ /* 0x000fe40000000000 */
[----:B------:R-:W-:Y:S02]  /*16370*/  SGXT.U32 R171, R171, 0x1 ;  /* 0x00000001abab781a */ /* 0x000fe40000000000 */
[----:B------:R-:W-:Y:S02]  /*16380*/  LOP3.LUT R172, R172, 0x40, RZ, 0xfc, !PT ;  /* 0x00000040acac7812 */ /* 0x000fe400078efcff */
[----:B------:R-:W-:-:S02]  /*16390*/  LOP3.LUT R170, R171, 0x42, RZ, 0xfc, !PT ;  /* 0x00000042abaa7812 */ /* 0x000fc400078efcff */
[----:B------:R-:W-:Y:S01]  /*163a0*/  ISETP.GE.AND P2, PT, R172, UR5, PT ;  /* 0x00000005ac007c0c */ /* 0x000fe2000bf46270 */
[----:B------:R-:W3:Y:S04]  /*163b0*/  LDL R171, [R1+0x50c] ;  /* 0x00050c0001ab7983 */ /* 0x000ee80000100800 */
[----:B------:R-:W3:Y:S01]  /*163c0*/  LDL R172, [R1+0x518] ;  /* 0x0005180001ac7983 */ /* 0x000ee20000100800 */
[----:B------:R-:W-:Y:S02]  /*163d0*/  PRMT R188, RZ, 0x7610, R188 ;  /* 0x00007610ffbc7816 */ /* 0x000fe400000000bc */
[----:B------:R-:W-:Y:S02]  /*163e0*/  ISETP.GE.AND P3, PT, R170, UR5, PT ;  /* 0x00000005aa007c0c */ /* 0x000fe4000bf66270 */
[----:B------:R-:W3:Y:S01]  /*163f0*/  LDL R170, [R1+0x510] ;  /* 0x0005100001aa7983 */ /* 0x000ee20000100800 */
[----:B------:R-:W-:-:S02]  /*16400*/  PRMT R206, RZ, 0x7610, R206 ;  /* 0x00007610ffce7816 */ /* 0x000fc400000000ce */
[----:B-1----:R-:W-:-:S04]  /*16410*/  @!P4 LOP3.LUT R5, R5, R4, RZ, 0x3c, !PT ;  /* 0x000000040505c212 */ /* 0x002fc800078e3cff */
[----:B------:R-:W-:-:S04]  /*16420*/  @!P4 LOP3.LUT R4, R5, R4, RZ, 0x3c, !PT ;  /* 0x000000040504c212 */ /* 0x000fc800078e3cff */
[----:B------:R-:W-:-:S05]  /*16430*/  @!P4 LOP3.LUT R5, R5, R4, RZ, 0x3c, !PT ;  /* 0x000000040505c212 */ /* 0x000fca00078e3cff */
[----:B------:R2:W3:Y:S02]  /*16440*/  @!P4 LDG.E.U16 R188, desc[UR16][R4.64] ;  /* 0x0000001004bcc981 */ /* 0x0004e4000c1e1500 */
[----:B--2---:R-:W-:Y:S02]  /*16450*/  @!P1 IMAD.MOV.U32 R4, RZ, RZ, R0 ;  /* 0x000000ffff049224 */ /* 0x004fe400078e0000 */
[----:B----4-:R-:W-:Y:S01]  /*16460*/  @!P1 IMAD.MOV.U32 R5, RZ, RZ, R169 ;  /* 0x000000ffff059224 */ /* 0x010fe200078e00a9 */
[----:B------:R-:W2:Y:S04]  /*16470*/  LDL R0, [R1+0x508] ;  /* 0x0005080001007983 */ /* 0x000ea80000100800 */
[----:B------:R-:W4:Y:S04]  /*16480*/  LDL R169, [R1+0x504] ;  /* 0x0005040001a97983 */ /* 0x000f280000100800 */
[----:B------:R0:W4:Y:S02]  /*16490*/  @!P1 LDG.E.U16 R206, desc[UR16][R4.64] ;  /* 0x0000001004ce9981 */ /* 0x000124000c1e1500 */
[----:B0-----:R-:W0:Y:S01]  /*164a0*/  S2R R5, SR_TID.X ;  /* 0x0000000000057919 */ /* 0x001e220000002100 */
[----:B------:R-:W-:-:S04]  /*164b0*/  SHF.R.U32.HI R173, RZ, 0x6, R173 ;  /* 0x00000006ffad7819 */ /* 0x000fc800000116ad */
[----:B------:R-:W-:-:S04]  /*164c0*/  SGXT.U32 R173, R173, 0x1 ;  /* 0x00000001adad781a */ /* 0x000fc80000000000 */
[----:B------:R-:W-:-:S04]  /*164d0*/  LOP3.LUT R173, R173, 0x44, RZ, 0xfc, !PT ;  /* 0x00000044adad7812 */ /* 0x000fc800078efcff */
[----:B------:R-:W-:Y:S02]  /*164e0*/  ISETP.GE.AND P4, PT, R173, UR5, PT ;  /* 0x00000005ad007c0c */ /* 0x000fe4000bf86270 */
[----:B------:R-:W1:Y:S01]  /*164f0*/  S2R R173, SR_TID.X ;  /* 0x0000000000ad7919 */ /* 0x000e620000002100 */
[----:B------:R-:W-:Y:S01]  /*16500*/  PRMT R155, RZ, 0x7610, R155 ;  /* 0x00007610ff9b7816 */ /* 0x000fe2000000009b */
[----:B---3--:R-:W-:Y:S01]  /*16510*/  @!P2 IMAD.MOV.U32 R4, RZ, RZ, R172 ;  /* 0x000000ffff04a224 */ /* 0x008fe200078e00ac */
[----:B0-----:R-:W-:-:S04]  /*16520*/  SHF.R.U32.HI R5, RZ, 0x6, R5 ;  /* 0x00000006ff057819 */ /* 0x001fc80000011605 */
[----:B------:R-:W-:-:S04]  /*16530*/  SGXT.U32 R5, R5, 0x1 ;  /* 0x000000010505781a */ /* 0x000fc80000000000 */
[----:B------:R-:W-:-:S04]  /*16540*/  LOP3.LUT R5, R5, 0x46, RZ, 0xfc, !PT ;  /* 0x0000004605057812 */ /* 0x000fc800078efcff */
[----:B------:R-:W-:Y:S01]  /*16550*/  ISETP.GE.AND P1, PT, R5, UR5, PT ;  /* 0x0000000505007c0c */ /* 0x000fe2000bf26270 */
[----:B------:R-:W-:Y:S01]  /*16560*/  @!P2 IMAD.MOV.U32 R5, RZ, RZ, R174 ;  /* 0x000000ffff05a224 */ /* 0x000fe200078e00ae */
[----:B------:R-:W-:-:S04]  /*16570*/  PRMT R11, RZ, 0x7610, R11 ;  /* 0x00007610ff0b7816 */ /* 0x000fc8000000000b */
[----:B------:R0:W3:Y:S01]  /*16580*/  @!P2 LDG.E.U16 R155, desc[UR16][R4.64] ;  /* 0x00000010049ba981 */ /* 0x0000e2000c1e1500 */
[----:B------:R-:W-:Y:S01]  /*16590*/  PRMT R192, RZ, 0x7610, R192 ;  /* 0x00007610ffc07816 */ /* 0x000fe200000000c0 */
[----:B0-----:R-:W-:Y:S02]  /*165a0*/  @!P3 IMAD.MOV.U32 R4, RZ, RZ, R170 ;  /* 0x000000ffff04b224 */ /* 0x001fe400078e00aa */
[----:B------:R-:W-:Y:S01]  /*165b0*/  @!P3 IMAD.MOV.U32 R5, RZ, RZ, R171 ;  /* 0x000000ffff05b224 */ /* 0x000fe200078e00ab */
[----:B-1----:R-:W-:Y:S01]  /*165c0*/  SHF.R.U32.HI R173, RZ, 0x6, R173 ;  /* 0x00000006ffad7819 */ /* 0x002fe200000116ad */
[----:B------:R-:W0:Y:S03]  /*165d0*/  S2R R174, SR_TID.X ;  /* 0x0000000000ae7919 */ /* 0x000e260000002100 */
[----:B------:R2:W3:Y:S01]  /*165e0*/  @!P3 LDG.E.U16 R11, desc[UR16][R4.64] ;  /* 0x00000010040bb981 */ /* 0x0004e2000c1e1500 */
[----:B------:R-:W-:-:S03]  /*165f0*/  SGXT.U32 R173, R173, 0x1 ;  /* 0x00000001adad781a */ /* 0x000fc60000000000 */
[----:B------:R-:W3:Y:S01]  /*16600*/  LDL R171, [R1+0x4ec] ;  /* 0x0004ec0001ab7983 */ /* 0x000ee20000100800 */
[----:B------:R-:W-:-:S03]  /*16610*/  LOP3.LUT R172, R173, 0x48, RZ, 0xfc, !PT ;  /* 0x00000048adac7812 */ /* 0x000fc600078efcff */
[----:B------:R-:W3:Y:S01]  /*16620*/  LDL R173, [R1+0x4f4] ;  /* 0x0004f40001ad7983 */ /* 0x000ee20000100800 */
[----:B------:R-:W-:-:S03]  /*16630*/  ISETP.GE.AND P2, PT, R172, UR5, PT ;  /* 0x00000005ac007c0c */ /* 0x000fc6000bf46270 */
[----:B------:R-:W3:Y:S01]  /*16640*/  LDL R172, [R1+0x4f8] ;  /* 0x0004f80001ac7983 */ /* 0x000ee20000100800 */
[----:B0-----:R-:W-:-:S04]  /*16650*/  SHF.R.U32.HI R174, RZ, 0x6, R174 ;  /* 0x00000006ffae7819 */ /* 0x001fc800000116ae */
[----:B------:R-:W-:-:S04]  /*16660*/  SGXT.U32 R174, R174, 0x1 ;  /* 0x00000001aeae781a */ /* 0x000fc80000000000 */
[----:B------:R-:W-:-:S04]  /*16670*/  LOP3.LUT R170, R174, 0x4a, RZ, 0xfc, !PT ;  /* 0x0000004aaeaa7812 */ /* 0x000fc800078efcff */
[----:B------:R-:W-:Y:S02]  /*16680*/  ISETP.GE.AND P3, PT, R170, UR5, PT ;  /* 0x00000005aa007c0c */ /* 0x000fe4000bf66270 */
[----:B------:R-:W3:Y:S01]  /*16690*/  LDL R170, [R1+0x4f0] ;  /* 0x0004f00001aa7983 */ /* 0x000ee20000100800 */
[----:B--2---:R-:W-:-:S03]  /*166a0*/  @!P4 IMAD.MOV.U32 R4, RZ, RZ, R0 ;  /* 0x000000ffff04c224 */ /* 0x004fc600078e0000 */
[----:B------:R-:W2:Y:S01]  /*166b0*/  LDL R0, [R1+0x4e8] ;  /* 0x0004e80001007983 */ /* 0x000ea20000100800 */
[----:B----4-:R-:W-:-:S03]  /*166c0*/  @!P4 IMAD.MOV.U32 R5, RZ, RZ, R169 ;  /* 0x000000ffff05c224 */ /* 0x010fc600078e00a9 */
[----:B------:R-:W4:Y:S04]  /*166d0*/  LDL R169, [R1+0x4e4] ;  /* 0x0004e40001a97983 */ /* 0x000f280000100800 */
[----:B------:R0:W4:Y:S04]  /*166e0*/  @!P4 LDG.E.U16 R192, desc[UR16][R4.64] ;  /* 0x0000001004c0c981 */ /* 0x000128000c1e1500 */
[----:B------:R-:W0:Y:S04]  /*166f0*/  LDL R4, [R1+0x4fc] ;  /* 0x0004fc0001047983 */ /* 0x000e280000100800 */
[----:B------:R-:W0:Y:S01]  /*16700*/  LDL R5, [R1+0x500] ;  /* 0x0005000001057983 */ /* 0x000e220000100800 */
[----:B------:R-:W1:Y:S02]  /*16710*/  S2R R174, SR_TID.X ;  /* 0x0000000000ae7919 */ /* 0x000e640000002100 */
[----:B-1----:R-:W-:-:S04]  /*16720*/  SHF.R.U32.HI R174, RZ, 0x6, R174 ;  /* 0x00000006ffae7819 */ /* 0x002fc800000116ae */
[----:B------:R-:W-:-:S04]  /*16730*/  SGXT.U32 R174, R174, 0x1 ;  /* 0x00000001aeae781a */ /* 0x000fc80000000000 */
[----:B------:R-:W-:-:S04]  /*16740*/  LOP3.LUT R174, R174, 0x4c, RZ, 0xfc, !PT ;  /* 0x0000004caeae7812 */ /* 0x000fc800078efcff */
[----:B------:R-:W-:Y:S02]  /*16750*/  ISETP.GE.AND P4, PT, R174, UR5, PT ;  /* 0x00000005ae007c0c */ /* 0x000fe4000bf86270 */
[----:B------:R-:W1:Y:S01]  /*16760*/  S2R R174, SR_TID.X ;  /* 0x0000000000ae7919 */ /* 0x000e620000002100 */
[----:B------:R-:W-:Y:S02]  /*16770*/  PRMT R205, RZ, 0x7610, R205 ;  /* 0x00007610ffcd7816 */ /* 0x000fe400000000cd */
[----:B-1----:R-:W-:-:S04]  /*16780*/  SHF.R.U32.HI R174, RZ, 0x6, R174 ;  /* 0x00000006ffae7819 */ /* 0x002fc800000116ae */
[----:B------:R-:W-:Y:S02]  /*16790*/  SGXT.U32 R174, R174, 0x1 ;  /* 0x00000001aeae781a */ /* 0x000fe40000000000 */
[----:B------:R-:W-:Y:S02]  /*167a0*/  PRMT R154, RZ, 0x7610, R154 ;  /* 0x00007610ff9a7816 */ /* 0x000fe4000000009a */
[----:B------:R-:W-:Y:S02]  /*167b0*/  PRMT R10, RZ, 0x7610, R10 ;  /* 0x00007610ff0a7816 */ /* 0x000fe4000000000a */
[----:B------:R-:W-:Y:S02]  /*167c0*/  PRMT R194, RZ, 0x7610, R194 ;  /* 0x00007610ffc27816 */ /* 0x000fe400000000c2 */
[----:B0-----:R-:W-:-:S04]  /*167d0*/  @!P1 LOP3.LUT R5, R5, R4, RZ, 0x3c, !PT ;  /* 0x0000000405059212 */ /* 0x001fc800078e3cff */
[----:B------:R-:W-:-:S04]  /*167e0*/  @!P1 LOP3.LUT R4, R5, R4, RZ, 0x3c, !PT ;  /* 0x0000000405049212 */ /* 0x000fc800078e3cff */
[----:B------:R-:W-:-:S05]  /*167f0*/  @!P1 LOP3.LUT R5, R5, R4, RZ, 0x3c, !PT ;  /* 0x0000000405059212 */ /* 0x000fca00078e3cff */
[----:B------:R0:W4:Y:S02]  /*16800*/  @!P1 LDG.E.U16 R205, desc[UR16][R4.64] ;  /* 0x0000001004cd9981 */ /* 0x000124000c1e1500 */
[----:B0-----:R-:W0:Y:S01]  /*16810*/  S2R R5, SR_TID.X ;  /* 0x0000000000057919 */ /* 0x001e220000002100 */
[----:B---3--:R-:W-:Y:S01]  /*16820*/  @!P2 IMAD.MOV.U32 R4, RZ, RZ, R172 ;  /* 0x000000ffff04a224 */ /* 0x008fe200078e00ac */
[----:B------:R-:W-:Y:S02]  /*16830*/  LOP3.LUT R172, R174, 0x50, RZ, 0xfc, !PT ;  /* 0x00000050aeac7812 */ /* 0x000fe400078efcff */
[----:B------:R-:W1:Y:S01]  /*16840*/  S2R R174, SR_TID.X ;  /* 0x0000000000ae7919 */ /* 0x000e620000002100 */
[----:B0-----:R-:W-:-:S04]  /*16850*/  SHF.R.U32.HI R5, RZ, 0x6, R5 ;  /* 0x00000006ff057819 */ /* 0x001fc80000011605 */
[----:B------:R-:W-:-:S04]  /*16860*/  SGXT.U32 R5, R5, 0x1 ;  /* 0x000000010505781a */ /* 0x000fc80000000000 */
[----:B------:R-:W-:Y:S02]  /*16870*/  LOP3.LUT R5, R5, 0x4e, RZ, 0xfc, !PT ;  /* 0x0000004e05057812 */ /* 0x000fe400078efcff */
[----:B-1----:R-:W-:Y:S02]  /*16880*/  SHF.R.U32.HI R174, RZ, 0x6, R174 ;  /* 0x00000006ffae7819 */ /* 0x002fe400000116ae */
[----:B------:R-:W-:Y:S01]  /*16890*/  ISETP.GE.AND P1, PT, R5, UR5, PT ;  /* 0x0000000505007c0c */ /* 0x000fe2000bf26270 */
[----:B------:R-:W-:Y:S01]  /*168a0*/  @!P2 IMAD.MOV.U32 R5, RZ, RZ, R173 ;  /* 0x000000ffff05a224 */ /* 0x000fe200078e00ad */
[----:B------:R-:W-:Y:S01]  /*168b0*/  SGXT.U32 R174, R174, 0x1 ;  /* 0x00000001aeae781a */ /* 0x000fe20000000000 */
[----:B------:R-:W3:Y:S04]  /*168c0*/  LDL R173, [R1+0x4d4] ;  /* 0x0004d40001ad7983 */ /* 0x000ee80000100800 */
[----:B------:R0:W3:Y:S02]  /*168d0*/  @!P2 LDG.E.U16 R154, desc[UR16][R4.64] ;  /* 0x00000010049aa981 */ /* 0x0000e4000c1e1500 */
[----:B0-----:R-:W-:Y:S01]  /*168e0*/  @!P3 IMAD.MOV.U32 R4, RZ, RZ, R170 ;  /* 0x000000ffff04b224 */ /* 0x001fe200078e00aa */
[----:B------:R-:W-:-:S02]  /*168f0*/  LOP3.LUT R170, R174, 0x52, RZ, 0xfc, !PT ;  /* 0x00000052aeaa7812 */ /* 0x000fc400078efcff */
[----:B------:R-:W0:Y:S01]  /*16900*/  S2R R174, SR_TID.X ;  /* 0x0000000000ae7919 */ /* 0x000e220000002100 */
[----:B------:R-:W-:Y:S01]  /*16910*/  @!P3 IMAD.MOV.U32 R5, RZ, RZ, R171 ;  /* 0x000000ffff05b224 */ /* 0x000fe200078e00ab */
[----:B------:R-:W-:Y:S02]  /*16920*/  ISETP.GE.AND P2, PT, R172, UR5, PT ;  /* 0x00000005ac007c0c */ /* 0x000fe4000bf46270 */
[----:B------:R-:W3:Y:S04]  /*16930*/  LDL R172, [R1+0x4d8] ;  /* 0x0004d80001ac7983 */ /* 0x000ee80000100800 */
[----:B------:R2:W3:Y:S04]  /*16940*/  @!P3 LDG.E.U16 R10, desc[UR16][R4.64] ;  /* 0x00000010040ab981 */ /* 0x0004e8000c1e1500 */
[----:B------:R-:W3:Y:S01]  /*16950*/  LDL R171, [R1+0x4cc] ;  /* 0x0004cc0001ab7983 */ /* 0x000ee20000100800 */
[----:B--2---:R-:W-:-:S02]  /*16960*/  @!P4 IMAD.MOV.U32 R4, RZ, RZ, R0 ;  /* 0x000000ffff04c224 */ /* 0x004fc400078e0000 */
[----:B----4-:R-:W-:Y:S01]  /*16970*/  @!P4 IMAD.MOV.U32 R5, RZ, RZ, R169 ;  /* 0x000000ffff05c224 */ /* 0x010fe200078e00a9 */
[----:B------:R-:W2:Y:S04]  /*16980*/  LDL R0, [R1+0x4d0] ;  /* 0x0004d00001007983 */ /* 0x000ea80000100800 */
[----:B------:R1:W4:Y:S04]  /*16990*/  @!P4 LDG.E.U16 R194, desc[UR16][R4.64] ;  /* 0x0000001004c2c981 */ /* 0x000328000c1e1500 */
[----:B------:R-:W1:Y:S04]  /*169a0*/  LDL R4, [R1+0x4dc] ;  /* 0x0004dc0001047983 */ /* 0x000e680000100800 */
[----:B------:R-:W1:Y:S01]  /*169b0*/  LDL R5, [R1+0x4e0] ;  /* 0x0004e00001057983 */ /* 0x000e620000100800 */
[----:B0-----:R-:W-:-:S04]  /*169c0*/  SHF.R.U32.HI R174, RZ, 0x6, R174 ;  /* 0x00000006ffae7819 */ /* 0x001fc800000116ae */
[----:B------:R-:W-:-:S04]  /*169d0*/  SGXT.U32 R174, R174, 0x1 ;  /* 0x00000001aeae781a */ /* 0x000fc80000000000 */
[----:B------:R-:W-:Y:S02]  /*169e0*/  LOP3.LUT R169, R174, 0x54, RZ, 0xfc, !PT ;  /* 0x00000054aea97812 */ /* 0x000fe400078efcff */
[----:B------:R-:W-:Y:S02]  /*169f0*/  ISETP.GE.AND P3, PT, R170, UR5, PT ;  /* 0x00000005aa007c0c */ /* 0x000fe4000bf66270 */
[----:B------:R-:W-:Y:S01]  /*16a00*/  ISETP.GE.AND P4, PT, R169, UR5, PT ;  /* 0x00000005a9007c0c */ /* 0x000fe2000bf86270 */
[----:B------:R-:W4:Y:S04]  /*16a10*/  LDL R170, [R1+0x4c4] ;  /* 0x0004c40001aa7983 */ /* 0x000f280000100800 */
[----:B------:R-:W4:Y:S01]  /*16a20*/  LDL R169, [R1+0x4c8] ;  /* 0x0004c80001a97983 */ /* 0x000f220000100800 */
[----:B------:R-:W0:Y:S01]  /*16a30*/  S2R R174, SR_TID.X ;  /* 0x0000000000ae7919 */ /* 0x000e220000002100 */
[----:B------:R-:W-:-:S02]  /*16a40*/  PRMT R228, RZ, 0x7610, R228 ;  /* 0x00007610ffe47816 */ /* 0x000fc400000000e4 */
[----:B------:R-:W-:Y:S02]  /*16a50*/  PRMT R153, RZ, 0x7610, R153 ;  /* 0x00007610ff997816 */ /* 0x000fe40000000099 */
[----:B------:R-:W-:Y:S02]  /*16a60*/  PRMT R9, RZ, 0x7610, R9 ;  /* 0x00007610ff097816 */ /* 0x000fe40000000009 */
[----:B------:R-:W-:Y:S02]  /*16a70*/  PRMT R196, RZ, 0x7610, R196 ;  /* 0x00007610ffc47816 */ /* 0x000fe400000000c4 */
[----:B0-----:R-:W-:-:S04]  /*16a80*/  SHF.R.U32.HI R174, RZ, 0x6, R174 ;  /* 0x00000006ffae7819 */ /* 0x001fc800000116ae */
[----:B------:R-:W-:Y:S02]  /*16a90*/  SGXT.U32 R174, R174, 0x1 ;  /* 0x00000001aeae781a */ /* 0x000fe40000000000 */
[----:B-1----:R-:W-:-:S04]  /*16aa0*/  @!P1 LOP3.LUT R5, R5, R4, RZ, 0x3c, !PT ;  /* 0x0000000405059212 */ /* 0x002fc800078e3cff */
[----:B------:R-:W-:-:S04]  /*16ab0*/  @!P1 LOP3.LUT R4, R5, R4, RZ, 0x3c, !PT ;  /* 0x0000000405049212 */ /* 0x000fc800078e3cff */
[----:B------:R-:W-:-:S05]  /*16ac0*/  @!P1 LOP3.LUT R5, R5, R4, RZ, 0x3c, !PT ;  /* 0x0000000405059212 */ /* 0x000fca00078e3cff */
[----:B------:R0:W4:Y:S02]  /*16ad0*/  @!P1 LDG.E.U16 R228, desc[UR16][R4.64] ;  /* 0x0000001004e49981 */ /* 0x000124000c1e1500 */
[----:B0-----:R-:W-:Y:S01]  /*16ae0*/  LOP3.LUT R5, R174, 0x56, RZ, 0xfc, !PT ;  /* 0x00000056ae057812 */ /* 0x001fe200078efcff */
[----:B---3--:R-:W-:-:S03]  /*16af0*/  @!P2 IMAD.MOV.U32 R4, RZ, RZ, R172 ;  /* 0x000000ffff04a224 */ /* 0x008fc600078e00ac */
[----:B------:R-:W-:Y:S01]  /*16b00*/  ISETP.GE.AND P1, PT, R5, UR5, PT ;  /* 0x0000000505007c0c */ /* 0x000fe2000bf26270 */
[----:B------:R-:W-:Y:S02]  /*16b10*/  @!P2 IMAD.MOV.U32 R5, RZ, RZ, R173 ;  /* 0x000000ffff05a224 */ /* 0x000fe400078e00ad */
[----:B------:R-:W3:Y:S04]  /*16b20*/  LDL R173, [R1+0x4c0] ;  /* 0x0004c00001ad7983 */ /* 0x000ee80000100800 */
[----:B------:R2:W3:Y:S02]  /*16b30*/  @!P2 LDG.E.U16 R153, desc[UR16][R4.64] ;  /* 0x000000100499a981 */ /* 0x0004e4000c1e1500 */
[----:B--2---:R-:W-:Y:S02]  /*16b40*/  @!P3 IMAD.MOV.U32 R4, RZ, RZ, R0 ;  /* 0x000000ffff04b224 */ /* 0x004fe400078e0000 */
[----:B------:R-:W-:Y:S01]  /*16b50*/  @!P3 IMAD.MOV.U32 R5, RZ, RZ, R171 ;  /* 0x000000ffff05b224 */ /* 0x000fe200078e00ab */
[----:B------:R-:W0:Y:S04]  /*16b60*/  S2R R174, SR_TID.X ;  /* 0x0000000000ae7919 */ /* 0x000e280000002100 */
[----:B------:R4:W2:Y:S01]  /*16b70*/  @!P3 LDG.E.U16 R9, desc[UR16][R4.64] ;  /* 0x000000100409b981 */ /* 0x0008a2000c1e1500 */
[----:B------:R-:W-:-:S03]  /*16b80*/  PRMT R230, RZ, 0x7610, R230 ;  /* 0x00007610ffe67816 */ /* 0x000fc600000000e6 */
[----:B------:R-:W2:Y:S01]  /*16b90*/  LDL R171, [R1+0x4ac] ;  /* 0x0004ac0001ab7983 */ /* 0x000ea20000100800 */
[----:B----4-:R-:W-:Y:S02]  /*16ba0*/  @!P4 IMAD.MOV.U32 R4, RZ, RZ, R169 ;  /* 0x000000ffff04c224 */ /* 0x010fe400078e00a9 */
[----:B------:R-:W-:Y:S01]  /*16bb0*/  @!P4 IMAD.MOV.U32 R5, RZ, RZ, R170 ;  /* 0x000000ffff05c224 */ /* 0x000fe200078e00aa */
[----:B------:R-:W4:Y:S04]  /*16bc0*/  LDL R169, [R1+0x4a8] ;  /* 0x0004a80001a97983 */ /* 0x000f280000100800 */
[----:B------:R1:W4:Y:S04]  /*16bd0*/  @!P4 LDG.E.U16 R196, desc[UR16][R4.64] ;  /* 0x0000001004c4c981 */ /* 0x000328000c1e1500 */
[----:B------:R-:W4:Y:S04]  /*16be0*/  LDL R170, [R1+0x4a4] ;  /* 0x0004a40001aa7983 */ /* 0x000f280000100800 */
[----:B------:R-:W2:Y:S01]  /*16bf0*/  LDL R5, [R1+0x4bc] ;  /* 0x0004bc0001057983 */ /* 0x000ea20000100800 */
[----:B0-----:R-:W-:-:S02]  /*16c00*/  SHF.R.U32.HI R172, RZ, 0x6, R174 ;  /* 0x00000006ffac7819 */ /* 0x001fc400000116ae */
[----:B------:R-:W-:-:S04]  /*16c10*/  SHF.R.U32.HI R174, RZ, 0x6, R174 ;  /* 0x00000006ffae7819 */ /* 0x000fc800000116ae */
[----:B------:R-:W-:-:S04]  /*16c20*/  SGXT.U32 R174, R174, 0x1 ;  /* 0x00000001aeae781a */ /* 0x000fc80000000000 */
[----:B------:R-:W-:Y:S02]  /*16c30*/  LOP3.LUT R0, R174, 0x5a, RZ, 0xfc, !PT ;  /* 0x0000005aae007812 */ /* 0x000fe400078efcff */
[----:B------:R-:W1:Y:S01]  /*16c40*/  S2R R174, SR_TID.X ;  /* 0x0000000000ae7919 */ /* 0x000e620000002100 */
[----:B------:R-:W-:-:S04]  /*16c50*/  SGXT.U32 R172, R172, 0x1 ;  /* 0x00000001acac781a */ /* 0x000fc80000000000 */
[----:B------:R-:W-:-:S04]  /*16c60*/  LOP3.LUT R172, R172, 0x58, RZ, 0xfc, !PT ;  /* 0x00000058acac7812 */ /* 0x000fc800078efcff */
[----:B------:R-:W-:Y:S02]  /*16c70*/  ISETP.GE.AND P2, PT, R172, UR5, PT ;  /* 0x00000005ac007c0c */ /* 0x000fe4000bf46270 */
[----:B------:R-:W4:Y:S01]  /*16c80*/  LDL R172, [R1+0x4b8] ;  /* 0x0004b80001ac7983 */ /* 0x000f220000100800 */
[----:B------:R-:W-:-:S03]  /*16c90*/  ISETP.GE.AND P3, PT, R0, UR5, PT ;  /* 0x0000000500007c0c */ /* 0x000fc6000bf66270 */
[----:B------:R-:W4:Y:S01]  /*16ca0*/  LDL R0, [R1+0x4b0] ;  /* 0x0004b00001007983 */ /* 0x000f220000100800 */
[----:B-1----:R-:W-:-:S04]  /*16cb0*/  SHF.R.U32.HI R4, RZ, 0x6, R174 ;  /* 0x00000006ff047819 */ /* 0x002fc800000116ae */
[----:B------:R-:W-:-:S04]  /*16cc0*/  SGXT.U32 R4, R4, 0x1 ;  /* 0x000000010404781a */ /* 0x000fc80000000000 */
[----:B------:R-:W-:-:S04]  /*16cd0*/  LOP3.LUT R4, R4, 0x5c, RZ, 0xfc, !PT ;  /* 0x0000005c04047812 */ /* 0x000fc800078efcff */
[----:B------:R-:W-:Y:S01]  /*16ce0*/  ISETP.GE.AND P4, PT, R4, UR5, PT ;  /* 0x0000000504007c0c */ /* 0x000fe2000bf86270 */
[----:B---3--:R-:W-:-:S05]  /*16cf0*/  @!P1 IMAD.MOV.U32 R4, RZ, RZ, R173 ;  /* 0x000000ffff049224 */ /* 0x008fca00078e00ad */
[----:B--2---:R4:W2:Y:S04]  /*16d00*/  @!P1 LDG.E.U16 R230, desc[UR16][R4.64] ;  /* 0x0000001004e69981 */ /* 0x0048a8000c1e1500 */
[----:B------:R-:W3:Y:S01]  /*16d10*/  LDL R5, [R1+0x4b4] ;  /* 0x0004b40001057983 */ /* 0x000ee20000100800 */
[----:B------:R-:W-:Y:S02]  /*16d20*/  PRMT R152, RZ, 0x7610, R152 ;  /* 0x00007610ff987816 */ /* 0x000fe40000000098 */
[----:B------:R-:W-:Y:S01]  /*16d30*/  PRMT R8, RZ, 0x7610, R8 ;  /* 0x00007610ff087816 */ /* 0x000fe20000000008 */
[----:B----4-:R-:W-:Y:S01]  /*16d40*/  @!P2 IMAD.MOV.U32 R4, RZ, RZ, R172 ;  /* 0x000000ffff04a224 */ /* 0x010fe200078e00ac */
[----:B------:R-:W-:Y:S02]  /*16d50*/  PRMT R198, RZ, 0x7610, R198 ;  /* 0x00007610ffc67816 */ /* 0x000fe400000000c6 */
[----:B------:R-:W-:-:S04]  /*16d60*/  SHF.R.U32.HI R174, RZ, 0x6, R174 ;  /* 0x00000006ffae7819 */ /* 0x000fc800000116ae */
[----:B------:R-:W-:-:S04]  /*16d70*/  SGXT.U32 R174, R174, 0x1 ;  /* 0x00000001aeae781a */ /* 0x000fc80000000000 */
[----:B------:R-:W-:Y:S02]  /*16d80*/  LOP3.LUT R173, R174, 0x5e, RZ, 0xfc, !PT ;  /* 0x0000005eaead7812 */ /* 0x000fe400078efcff */
[----:B------:R-:W0:Y:S02]  /*16d90*/  S2R R174, SR_TID.X ;  /* 0x0000000000ae7919 */ /* 0x000e240000002100 */
[----:B------:R-:W-:Y:S01]  /*16da0*/  ISETP.GE.AND P1, PT, R173, UR5, PT ;  /* 0x00000005ad007c0c */ /* 0x000fe2000bf26270 */
[----:B---3--:R1:W3:Y:S02]  /*16db0*/  @!P2 LDG.E.U16 R152, desc[UR16][R4.64] ;  /* 0x000000100498a981 */ /* 0x0082e4000c1e1500 */
[----:B-1----:R-:W-:Y:S02]  /*16dc0*/  @!P3 IMAD.MOV.U32 R4, RZ, RZ, R0 ;  /* 0x000000ffff04b224 */ /* 0x002fe400078e0000 */
[----:B------:R-:W-:Y:S01]  /*16dd0*/  @!P3 IMAD.MOV.U32 R5, RZ, RZ, R171 ;  /* 0x000000ffff05b224 */ /* 0x000fe200078e00ab */
[----:B0-----:R-:W-:Y:S01]  /*16de0*/  SHF.R.U32.HI R173, RZ, 0x6, R174 ;  /* 0x00000006ffad7819 */ /* 0x001fe200000116ae */
[----:B------:R-:W4:Y:S04]  /*16df0*/  LDL R171, [R1+0x48c] ;  /* 0x00048c0001ab7983 */ /* 0x000f280000100800 */
[----:B------:R0:W2:Y:S02]  /*16e00*/  @!P3 LDG.E.U16 R8, desc[UR16][R4.64] ;  /* 0x000000100408b981 */ /* 0x0000a4000c1e1500 */
[----:B0-----:R-:W-:-:S02]  /*16e10*/  @!P4 IMAD.MOV.U32 R4, RZ, RZ, R169 ;  /* 0x000000ffff04c224 */ /* 0x001fc400078e00a9 */
[----:B------:R-:W-:Y:S01]  /*16e20*/  @!P4 IMAD.MOV.U32 R5, RZ, RZ, R170 ;  /* 0x000000ffff05c224 */ /* 0x000fe200078e00aa */
[----:B------:R-:W-:Y:S01]  /*16e30*/  SHF.R.U32.HI R174, RZ, 0x6, R174 ;  /* 0x00000006ffae7819 */ /* 0x000fe200000116ae */
[----:B------:R-:W3:Y:S04]  /*16e40*/  LDL R170, [R1+0x484] ;  /* 0x0004840001aa7983 */ /* 0x000ee80000100800 */
[----:B------:R0:W2:Y:S01]  /*16e50*/  @!P4 LDG.E.U16 R198, desc[UR16][R4.64] ;  /* 0x0000001004c6c981 */ /* 0x0000a2000c1e1500 */
[----:B------:R-:W-:Y:S02]  /*16e60*/  SGXT.U32 R173, R173, 0x1 ;  /* 0x00000001adad781a */ /* 0x000fe40000000000 */
[----:B------:R-:W-:Y:S01]  /*16e70*/  PRMT R232, RZ, 0x7610, R232 ;  /* 0x00007610ffe87816 */ /* 0x000fe200000000e8 */
[----:B------:R-:W3:Y:S04]  /*16e80*/  LDL R169, [R1+0x488] ;  /* 0x0004880001a97983 */ /* 0x000ee80000100800 */
[----:B------:R-:W0:Y:S04]  /*16e90*/  LDL R4, [R1+0x49c] ;  /* 0x00049c0001047983 */ /* 0x000e280000100800 */
[----:B------:R-:W0:Y:S01]  /*16ea0*/  LDL R5, [R1+0x4a0] ;  /* 0x0004a00001057983 */ /* 0x000e220000100800 */
[----:B------:R-:W-:-:S04]  /*16eb0*/  SGXT.U32 R174, R174, 0x1 ;  /* 0x00000001aeae781a */ /* 0x000fc80000000000 */
[----:B------:R-:W-:Y:S02]  /*16ec0*/  LOP3.LUT R0, R174, 0x62, RZ, 0xfc, !PT ;  /* 0x00000062ae007812 */ /* 0x000fe400078efcff */
[----:B------:R-:W1:Y:S01]  /*16ed0*/  S2R R174, SR_TID.X ;  /* 0x0000000000ae7919 */ /* 0x000e620000002100 */
[----:B------:R-:W-:Y:S02]  /*16ee0*/  LOP3.LUT R172, R173, 0x60, RZ, 0xfc, !PT ;  /* 0x00000060adac7812 */ /* 0x000fe400078efcff */
[----:B------:R-:W4:Y:S01]  /*16ef0*/  LDL R173, [R1+0x498] ;  /* 0x0004980001ad7983 */ /* 0x000f220000100800 */
[----:B------:R-:W-:-:S03]  /*16f00*/  ISETP.GE.AND P3, PT, R0, UR5, PT ;  /* 0x0000000500007c0c */ /* 0x000fc6000bf66270 */
[----:B------:R-:W2:Y:S01]  /*16f10*/  LDL R0, [R1+0x490] ;  /* 0x0004900001007983 */ /* 0x000ea20000100800 */
[----:B-1----:R-:W-:-:S04]  /*16f20*/  SHF.R.U32.HI R174, RZ, 0x6, R174 ;  /* 0x00000006ffae7819 */ /* 0x002fc800000116ae */
[----:B------:R-:W-:-:S04]  /*16f30*/  SGXT.U32 R174, R174, 0x1 ;  /* 0x00000001aeae781a */ /* 0x000fc80000000000 */
[----:B------:R-:W-:-:S04]  /*16f40*/  LOP3.LUT R174, R174, 0x64, RZ, 0xfc, !PT ;  /* 0x00000064aeae7812 */ /* 0x000fc800078efcff */
[----:B------:R-:W-:Y:S02]  /*16f50*/  ISETP.GE.AND P4, PT, R174, UR5, PT ;  /* 0x00000005ae007c0c */ /* 0x000fe4000bf86270 */
[----:B------:R-:W3:Y:S01]  /*16f60*/  LDL.LU R174, [R1+0xbbc] ;  /* 0x000bbc0001ae7983 */ /* 0x000ee20000300800 */
[----:B0-----:R-:W-:-:S04]  /*16f70*/  @!P1 LOP3.LUT R5, R5, R4, RZ, 0x3c, !PT ;  /* 0x0000000405059212 */ /* 0x001fc800078e3cff */
[----:B------:R-:W-:-:S04]  /*16f80*/  @!P1 LOP3.LUT R4, R5, R4, RZ, 0x3c, !PT ;  /* 0x0000000405049212 */ /* 0x000fc800078e3cff */
[----:B------:R-:W-:-:S05]  /*16f90*/  @!P1 LOP3.LUT R5, R5, R4, RZ, 0x3c, !PT ;  /* 0x0000000405059212 */ /* 0x000fca00078e3cff */
[----:B------:R0:W3:Y:S04]  /*16fa0*/  @!P1 LDG.E.U16 R232, desc[UR16][R4.64] ;  /* 0x0000001004e89981 */ /* 0x0000e8000c1e1500 */
[----:B------:R-:W2:Y:S01]  /*16fb0*/  LDL R5, [R1+0x494] ;  /* 0x0004940001057983 */ /* 0x000ea20000100800 */
[----:B------:R-:W-:Y:S02]  /*16fc0*/  ISETP.GE.AND P2, PT, R172, UR5, PT ;  /* 0x00000005ac007c0c */ /* 0x000fe4000bf46270 */
[----:B------:R-:W1:Y:S01]  /*16fd0*/  S2R R172, SR_TID.X ;  /* 0x0000000000ac7919 */ /* 0x000e620000002100 */
[----:B------:R-:W-:Y:S02]  /*16fe0*/  PRMT R23, RZ, 0x7610, R23 ;  /* 0x00007610ff177816 */ /* 0x000fe40000000017 */
[----:B------:R-:W-:-:S02]  /*16ff0*/  PRMT R7, RZ, 0x7610, R7 ;  /* 0x00007610ff077816 */ /* 0x000fc40000000007 */
[----:B------:R-:W-:Y:S02]  /*17000*/  PRMT R199, RZ, 0x7610, R199 ;  /* 0x00007610ffc77816 */ /* 0x000fe400000000c7 */
[----:B-1----:R-:W-:-:S04]  /*17010*/  SHF.R.U32.HI R172, RZ, 0x6, R172 ;  /* 0x00000006ffac7819 */ /* 0x002fc800000116ac */
[----:B------:R-:W-:-:S04]  /*17020*/  SGXT.U32 R172, R172, 0x1 ;  /* 0x00000001acac781a */ /* 0x000fc80000000000 */
[----:B0-----:R-:W-:-:S04]  /*17030*/  LOP3.LUT R4, R172, 0x66, RZ, 0xfc, !PT ;  /* 0x00000066ac047812 */ /* 0x001fc800078efcff */
[----:B------:R-:W-:Y:S01]  /*17040*/  ISETP.GE.AND P1, PT, R4, UR5, PT ;  /* 0x0000000504007c0c */ /* 0x000fe2000bf26270 */
[----:B----4-:R-:W-:Y:S01]  /*17050*/  @!P2 IMAD.MOV.U32 R4, RZ, RZ, R173 ;  /* 0x000000ffff04a224 */ /* 0x010fe200078e00ad */
[----:B------:R-:W0:Y:S01]  /*17060*/  S2R R172, SR_TID.X ;  /* 0x0000000000ac7919 */ /* 0x000e220000002100 */
[----:B------:R-:W1:Y:S03]  /*17070*/  S2R R173, SR_TID.X ;  /* 0x0000000000ad7919 */ /* 0x000e660000002100 */
[----:B--2---:R2:W4:Y:S02]  /*17080*/  @!P2 LDG.E.U16 R23, desc[UR16][R4.64] ;  /* 0x000000100417a981 */ /* 0x004524000c1e1500 */
[----:B--2---:R-:W-:Y:S02]  /*17090*/  @!P3 IMAD.MOV.U32 R4, RZ, RZ, R0 ;  /* 0x000000ffff04b224 */ /* 0x004fe400078e0000 */
[----:B------:R-:W-:Y:S01]  /*170a0*/  @!P3 IMAD.MOV.U32 R5, RZ, RZ, R171 ;  /* 0x000000ffff05b224 */ /* 0x000fe200078e00ab */
[----:B0-----:R-:W-:Y:S01]  /*170b0*/  SHF.R.U32.HI R172, RZ, 0x6, R172 ;  /* 0x00000006ffac7819 */ /* 0x001fe200000116ac */
[----:B------:R-:W2:Y:S04]  /*170c0*/  LDL R171, [R1+0x46c] ;  /* 0x00046c0001ab7983 */ /* 0x000ea80000100800 */
[----:B------:R3:W4:Y:S01]  /*170d0*/  @!P3 LDG.E.U16 R7, desc[UR16][R4.64] ;  /* 0x000000100407b981 */ /* 0x000722000c1e1500 */
[----:B-1----:R-:W-:-:S02]  /*170e0*/  SHF.R.U32.HI R173, RZ, 0x6, R173 ;  /* 0x00000006ffad7819 */ /* 0x002fc400000116ad */
[----:B------:R-:W-:Y:S01]  /*170f0*/  PRMT R234, RZ, 0x7610, R234 ;  /* 0x00007610ffea7816 */ /* 0x000fe200000000ea */
[----:B------:R-:W2:Y:S01]  /*17100*/  LDL R0, [R1+0x470] ;  /* 0x0004700001007983 */ /* 0x000ea20000100800 */
[----:B---3--:R-:W-:Y:S02]  /*17110*/  @!P4 IMAD.MOV.U32 R4, RZ, RZ, R169 ;  /* 0x000000ffff04c224 */ /* 0x008fe400078e00a9 */
[----:B------:R-:W-:Y:S01]  /*17120*/  @!P4 IMAD.MOV.U32 R5, RZ, RZ, R170 ;  /* 0x000000ffff05c224 */ /* 0x000fe200078e00aa */
[----:B------:R-:W-:Y:S01]  /*17130*/  SGXT.U32 R172, R172, 0x1 ;  /* 0x00000001acac781a */ /* 0x000fe20000000000 */
[----:B------:R-:W3:Y:S04]  /*17140*/  LDL R170, [R1+0x464] ;  /* 0x0004640001aa7983 */ /* 0x000ee80000100800 */
[----:B------:R0:W4:Y:S01]  /*17150*/  @!P4 LDG.E.U16 R199, desc[UR16][R4.64] ;  /* 0x0000001004c7c981 */ /* 0x000122000c1e1500 */
[----:B------:R-:W-:-:S03]  /*17160*/  SGXT.U32 R173, R173, 0x1 ;  /* 0x00000001adad781a */ /* 0x000fc60000000000 */
[----:B------:R-:W3:Y:S04]  /*17170*/  LDL R169, [R1+0x468] ;  /* 0x0004680001a97983 */ /* 0x000ee80000100800 */
[----:B------:R-:W0:Y:S04]  /*17180*/  LDL R4, [R1+0x47c] ;  /* 0x00047c0001047983 */ /* 0x000e280000100800 */
[----:B------:R-:W0:Y:S01]  /*17190*/  LDL R5, [R1+0x480] ;  /* 0x0004800001057983 */ /* 0x000e220000100800 */
[----:B------:R-:W-:-:S04]  /*171a0*/  LOP3.LUT R172, R172, 0x68, RZ, 0xfc, !PT ;  /* 0x00000068acac7812 */ /* 0x000fc800078efcff */
[----:B------:R-:W-:Y:S02]  /*171b0*/  ISETP.GE.AND P2, PT, R172, UR5, PT ;  /* 0x00000005ac007c0c */ /* 0x000fe4000bf46270 */
[----:B------:R-:W-:Y:S02]  /*171c0*/  LOP3.LUT R172, R173, 0x6a, RZ, 0xfc, !PT ;  /* 0x0000006aadac7812 */ /* 0x000fe400078efcff */
[----:B------:R-:W1:Y:S02]  /*171d0*/  S2R R173, SR_TID.X ;  /* 0x0000000000ad7919 */ /* 0x000e640000002100 */
[----:B-1----:R-:W-:-:S04]  /*171e0*/  SHF.R.U32.HI R173, RZ, 0x6, R173 ;  /* 0x00000006ffad7819 */ /* 0x002fc800000116ad */
[----:B------:R-:W-:-:S04]  /*171f0*/  SGXT.U32 R173, R173, 0x1 ;  /* 0x00000001adad781a */ /* 0x000fc80000000000 */
[----:B------:R-:W-:-:S04]  /*17200*/  LOP3.LUT R173, R173, 0x6c, RZ, 0xfc, !PT ;  /* 0x0000006cadad7812 */ /* 0x000fc800078efcff */
[----:B------:R-:W-:Y:S02]  /*17210*/  ISETP.GE.AND P4, PT, R173, UR5, PT ;  /* 0x00000005ad007c0c */ /* 0x000fe4000bf86270 */
[----:B------:R-:W4:Y:S01]  /*17220*/  LDL.LU R173, [R1+0xbb8] ;  /* 0x000bb80001ad7983 */ /* 0x000f220000300800 */
[----:B0-----:R-:W-:-:S04]  /*17230*/  @!P1 LOP3.LUT R5, R5, R4, RZ, 0x3c, !PT ;  /* 0x0000000405059212 */ /* 0x001fc800078e3cff */
[----:B------:R-:W-:-:S04]  /*17240*/  @!P1 LOP3.LUT R4, R5, R4, RZ, 0x3c, !PT ;  /* 0x0000000405049212 */ /* 0x000fc800078e3cff */
[----:B------:R-:W-:-:S05]  /*17250*/  @!P1 LOP3.LUT R5, R5, R4, RZ, 0x3c, !PT ;  /* 0x0000000405059212 */ /* 0x000fca00078e3cff */
[----:B------:R0:W4:Y:S04]  /*17260*/  @!P1 LDG.E.U16 R234, desc[UR16][R4.64] ;  /* 0x0000001004ea9981 */ /* 0x000128000c1e1500 */
[----:B------:R-:W0:Y:S04]  /*17270*/  LDL R4, [R1+0x474] ;  /* 0x0004740001047983 */ /* 0x000e280000100800 */
[----:B------:R-:W0:Y:S01]  /*17280*/  LDL R5, [R1+0x478] ;  /* 0x0004780001057983 */ /* 0x000e220000100800 */
[----:B------:R-:W-:Y:S02]  /*17290*/  PRMT R22, RZ, 0x7610, R22 ;  /* 0x00007610ff167816 */ /* 0x000fe40000000016 */
[----:B------:R-:W-:-:S02]  /*172a0*/  ISETP.GE.AND P3, PT, R172, UR5, PT ;  /* 0x00000005ac007c0c */ /* 0x000fc4000bf66270 */
[----:B------:R-:W-:Y:S01]  /*172b0*/  PRMT R6, RZ, 0x7610, R6 ;  /* 0x00007610ff067816 */ /* 0x000fe20000000006 */
[----:B------:R-:W1:Y:S01]  /*172c0*/  S2R R172, SR_TID.X ;  /* 0x0000000000ac7919 */ /* 0x000e620000002100 */
[----:B------:R-:W-:Y:S02]  /*172d0*/  PRMT R200, RZ, 0x7610, R200 ;  /* 0x00007610ffc87816 */ /* 0x000fe400000000c8 */
        /* <DEDUP_REMOVED lines=8> */
[----:B------:R0:W4:Y:S02]  /*17360*/  @!P2 LDG.E.U16 R22, desc[UR16][R4.64] ;  /* 0x000000100416a981 */ /* 0x000124000c1e1500 */
[----:B0-----:R-:W0:Y:S01]  /*17370*/  S2R R5, SR_TID.X ;  /* 0x0000000000057919 */ /* 0x001e220000002100 */
[----:B--2---:R-:W-:Y:S01]  /*17380*/  @!P3 IMAD.MOV.U32 R4, RZ, RZ, R0 ;  /* 0x000000ffff04b224 */ /* 0x004fe200078e0000 */
[----:B------:R-:W-:Y:S01]  /*17390*/  PRMT R2, RZ, 0x7610, R2 ;  /* 0x00007610ff027816 */ /* 0x000fe20000000002 */
[----:B------:R-:W2:Y:S01]  /*173a0*/  LDL R0, [R1+0x450] ;  /* 0x0004500001007983 */ /* 0x000ea20000100800 */
[----:B0-----:R-:W-:-:S04]  /*173b0*/  SHF.R.U32.HI R5, RZ, 0x6, R5 ;  /* 0x00000006ff057819 */ /* 0x001fc80000011605 */
[----:B------:R-:W-:-:S04]  /*173c0*/  SGXT.U32 R5, R5, 0x1 ;  /* 0x000000010505781a */ /* 0x000fc80000000000 */
[----:B------:R-:W-:-:S04]  /*173d0*/  LOP3.LUT R5, R5, 0x70, RZ, 0xfc, !PT ;  /* 0x0000007005057812 */ /* 0x000fc800078efcff */
[----:B------:R-:W-:Y:S01]  /*173e0*/  ISETP.GE.AND P2, PT, R5, UR5, PT ;  /* 0x0000000505007c0c */ /* 0x000fe2000bf46270 */
[----:B------:R-:W-:-:S05]  /*173f0*/  @!P3 IMAD.MOV.U32 R5, RZ, RZ, R171 ;  /* 0x000000ffff05b224 */ /* 0x000fca00078e00ab */
[----:B------:R0:W4:Y:S02]  /*17400*/  @!P3 LDG.E.U16 R6, desc[UR16][R4.64] ;  /* 0x000000100406b981 */ /* 0x000124000c1e1500 */
[----:B0-----:R-:W0:Y:S01]  /*17410*/  S2R R5, SR_TID.X ;  /* 0x0000000000057919 */ /* 0x001e220000002100 */
[----:B---3--:R-:W-:Y:S01]  /*17420*/  @!P4 IMAD.MOV.U32 R4, RZ, RZ, R169 ;  /* 0x000000ffff04c224 */ /* 0x008fe200078e00a9 */
[----:B------:R-:W1:Y:S01]  /*17430*/  S2R R171, SR_TID.X ;  /* 0x0000000000ab7919 */ /* 0x000e620000002100 */
[----:B------:R-:W3:Y:S01]  /*17440*/  LDL R169, [R1+0x448] ;  /* 0x0004480001a97983 */ /* 0x000ee20000100800 */
[----:B0-----:R-:W-:-:S04]  /*17450*/  SHF.R.U32.HI R5, RZ, 0x6, R5 ;  /* 0x00000006ff057819 */ /* 0x001fc80000011605 */
[----:B------:R-:W-:-:S04]  /*17460*/  SGXT.U32 R5, R5, 0x1 ;  /* 0x000000010505781a */ /* 0x000fc80000000000 */
[----:B------:R-:W-:-:S04]  /*17470*/  LOP3.LUT R5, R5, 0x72, RZ, 0xfc, !PT ;  /* 0x0000007205057812 */ /* 0x000fc800078efcff */
[----:B------:R-:W-:Y:S01]  /*17480*/  ISETP.GE.AND P3, PT, R5, UR5, PT ;  /* 0x0000000505007c0c */ /* 0x000fe2000bf66270 */
[----:B------:R-:W-:-:S05]  /*17490*/  @!P4 IMAD.MOV.U32 R5, RZ, RZ, R170 ;  /* 0x000000ffff05c224 */ /* 0x000fca00078e00aa */
[----:B------:R0:W4:Y:S04]  /*174a0*/  @!P4 LDG.E.U16 R200, desc[UR16][R4.64] ;  /* 0x0000001004c8c981 */ /* 0x000128000c1e1500 */
[----:B------:R-:W0:Y:S04]  /*174b0*/  LDL R4, [R1+0x45c] ;  /* 0x00045c0001047983 */ /* 0x000e280000100800 */
[----:B------:R-:W0:Y:S01]  /*174c0*/  LDL R5, [R1+0x460] ;  /* 0x0004600001057983 */ /* 0x000e220000100800 */
        /* <DEDUP_REMOVED lines=11> */
[----:B------:R-:W-:Y:S01]  /*17580*/  PRMT R21, RZ, 0x7610, R21 ;  /* 0x00007610ff157816 */ /* 0x000fe20000000015 */
        /* <DEDUP_REMOVED lines=10> */
[----:B0-----:R-:W0:Y:S02]  /*17630*/  S2R R5, SR_TID.X ;  /* 0x0000000000057919 */ /* 0x001e240000002100 */
[----:B0-----:R-:W-:-:S04]  /*17640*/  SHF.R.U32.HI R5, RZ, 0x6, R5 ;  /* 0x00000006ff057819 */ /* 0x001fc80000011605 */
[----:B------:R-:W-:-:S04]  /*17650*/  SGXT.U32 R5, R5, 0x1 ;  /* 0x000000010505781a */ /* 0x000fc80000000000 */
[----:B------:R-:W-:Y:S02]  /*17660*/  LOP3.LUT R4, R5, 0x78, RZ, 0xfc, !PT ;  /* 0x0000007805047812 */ /* 0x000fe400078efcff */
[----:B------:R-:W3:Y:S01]  /*17670*/  LDL R5, [R1+0x44c] ;  /* 0x00044c0001057983 */ /* 0x000ee20000100800 */
[----:B------:R-:W-:Y:S02]  /*17680*/  PRMT R184, RZ, 0x7610, R184 ;  /* 0x00007610ffb87816 */ /* 0x000fe400000000b8 */
[----:B------:R-:W-:Y:S01]  /*17690*/  ISETP.GE.AND P2, PT, R4, UR5, PT ;  /* 0x0000000504007c0c */ /* 0x000fe2000bf46270 */
[----:B--2---:R-:W-:-:S05]  /*176a0*/  @!P3 IMAD.MOV.U32 R4, RZ, RZ, R0 ;  /* 0x000000ffff04b224 */ /* 0x004fca00078e0000 */
[----:B---3--:R0:W2:Y:S02]  /*176b0*/  @!P3 LDG.E.U16 R184, desc[UR16][R4.64] ;  /* 0x0000001004b8b981 */ /* 0x0080a4000c1e1500 */
[----:B0-----:R-:W0:Y:S02]  /*176c0*/  S2R R5, SR_TID.X ;  /* 0x0000000000057919 */ /* 0x001e240000002100 */
[----:B0-----:R-:W-:-:S04]  /*176d0*/  SHF.R.U32.HI R5, RZ, 0x6, R5 ;  /* 0x00000006ff057819 */ /* 0x001fc80000011605 */
[----:B------:R-:W-:-:S04]  /*176e0*/  SGXT.U32 R5, R5, 0x1 ;  /* 0x000000010505781a */ /* 0x000fc80000000000 */
[----:B------:R-:W-:Y:S02]  /*176f0*/  LOP3.LUT R4, R5, 0x7a, RZ, 0xfc, !PT ;  /* 0x0000007a05047812 */ /* 0x000fe400078efcff */
[----:B------:R-:W3:Y:S01]  /*17700*/  LDL R5, [R1+0x444] ;  /* 0x0004440001057983 */ /* 0x000ee20000100800 */
[----:B------:R-:W-:Y:S02]  /*17710*/  PRMT R201, RZ, 0x7610, R201 ;  /* 0x00007610ffc97816 */ /* 0x000fe400000000c9 */
[----:B------:R-:W-:Y:S01]  /*17720*/  ISETP.GE.AND P3, PT, R4, UR5, PT ;  /* 0x0000000504007c0c */ /* 0x000fe2000bf66270 */
[----:B------:R-:W-:Y:S01]  /*17730*/  @!P4 IMAD.MOV.U32 R4, RZ, RZ, R169 ;  /* 0x000000ffff04c224 */ /* 0x000fe200078e00a9 */
[----:B------:R-:W0:Y:S04]  /*17740*/  S2R R0, SR_TID.X ;  /* 0x0000000000007919 */ /* 0x000e280000002100 */
[----:B---3--:R1:W3:Y:S04]  /*17750*/  @!P4 LDG.E.U16 R201, desc[UR16][R4.64] ;  /* 0x0000001004c9c981 */ /* 0x0082e8000c1e1500 */
[----:B------:R-:W1:Y:S04]  /*17760*/  LDL R4, [R1+0x43c] ;  /* 0x00043c0001047983 */ /* 0x000e680000100800 */
[----:B------:R-:W1:Y:S01]  /*17770*/  LDL R5, [R1+0x440] ;  /* 0x0004400001057983 */ /* 0x000e620000100800 */
[----:B0-----:R-:W-:-:S04]  /*17780*/  SHF.R.U32.HI R0, RZ, 0x6, R0 ;  /* 0x00000006ff007819 */ /* 0x001fc80000011600 */
[----:B------:R-:W-:Y:S02]  /*17790*/  SGXT.U32 R0, R0, 0x1 ;  /* 0x000000010000781a */ /* 0x000fe40000000000 */
[----:B------:R-:W-:Y:S02]  /*177a0*/  PRMT R236, RZ, 0x7610, R236 ;  /* 0x00007610ffec7816 */ /* 0x000fe400000000ec */
[C---:B------:R-:W-:Y:S02]  /*177b0*/  LOP3.LUT R169, R0.reuse, 0x7c, RZ, 0xfc, !PT ;  /* 0x0000007c00a97812 */ /* 0x040fe400078efcff */
[----:B------:R-:W-:Y:S02]  /*177c0*/  LOP3.LUT R0, R0, 0x7e, RZ, 0xfc, !PT ;  /* 0x0000007e00007812 */ /* 0x000fe400078efcff */
[----:B------:R-:W-:Y:S02]  /*177d0*/  ISETP.GE.AND P4, PT, R169, UR5, PT ;  /* 0x00000005a9007c0c */ /* 0x000fe4000bf86270 */
[----:B------:R-:W2:Y:S01]  /*177e0*/  LDL.LU R169, [R1+0xba8] ;  /* 0x000ba80001a97983 */ /* 0x000ea20000300800 */
[----:B------:R-:W-:-:S03]  /*177f0*/  ISETP.GE.AND P5, PT, R0, UR5, PT ;  /* 0x0000000500007c0c */ /* 0x000fc6000bfa6270 */
[----:B------:R-:W4:Y:S01]  /*17800*/  LDL.LU R0, [R1+0x600] ;  /* 0x0006000001007983 */ /* 0x000f220000300800 */
[----:B-1----:R-:W-:-:S04]  /*17810*/  @!P1 LOP3.LUT R5, R5, R4, RZ, 0x3c, !PT ;  /* 0x0000000405059212 */ /* 0x002fc800078e3cff */
[----:B------:R-:W-:-:S04]  /*17820*/  @!P1 LOP3.LUT R4, R5, R4, RZ, 0x3c, !PT ;  /* 0x0000000405049212 */ /* 0x000fc800078e3cff */
[----:B------:R-:W-:-:S05]  /*17830*/  @!P1 LOP3.LUT R5, R5, R4, RZ, 0x3c, !PT ;  /* 0x0000000405059212 */ /* 0x000fca00078e3cff */
[----:B------:R0:W3:Y:S04]  /*17840*/  @!P1 LDG.E.U16 R236, desc[UR16][R4.64] ;  /* 0x0000001004ec9981 */ /* 0x0000e8000c1e1500 */
[----:B------:R-:W0:Y:S04]  /*17850*/  LDL R4, [R1+0x434] ;  /* 0x0004340001047983 */ /* 0x000e280000100800 */
[----:B------:R-:W0:Y:S01]  /*17860*/  LDL R5, [R1+0x438] ;  /* 0x0004380001057983 */ /* 0x000e220000100800 */
[----:B------:R-:W-:Y:S02]  /*17870*/  PRMT R20, RZ, 0x7610, R20 ;  /* 0x00007610ff147816 */ /* 0x000fe40000000014 */
[----:B0-----:R-:W-:-:S04]  /*17880*/  @!P2 LOP3.LUT R5, R5, R4, RZ, 0x3c, !PT ;  /* 0x000000040505a212 */ /* 0x001fc800078e3cff */
[----:B------:R-:W-:-:S04]  /*17890*/  @!P2 LOP3.LUT R4, R5, R4, RZ, 0x3c, !PT ;  /* 0x000000040504a212 */ /* 0x000fc800078e3cff */
[----:B------:R-:W-:-:S05]  /*178a0*/  @!P2 LOP3.LUT R5, R5, R4, RZ, 0x3c, !PT ;  /* 0x000000040505a212 */ /* 0x000fca00078e3cff */
[----:B------:R0:W3:Y:S04]  /*178b0*/  @!P2 LDG.E.U16 R20, desc[UR16][R4.64] ;  /* 0x000000100414a981 */ /* 0x0000e8000c1e1500 */
[----:B------:R-:W0:Y:S04]  /*178c0*/  LDL R4, [R1+0x42c] ;  /* 0x00042c0001047983 */ /* 0x000e280000100800 */
[----:B------:R-:W0:Y:S01]  /*178d0*/  LDL R5, [R1+0x430] ;  /* 0x0004300001057983 */ /* 0x000e220000100800 */
[----:B------:R-:W-:Y:S02]  /*178e0*/  PRMT R195, RZ, 0x7610, R195 ;  /* 0x00007610ffc37816 */ /* 0x000fe400000000c3 */
[----:B------:R-:W-:-:S04]  /*178f0*/  LOP3.LUT R168, R168, 0x7f, RZ, 0xc0, !PT ;  /* 0x0000007fa8a87812 */ /* 0x000fc800078ec0ff */
[----:B------:R-:W-:Y:S02]  /*17900*/  ISETP.GE.AND P1, PT, R168, UR5, PT ;  /* 0x00000005a8007c0c */ /* 0x000fe4000bf26270 */
[----:B------:R-:W3:Y:S01]  /*17910*/  LDL.LU R168, [R1+0xba4] ;  /* 0x000ba40001a87983 */ /* 0x000ee20000300800 */
[----:B0-----:R-:W-:-:S04]  /*17920*/  @!P3 LOP3.LUT R5, R5, R4, RZ, 0x3c, !PT ;  /* 0x000000040505b212 */ /* 0x001fc800078e3cff */
        /* <DEDUP_REMOVED lines=17> */
[----:B------:R-:W0:Y:S01]  /*17a40*/  LDL R5, [R1+0x604] ;  /* 0x0006040001057983 */ /* 0x000e220000100800 */
[----:B------:R-:W-:-:S03]  /*17a50*/  PRMT R193, RZ, 0x7610, R193 ;  /* 0x00007610ffc17816 */ /* 0x000fc600000000c1 */
[----:B----4-:R-:W-:Y:S01]  /*17a60*/  STL [R1+0xb60], R0 ;  /* 0x000b600001007387 */ /* 0x010fe20000100800 */
[----:B0-----:R-:W-:Y:S02]  /*17a70*/  @!P0 IMAD.MOV.U32 R4, RZ, RZ, R5 ;  /* 0x000000ffff048224 */ /* 0x001fe400078e0005 */
[----:B------:R-:W-:-:S05]  /*17a80*/  @!P0 IMAD.MOV.U32 R5, RZ, RZ, R0 ;  /* 0x000000ffff058224 */ /* 0x000fca00078e0000 */
[----:B------:R0:W4:Y:S04]  /*17a90*/  @!P0 LDG.E.U16 R193, desc[UR16][R4.64] ;  /* 0x0000001004c18981 */ /* 0x000128000c1e1500 */
[----:B------:R-:W0:Y:S04]  /*17aa0*/  LDL R4, [R1+0xa20] ;  /* 0x000a200001047983 */ /* 0x000e280000100800 */
[----:B------:R-:W0:Y:S01]  /*17ab0*/  LDL R5, [R1+0xa24] ;  /* 0x000a240001057983 */ /* 0x000e220000100800 */
[----:B------:R-:W-:Y:S01]  /*17ac0*/  PRMT R240, RZ, 0x7610, R240 ;  /* 0x00007610fff07816 */ /* 0x000fe200000000f0 */
[----:B------:R-:W-:Y:S01]  /*17ad0*/  BAR.SYNC.DEFER_BLOCKING 0x0 ;  /* 0x0000000000007b1d */ /* 0x000fe20000010000 */
[----:B0-----:R-:W-:-:S04]  /*17ae0*/  @!P1 LOP3.LUT R5, R5, R4, RZ, 0x3c, !PT ;  /* 0x0000000405059212 */ /* 0x001fc800078e3cff */
[----:B------:R-:W-:-:S04]  /*17af0*/  @!P1 LOP3.LUT R4, R5, R4, RZ, 0x3c, !PT ;  /* 0x0000000405049212 */ /* 0x000fc800078e3cff */
[----:B------:R-:W-:-:S05]  /*17b00*/  @!P1 LOP3.LUT R5, R5, R4, RZ, 0x3c, !PT ;  /* 0x0000000405059212 */ /* 0x000fca00078e3cff */
[----:B------:R0:W4:Y:S04]  /*17b10*/  @!P1 LDG.E.U16 R240, desc[UR16][R4.64] ;  /* 0x0000001004f09981 */ /* 0x000128000c1e1500 */
[----:B------:R-:W0:Y:S04]  /*17b20*/  LDL R4, [R1+0xa00] ;  /* 0x000a000001047983 */ /* 0x000e280000100800 */
[----:B------:R-:W0:Y:S01]  /*17b30*/  LDL R5, [R1+0xa04] ;  /* 0x000a040001057983 */ /* 0x000e220000100800 */
[----:B------:R-:W-:Y:S02]  /*17b40*/  PRMT R242, RZ, 0x7610, R242 ;  /* 0x00007610fff27816 */ /* 0x000fe400000000f2 */
        /* <DEDUP_REMOVED lines=45> */
[----:B------:R-:W2:Y:S04]  /*17e20*/  @!P1 LDG.E.U16 R167, desc[UR16][R4.64] ;  /* 0x0000001004a79981 */ /* 0x000ea8000c1e1500 */
[----:B--2---:R0:W-:Y:S04]  /*17e30*/  STL [R1+0x20], R167 ;  /* 0x000020a701007387 */ /* 0x0041e80000100800 */
[----:B0-----:R-:W2:Y:S04]  /*17e40*/  LDL.LU R167, [R1+0xba0] ;  /* 0x000ba00001a77983 */ /* 0x001ea80000300800 */
[----:B------:R-:W3:Y:S04]  /*17e50*/  LDL R4, [R1+0x840] ;  /* 0x0008400001047983 */ /* 0x000ee80000100800 */
[----:B------:R-:W3:Y:S01]  /*17e60*/  LDL R5, [R1+0x844] ;  /* 0x0008440001057983 */ /* 0x000ee20000100800 */
[----:B------:R-:W-:-:S02]  /*17e70*/  PRMT R166, RZ, 0x7610, R166 ;  /* 0x00007610ffa67816 */ /* 0x000fc400000000a6 */
[----:B---3--:R-:W-:-:S04]  /*17e80*/  @!P1 LOP3.LUT R5, R5, R4, RZ, 0x3c, !PT ;  /* 0x0000000405059212 */ /* 0x008fc800078e3cff */
[----:B------:R-:W-:-:S04]  /*17e90*/  @!P1 LOP3.LUT R4, R5, R4, RZ, 0x3c, !PT ;  /* 0x0000000405049212 */ /* 0x000fc800078e3cff */
[----:B------:R-:W-:-:S05]  /*17ea0*/  @!P1 LOP3.LUT R5, R5, R4, RZ, 0x3c, !PT ;  /* 0x0000000405059212 */ /* 0x000fca00078e3cff */
[----:B------:R-:W3:Y:S04]  /*17eb0*/  @!P1 LDG.E.U16 R166, desc[UR16][R4.64] ;  /* 0x0000001004a69981 */ /* 0x000ee8000c1e1500 */
[----:B---3--:R0:W-:Y:S04]  /*17ec0*/  STL [R1+0x1c], R166 ;  /* 0x00001ca601007387 */ /* 0x0081e80000100800 */
[----:B0-----:R-:W3:Y:S04]  /*17ed0*/  LDL.LU R166, [R1+0xb9c] ;  /* 0x000b9c0001a67983 */ /* 0x001ee80000300800 */
[----:B------:R-:W4:Y:S04]  /*17ee0*/  LDL R4, [R1+0x800] ;  /* 0x0008000001047983 */ /* 0x000f280000100800 */
[----:B------:R-:W4:Y:S01]  /*17ef0*/  LDL R5, [R1+0x804] ;  /* 0x0008040001057983 */ /* 0x000f220000100800 */
[----:B------:R-:W-:-:S02]  /*17f00*/  PRMT R0, RZ, 0x7610, R0 ;  /* 0x00007610ff007816 */ /* 0x000fc40000000000 */
[----:B----4-:R-:W-:-:S04]  /*17f10*/  @!P1 LOP3.LUT R5, R5, R4, RZ, 0x3c, !PT ;  /* 0x0000000405059212 */ /* 0x010fc800078e3cff */
        /* <DEDUP_REMOVED lines=10> */
[----:B----4-:R0:W-:Y:S04]  /*17fc0*/  STL [R1+0x18], R0 ;  /* 0x0000180001007387 */ /* 0x0101e80000100800 */
[----:B0-----:R-:W4:Y:S04]  /*17fd0*/  LDL R0, [R1+0x684] ;  /* 0x0006840001007983 */ /* 0x001f280000100800 */
        /* <DEDUP_REMOVED lines=17> */
[----:B------:R-:W4:Y:S04]  /*180f0*/  @!P1 LDG.E.U16 R163, desc[UR16][R4.64] ;  /* 0x0000001004a39981 */ /* 0x000f28000c1e1500 */
[----:B----4-:R0:W-:Y:S04]  /*18100*/  STL [R1+0xc], R163 ;  /* 0x00000ca301007387 */ /* 0x0101e80000100800 */
[----:B0-----:R-:W4:Y:S04]  /*18110*/  LDL.LU R163, [R1+0xb90] ;  /* 0x000b900001a37983 */ /* 0x001f280000300800 */
[----:B------:R-:W2:Y:S04]  /*18120*/  LDL R4, [R1+0x700] ;  /* 0x0007000001047983 */ /* 0x000ea80000100800 */
[----:B------:R-:W2:Y:S01]  /*18130*/  LDL R5, [R1+0x704] ;  /* 0x0007040001057983 */ /* 0x000ea20000100800 */
[----:B------:R-:W-:-:S02]  /*18140*/  PRMT R162, RZ, 0x7610, R162 ;  /* 0x00007610ffa27816 */ /* 0x000fc400000000a2 */
[----:B--2---:R-:W-:-:S04]  /*18150*/  @!P1 LOP3.LUT R5, R5, R4, RZ, 0x3c, !PT ;  /* 0x0000000405059212 */ /* 0x004fc800078e3cff */
        /* <DEDUP_REMOVED lines=11> */
[----:B------:R-:W3:Y:S01]  /*18210*/  @!P1 LDG.E.U16 R3, desc[UR16][R4.64] ;  /* 0x0000001004039981 */ /* 0x000ee2000c1e1500 */
[----:B------:R-:W-:-:S03]  /*18220*/  PRMT R197, RZ, 0x7610, R197 ;  /* 0x00007610ffc57816 */ /* 0x000fc600000000c5 */
[----:B---3--:R0:W-:Y:S04]  /*18230*/  STL [R1+0x4], R3 ;  /* 0x0000040301007387 */ /* 0x0081e80000100800 */
[----:B0-----:R-:W3:Y:S04]  /*18240*/  LDL.LU R3, [R1+0xb88] ;  /* 0x000b880001037983 */ /* 0x001ee80000300800 */
[----:B------:R-:W4:Y:S01]  /*18250*/  LDL R5, [R1+0x680] ;  /* 0x0006800001057983 */ /* 0x000f220000100800 */
[----:B------:R-:W-:-:S03]  /*18260*/  @!P1 IMAD.MOV.U32 R4, RZ, RZ, R0 ;  /* 0x000000ffff049224 */ /* 0x000fc600078e0000 */
[----:B------:R-:W2:Y:S04]  /*18270*/  LDL R0, [R1+0x364] ;  /* 0x0003640001007983 */ /* 0x000ea80000100800 */
[----:B----4-:R-:W4:Y:S04]  /*18280*/  @!P1 LDG.E.U16 R197, desc[UR16][R4.64] ;  /* 0x0000001004c59981 */ /* 0x010f28000c1e1500 */
[----:B----4-:R0:W-:Y:S04]  /*18290*/  STL [R1], R197 ;  /* 0x000000c501007387 */ /* 0x0101e80000100800 */
[----:B0-----:R-:W4:Y:S04]  /*182a0*/  LDL.LU R197, [R1+0xb84] ;  /* 0x000b840001c57983 */ /* 0x001f280000300800 */
[----:B------:R-:W3:Y:S04]  /*182b0*/  LDL R4, [R1+0x640] ;  /* 0x0006400001047983 */ /* 0x000ee80000100800 */
[----:B------:R-:W3:Y:S01]  /*182c0*/  LDL R5, [R1+0x644] ;  /* 0x0006440001057983 */ /* 0x000ee20000100800 */
[----:B------:R-:W-:-:S02]  /*182d0*/  PRMT R252, RZ, 0x7610, R252 ;  /* 0x00007610fffc7816 */ /* 0x000fc400000000fc */
[----:B---3--:R-:W-:-:S04]  /*182e0*/  @!P1 LOP3.LUT R5, R5, R4, RZ, 0x3c, !PT ;  /* 0x0000000405059212 */ /* 0x008fc800078e3cff */
[----:B------:R-:W-:-:S04]  /*182f0*/  @!P1 LOP3.LUT R4, R5, R4, RZ, 0x3c, !PT ;  /* 0x0000000405049212 */ /* 0x000fc800078e3cff */
[----:B------:R-:W-:-:S05]  /*18300*/  @!P1 LOP3.LUT R5, R5, R4, RZ, 0x3c, !PT ;  /* 0x0000000405059212 */ /* 0x000fca00078e3cff */
[----:B------:R-:W3:Y:S04]  /*18310*/  @!P1 LDG.E.U16 R252, desc[UR16][R4.64] ;  /* 0x0000001004fc9981 */ /* 0x000ee8000c1e1500 */
[----:B------:R-:W2:Y:S04]  /*18320*/  LDL R4, [R1+0x3e0] ;  /* 0x0003e00001047983 */ /* 0x000ea80000100800 */
[----:B------:R-:W2:Y:S01]  /*18330*/  LDL R5, [R1+0x3e4] ;  /* 0x0003e40001057983 */ /* 0x000ea20000100800 */
[----:B------:R-:W-:-:S03]  /*18340*/  PRMT R249, RZ, 0x7610, R249 ;  /* 0x00007610fff97816 */ /* 0x000fc600000000f9 */
[----:B---3--:R0:W-:Y:S01]  /*18350*/  STL [R1+0xb6c], R252 ;  /* 0x000b6cfc01007387 */ /* 0x0081e20000100800 */
[----:B------:R-:W-:-:S03]  /*18360*/  PRMT R247, RZ, 0x7610, R247 ;  /* 0x00007610fff77816 */ /* 0x000fc600000000f7 */
[----:B0-----:R-:W3:Y:S01]  /*18370*/  LDL R252, [R1+0x360] ;  /* 0x0003600001fc7983 */ /* 0x001ee20000100800 */
[----:B--2---:R-:W-:-:S04]  /*18380*/  @!P1 LOP3.LUT R5, R5, R4, RZ, 0x3c, !PT ;  /* 0x0000000405059212 */ /* 0x004fc800078e3cff */
[----:B------:R-:W-:-:S04]  /*18390*/  @!P1 LOP3.LUT R4, R5, R4, RZ, 0x3c, !PT ;  /* 0x0000000405049212 */ /* 0x000fc800078e3cff */
[----:B------:R-:W-:-:S05]  /*183a0*/  @!P1 LOP3.LUT R5, R5, R4, RZ, 0x3c, !PT ;  /* 0x0000000405059212 */ /* 0x000fca00078e3cff */
[----:B------:R0:W2:Y:S04]  /*183b0*/  @!P1 LDG.E.U16 R249, desc[UR16][R4.64] ;  /* 0x0000001004f99981 */ /* 0x0000a8000c1e1500 */
[----:B------:R-:W0:Y:S04]  /*183c0*/  LDL R4, [R1+0x3a0] ;  /* 0x0003a00001047983 */ /* 0x000e280000100800 */
[----:B------:R-:W0:Y:S02]  /*183d0*/  LDL R5, [R1+0x3a4] ;  /* 0x0003a40001057983 */ /* 0x000e240000100800 */
[----:B0-----:R-:W-:-:S04]  /*183e0*/  @!P1 LOP3.LUT R5, R5, R4, RZ, 0x3c, !PT ;  /* 0x0000000405059212 */ /* 0x001fc800078e3cff */
[----:B------:R-:W-:-:S04]  /*183f0*/  @!P1 LOP3.LUT R4, R5, R4, RZ, 0x3c, !PT ;  /* 0x0000000405049212 */ /* 0x000fc800078e3cff */
[----:B------:R-:W-:-:S05]  /*18400*/  @!P1 LOP3.LUT R5, R5, R4, RZ, 0x3c, !PT ;  /* 0x0000000405059212 */ /* 0x000fca00078e3cff */
[----:B------:R0:W4:Y:S01]  /*18410*/  @!P1 LDG.E.U16 R247, desc[UR16][R4.64] ;  /* 0x0000001004f79981 */ /* 0x000122000c1e1500 */
[----:B------:R-:W-:-:S03]  /*18420*/  PRMT R245, RZ, 0x7610, R245 ;  /* 0x00007610fff57816 */ /* 0x000fc600000000f5 */
[----:B--2---:R1:W-:Y:S01]  /*18430*/  STL [R1+0xb70], R249 ;  /* 0x000b70f901007387 */ /* 0x0043e20000100800 */
[----:B0-----:R-:W-:Y:S02]  /*18440*/  @!P1 IMAD.MOV.U32 R4, RZ, RZ, R0 ;  /* 0x000000ffff049224 */ /* 0x001fe400078e0000 */
[----:B---3--:R-:W-:Y:S01]  /*18450*/  @!P1 IMAD.MOV.U32 R5, RZ, RZ, R252 ;  /* 0x000000ffff059224 */ /* 0x008fe200078e00fc */
[----:B-1----:R-:W2:Y:S04]  /*18460*/  LDL R249, [R1+0x2e4] ;  /* 0x0002e40001f97983 */ /* 0x002ea80000100800 */
[----:B------:R-:W3:Y:S04]  /*18470*/  @!P1 LDG.E.U16 R245, desc[UR16][R4.64] ;  /* 0x0000001004f59981 */ /* 0x000ee8000c1e1500 */
[----:B----4-:R0:W-:Y:S04]  /*18480*/  STL [R1+0xb74], R247 ;  /* 0x000b74f701007387 */ /* 0x0101e80000100800 */
[----:B------:R-:W4:Y:S01]  /*18490*/  LDL R5, [R1+0x320] ;  /* 0x0003200001057983 */ /* 0x000f220000100800 */
[----:B------:R-:W-:-:S03]  /*184a0*/  PRMT R243, RZ, 0x7610, R243 ;  /* 0x00007610fff37816 */ /* 0x000fc600000000f3 */
[----:B------:R-:W2:Y:S04]  /*184b0*/  LDL R252, [R1+0x260] ;  /* 0x0002600001fc7983 */ /* 0x000ea80000100800 */
[----:B0-----:R-:W4:Y:S04]  /*184c0*/  LDL R247, [R1+0x324] ;  /* 0x0003240001f77983 */ /* 0x001f280000100800 */
[----:B------:R-:W2:Y:S04]  /*184d0*/  LDL R0, [R1+0x264] ;  /* 0x0002640001007983 */ /* 0x000ea80000100800 */
[----:B---3--:R0:W-:Y:S01]  /*184e0*/  STL [R1+0xb78], R245 ;  /* 0x000b78f501007387 */ /* 0x0081e20000100800 */
[----:B------:R-:W-:-:S03]  /*184f0*/  PRMT R241, RZ, 0x7610, R241 ;  /* 0x00007610fff17816 */ /* 0x000fc600000000f1 */
[----:B0-----:R-:W3:Y:S01]  /*18500*/  LDL R245, [R1+0x1e4] ;  /* 0x0001e40001f57983 */ /* 0x001ee20000100800 */
[----:B----4-:R-:W-:-:S03]  /*18510*/  @!P1 IMAD.MOV.U32 R4, RZ, RZ, R247 ;  /* 0x000000ffff049224 */ /* 0x010fc600078e00f7 */
[----:B------:R-:W4:Y:S04]  /*18520*/  LDL R247, [R1+0x1e0] ;  /* 0x0001e00001f77983 */ /* 0x000f280000100800 */
[----:B------:R2:W3:Y:S04]  /*18530*/  @!P1 LDG.E.U16 R243, desc[UR16][R4.64] ;  /* 0x0000001004f39981 */ /* 0x0004e8000c1e1500 */
[----:B------:R-:W4:Y:S01]  /*18540*/  LDL R5, [R1+0x2e0] ;  /* 0x0002e00001057983 */ /* 0x000f220000100800 */
[----:B--2---:R-:W-:-:S03]  /*18550*/  @!P1 IMAD.MOV.U32 R4, RZ, RZ, R249 ;  /* 0x000000ffff049224 */ /* 0x004fc600078e00f9 */
[----:B---3--:R0:W-:Y:S01]  /*18560*/  STL [R1+0xb7c], R243 ;  /* 0x000b7cf301007387 */ /* 0x0081e20000100800 */
[----:B------:R-:W-:Y:S02]  /*18570*/  PRMT R239, RZ, 0x7610, R239 ;  /* 0x00007610ffef7816 */ /* 0x000fe400000000ef */
[----:B------:R-:W-:Y:S01]  /*18580*/  PRMT R237, RZ, 0x7610, R237 ;  /* 0x00007610ffed7816 */ /* 0x000fe200000000ed */
[----:B------:R-:W2:Y:S04]  /*18590*/  LDL R249, [R1+0x1a0] ;  /* 0x0001a00001f97983 */ /* 0x000ea80000100800 */
[----:B----4-:R1:W3:Y:S04]  /*185a0*/  @!P1 LDG.E.U16 R241, desc[UR16][R4.64] ;  /* 0x0000001004f19981 */ /* 0x0102e8000c1e1500 */
[----:B0-----:R-:W4:Y:S04]  /*185b0*/  LDL R243, [R1+0x1a4] ;  /* 0x0001a40001f37983 */ /* 0x001f280000100800 */
[----:B------:R-:W1:Y:S04]  /*185c0*/  LDL R4, [R1+0x2a0] ;  /* 0x0002a00001047983 */ /* 0x000e680000100800 */
[----:B------:R-:W1:Y:S02]  /*185d0*/  LDL R5, [R1+0x2a4] ;  /* 0x0002a40001057983 */ /* 0x000e640000100800 */
[----:B-1----:R-:W-:-:S04]  /*185e0*/  @!P1 LOP3.LUT R5, R5, R4, RZ, 0x3c, !PT ;  /* 0x0000000405059212 */ /* 0x002fc800078e3cff */
[----:B------:R-:W-:-:S04]  /*185f0*/  @!P1 LOP3.LUT R4, R5, R4, RZ, 0x3c, !PT ;  /* 0x0000000405049212 */ /* 0x000fc800078e3cff */
[----:B------:R-:W-:-:S05]  /*18600*/  @!P1 LOP3.LUT R5, R5, R4, RZ, 0x3c, !PT ;  /* 0x0000000405059212 */ /* 0x000fca00078e3cff */
[----:B------:R0:W3:Y:S02]  /*18610*/  @!P1 LDG.E.U16 R239, desc[UR16][R4.64] ;  /* 0x0000001004ef9981 */ /* 0x0000e4000c1e1500 */
[----:B0-----:R-:W-:Y:S02]  /*18620*/  @!P1 IMAD.MOV.U32 R4, RZ, RZ, R0 ;  /* 0x000000ffff049224 */ /* 0x001fe400078e0000 */
[----:B------:R-:W-:Y:S01]  /*18630*/  @!P1 IMAD.MOV.U32 R5, RZ, RZ, R252 ;  /* 0x000000ffff059224 */ /* 0x000fe200078e00fc */
[----:B------:R-:W-:Y:S01]  /*18640*/  PRMT R235, RZ, 0x7610, R235 ;  /* 0x00007610ffeb7816 */ /* 0x000fe200000000eb */
[----:B------:R-:W3:Y:S04]  /*18650*/  LDL R252, [R1+0x120] ;  /* 0x0001200001fc7983 */ /* 0x000ee80000100800 */
[----:B------:R0:W3:Y:S01]  /*18660*/  @!P1 LDG.E.U16 R237, desc[UR16][R4.64] ;  /* 0x0000001004ed9981 */ /* 0x0000e2000c1e1500 */
[----:B------:R-:W-:-:S02]  /*18670*/  PRMT R233, RZ, 0x7610, R233 ;  /* 0x00007610ffe97816 */ /* 0x000fc400000000e9 */
[----:B------:R-:W-:Y:S01]  /*18680*/  PRMT R231, RZ, 0x7610, R231 ;  /* 0x00007610ffe77816 */ /* 0x000fe200000000e7 */
[----:B------:R-:W3:Y:S04]  /*18690*/  LDL R0, [R1+0x124] ;  /* 0x0001240001007983 */ /* 0x000ee80000100800 */
[----:B------:R-:W0:Y:S04]  /*186a0*/  LDL R4, [R1+0x220] ;  /* 0x0002200001047983 */ /* 0x000e280000100800 */
[----:B------:R-:W0:Y:S02]  /*186b0*/  LDL R5, [R1+0x224] ;  /* 0x0002240001057983 */ /* 0x000e240000100800 */
[----:B0-----:R-:W-:-:S04]  /*186c0*/  @!P1 LOP3.LUT R5, R5, R4, RZ, 0x3c, !PT ;  /* 0x0000000405059212 */ /* 0x001fc800078e3cff */
        /* <DEDUP_REMOVED lines=8> */
[----:B------:R-:W-:-:S03]  /*18750*/  PRMT R227, RZ, 0x7610, R227 ;  /* 0x00007610ffe37816 */ /* 0x000fc600000000e3 */
[----:B------:R-:W3:Y:S01]  /*18760*/  LDL R245, [R1+0xa4] ;  /* 0x0000a40001f57983 */ /* 0x000ee20000100800 */
[----:B----4-:R-:W-:Y:S02]  /*18770*/  @!P1 IMAD.MOV.U32 R4, RZ, RZ, R243 ;  /* 0x000000ffff049224 */ /* 0x010fe400078e00f3 */
[----:B--2---:R-:W-:Y:S01]  /*18780*/  @!P1 IMAD.MOV.U32 R5, RZ, RZ, R249 ;  /* 0x000000ffff059224 */ /* 0x004fe200078e00f9 */
[----:B------:R-:W2:Y:S04]  /*18790*/  LDL R243, [R1+0x64] ;  /* 0x0000640001f37983 */ /* 0x000ea80000100800 */
[----:B------:R0:W4:Y:S04]  /*187a0*/  @!P1 LDG.E.U16 R231, desc[UR16][R4.64] ;  /* 0x0000001004e79981 */ /* 0x000128000c1e1500 */
[----:B------:R-:W4:Y:S04]  /*187b0*/  LDL R249, [R1+0x60] ;  /* 0x0000600001f97983 */ /* 0x000f280000100800 */
[----:B------:R-:W0:Y:S04]  /*187c0*/  LDL R4, [R1+0x160] ;  /* 0x0001600001047983 */ /* 0x000e280000100800 */
[----:B------:R-:W0:Y:S02]  /*187d0*/  LDL R5, [R1+0x164] ;  /* 0x0001640001057983 */ /* 0x000e240000100800 */
[----:B0-----:R-:W-:-:S04]  /*187e0*/  @!P1 LOP3.LUT R5, R5, R4, RZ, 0x3c, !PT ;  /* 0x0000000405059212 */ /* 0x001fc800078e3cff */
[----:B------:R-:W-:-:S04]  /*187f0*/  @!P1 LOP3.LUT R4, R5, R4, RZ, 0x3c, !PT ;  /* 0x0000000405049212 */ /* 0x000fc800078e3cff */
[----:B------:R-:W-:-:S05]  /*18800*/  @!P1 LOP3.LUT R5, R5, R4, RZ, 0x3c, !PT ;  /* 0x0000000405059212 */ /* 0x000fca00078e3cff */
[----:B------:R3:W4:Y:S02]  /*18810*/  @!P1 LDG.E.U16 R229, desc[UR16][R4.64] ;  /* 0x0000001004e59981 */ /* 0x000724000c1e1500 */
[----:B---3--:R-:W-:Y:S02]  /*18820*/  @!P1 IMAD.MOV.U32 R4, RZ, RZ, R0 ;  /* 0x000000ffff049224 */ /* 0x008fe400078e0000 */
        /* <DEDUP_REMOVED lines=20> */
[----:B--2---:R-:W-:Y:S02]  /*18970*/  @!P1 IMAD.MOV.U32 R4, RZ, RZ, R243 ;  /* 0x000000ffff049224 */ /* 0x004fe400078e00f3 */
[----:B----4-:R-:W-:Y:S01]  /*18980*/  @!P1 IMAD.MOV.U32 R5, RZ, RZ, R249 ;  /* 0x000000ffff059224 */ /* 0x010fe200078e00f9 */
        /* <DEDUP_REMOVED lines=185> */
[----:B------:R-:W3:Y:S04]  /*19520*/  LDL R245, [R1+0xa1c] ;  /* 0x000a1c0001f57983 */ /* 0x000ee80000100800 */
[----:B------:R2:W3:Y:S04]  /*19530*/  @!P1 LDG.E.U16 R165, desc[UR16][R4.64] ;  /* 0x0000001004a59981 */ /* 0x0004e8000c1e1500 */
[----:B------:R-:W3:Y:S01]  /*19540*/  LDL R247, [R1+0x61c] ;  /* 0x00061c0001f77983 */ /* 0x000ee20000100800 */
[----:B--2---:R-:W-:-:S02]  /*19550*/  @!P1 IMAD.MOV.U32 R4, RZ, RZ, R243 ;  /* 0x000000ffff049224 */ /* 0x004fc400078e00f3 */
[----:B----4-:R-:W-:Y:S01]  /*19560*/  @!P1 IMAD.MOV.U32 R5, RZ, RZ, R249 ;  /* 0x000000ffff059224 */ /* 0x010fe200078e00f9 */
[----:B------:R-:W2:Y:S04]  /*19570*/  LDL R243, [R1+0x9f4] ;  /* 0x0009f40001f37983 */ /* 0x000ea80000100800 */
[----:B------:R0:W4:Y:S04]  /*19580*/  @!P1 LDG.E.U16 R164, desc[UR16][R4.64] ;  /* 0x0000001004a49981 */ /* 0x000128000c1e1500 */
[----:B------:R-:W4:Y:S04]  /*19590*/  LDL R249, [R1+0x9f0] ;  /* 0x0009f00001f97983 */ /* 0x000f280000100800 */
[----:B------:R-:W0:Y:S04]  /*195a0*/  LDL R4, [R1+0x98] ;  /* 0x0000980001047983 */ /* 0x000e280000100800 */
[----:B------:R-:W0:Y:S01]  /*195b0*/  LDL R5, [R1+0x9c] ;  /* 0x00009c0001057983 */ /* 0x000e220000100800 */
[----:B------:R-:W-:-:S02]  /*195c0*/  PRMT R163, RZ, 0x7610, R163 ;  /* 0x00007610ffa37816 */ /* 0x000fc400000000a3 */
[----:B------:R-:W-:Y:S02]  /*195d0*/  PRMT R162, RZ, 0x7610, R162 ;  /* 0x00007610ffa27816 */ /* 0x000fe400000000a2 */
[----:B------:R-:W-:Y:S01]  /*195e0*/  PRMT R197, RZ, 0x7610, R197 ;  /* 0x00007610ffc57816 */ /* 0x000fe200000000c5 */
[----:B------:R1:W-:Y:S04]  /*195f0*/  STS.U16 [R3+UR7+0x10000], R193 ;  /* 0x010000c103007988 */ /* 0x0003e80008000407 */
[----:B------:R1:W-:Y:S02]  /*19600*/  STS.U16 [R3+UR7+0x10400], R185 ;  /* 0x010400b903007988 */ /* 0x0003e40008000407 */
[----:B-1----:R-:W-:Y:S02]  /*19610*/  PRMT R193, RZ, 0x7610, R193 ;  /* 0x00007610ffc17816 */ /* 0x002fe400000000c1 */
[----:B------:R-:W4:Y:S01]  /*19620*/  LDL R185, [R1+0x9b4] ;  /* 0x0009b40001b97983 */ /* 0x000f220000100800 */
[----:B0-----:R-:W-:-:S04]  /*19630*/  @!P1 LOP3.LUT R5, R5, R4, RZ, 0x3c, !PT ;  /* 0x0000000405059212 */ /* 0x001fc800078e3cff */
[----:B------:R-:W-:-:S04]  /*19640*/  @!P1 LOP3.LUT R4, R5, R4, RZ, 0x3c, !PT ;  /* 0x0000000405049212 */ /* 0x000fc800078e3cff */
[----:B------:R-:W-:-:S05]  /*19650*/  @!P1 LOP3.LUT R5, R5, R4, RZ, 0x3c, !PT ;  /* 0x0000000405059212 */ /* 0x000fca00078e3cff */
[----:B------:R3:W4:Y:S02]  /*19660*/  @!P1 LDG.E.U16 R163, desc[UR16][R4.64] ;  /* 0x0000001004a39981 */ /* 0x000724000c1e1500 */
[----:B---3--:R-:W-:Y:S02]  /*19670*/  @!P1 IMAD.MOV.U32 R4, RZ, RZ, R0 ;  /* 0x000000ffff049224 */ /* 0x008fe400078e0000 */
[----:B------:R-:W-:Y:S01]  /*19680*/  @!P1 IMAD.MOV.U32 R5, RZ, RZ, R252 ;  /* 0x000000ffff059224 */ /* 0x000fe200078e00fc */
[----:B------:R-:W3:Y:S04]  /*19690*/  LDL R0, [R1+0x974] ;  /* 0x0009740001007983 */ /* 0x000ee80000100800 */
[----:B------:R0:W3:Y:S04]  /*196a0*/  @!P1 LDG.E.U16 R162, desc[UR16][R4.64] ;  /* 0x0000001004a29981 */ /* 0x0000e8000c1e1500 */
[----:B------:R-:W3:Y:S01]  /*196b0*/  LDL R252, [R1+0x970] ;  /* 0x0009700001fc7983 */ /* 0x000ee20000100800 */
[----:B0-----:R-:W-:-:S02]  /*196c0*/  @!P1 IMAD.MOV.U32 R4, RZ, RZ, R245 ;  /* 0x000000ffff049224 */ /* 0x001fc400078e00f5 */
[----:B------:R-:W-:Y:S01]  /*196d0*/  @!P1 IMAD.MOV.U32 R5, RZ, RZ, R247 ;  /* 0x000000ffff059224 */ /* 0x000fe200078e00f7 */
[----:B------:R-:W3:Y:S04]  /*196e0*/  LDL R245, [R1+0x934] ;  /* 0x0009340001f57983 */ /* 0x000ee80000100800 */
[----:B------:R2:W3:Y:S04]  /*196f0*/  @!P1 LDG.E.U16 R197, desc[UR16][R4.64] ;  /* 0x0000001004c59981 */ /* 0x0004e8000c1e1500 */
[----:B------:R-:W3:Y:S01]  /*19700*/  LDL R247, [R1+0x930] ;  /* 0x0009300001f77983 */ /* 0x000ee20000100800 */
[----:B--2---:R-:W-:-:S02]  /*19710*/  @!P1 IMAD.MOV.U32 R4, RZ, RZ, R243 ;  /* 0x000000ffff049224 */ /* 0x004fc400078e00f3 */
[----:B----4-:R-:W-:Y:S01]  /*19720*/  @!P1 IMAD.MOV.U32 R5, RZ, RZ, R249 ;  /* 0x000000ffff059224 */ /* 0x010fe200078e00f9 */
[----:B------:R0:W-:Y:S04]  /*19730*/  STS.U16 [R3+UR7+0x10800], R161 ;  /* 0x010800a103007988 */ /* 0x0001e80008000407 */
[----:B------:R1:W2:Y:S04]  /*19740*/  @!P1 LDG.E.U16 R193, desc[UR16][R4.64] ;  /* 0x0000001004c19981 */ /* 0x0002a8000c1e1500 */
[----:B------:R-:W4:Y:S04]  /*19750*/  LDL R249, [R1+0x8f0] ;  /* 0x0008f00001f97983 */ /* 0x000f280000100800 */
[----:B------:R-:W2:Y:S04]  /*19760*/  LDL R243, [R1+0x8f4] ;  /* 0x0008f40001f37983 */ /* 0x000ea80000100800 */
[----:B------:R-:W3:Y:S01]  /*19770*/  LDL R5, [R1+0x9b0] ;  /* 0x0009b00001057983 */ /* 0x000ee20000100800 */
[----:B0-----:R-:W-:Y:S01]  /*19780*/  PRMT R161, RZ, 0x7610, R161 ;  /* 0x00007610ffa17816 */ /* 0x001fe200000000a1 */
[----:B-1----:R-:W-:-:S02]  /*19790*/  @!P1 IMAD.MOV.U32 R4, RZ, RZ, R185 ;  /* 0x000000ffff049224 */ /* 0x002fc400078e00b9 */
[----:B------:R0:W-:Y:S04]  /*197a0*/  STS.U16 [R3+UR7+0x10c00], R160 ;  /* 0x010c00a003007988 */ /* 0x0001e80008000407 */
[----:B------:R-:W4:Y:S01]  /*197b0*/  LDL R185, [R1+0x8b0] ;  /* 0x0008b00001b97983 */ /* 0x000f220000100800 */
[----:B0-----:R-:W-:-:S03]  /*197c0*/  PRMT R160, RZ, 0x7610, R160 ;  /* 0x00007610ffa07816 */ /* 0x001fc600000000a0 */
[----:B---3--:R0:W3:Y:S02]  /*197d0*/  @!P1 LDG.E.U16 R161, desc[UR16][R4.64] ;  /* 0x0000001004a19981 */ /* 0x0080e4000c1e1500 */
[----:B0-----:R-:W-:Y:S02]  /*197e0*/  @!P1 IMAD.MOV.U32 R4, RZ, RZ, R0 ;  /* 0x000000ffff049224 */ /* 0x001fe400078e0000 */
[----:B------:R-:W-:Y:S01]  /*197f0*/  @!P1 IMAD.MOV.U32 R5, RZ, RZ, R252 ;  /* 0x000000ffff059224 */ /* 0x000fe200078e00fc */
[----:B------:R-:W3:Y:S04]  /*19800*/  LDL R0, [R1+0x8b4] ;  /* 0x0008b40001007983 */ /* 0x000ee80000100800 */
[----:B------:R0:W3:Y:S04]  /*19810*/  @!P1 LDG.E.U16 R160, desc[UR16][R4.64] ;  /* 0x0000001004a09981 */ /* 0x0000e8000c1e1500 */
[----:B------:R1:W-:Y:S04]  /*19820*/  STS.U16 [R3+UR7+0x11000], R159 ;  /* 0x0110009f03007988 */ /* 0x0003e80008000407 */
[----:B------:R2:W-:Y:S01]  /*19830*/  STS.U16 [R3+UR7+0x11400], R158 ;  /* 0x0114009e03007988 */ /* 0x0005e20008000407 */
[----:B0-----:R-:W-:-:S02]  /*19840*/  @!P1 IMAD.MOV.U32 R4, RZ, RZ, R245 ;  /* 0x000000ffff049224 */ /* 0x001fc400078e00f5 */
[----:B------:R-:W-:Y:S01]  /*19850*/  @!P1 IMAD.MOV.U32 R5, RZ, RZ, R247 ;  /* 0x000000ffff059224 */ /* 0x000fe200078e00f7 */
[----:B------:R-:W3:Y:S04]  /*19860*/  LDL R245, [R1+0x874] ;  /* 0x0008740001f57983 */ /* 0x000ee80000100800 */
[----:B------:R-:W3:Y:S01]  /*19870*/  LDL R247, [R1+0x870] ;  /* 0x0008700001f77983 */ /* 0x000ee20000100800 */
[----:B-1----:R-:W-:Y:S02]  /*19880*/  PRMT R159, RZ, 0x7610, R159 ;  /* 0x00007610ff9f7816 */ /* 0x002fe4000000009f */
[----:B--2---:R-:W-:Y:S01]  /*19890*/  PRMT R158, RZ, 0x7610, R158 ;  /* 0x00007610ff9e7816 */ /* 0x004fe2000000009e */
[----:B------:R0:W-:Y:S04]  /*198a0*/  STS.U16 [R3+UR7+0x11800], R157 ;  /* 0x0118009d03007988 */ /* 0x0001e80008000407 */
[----:B------:R1:W2:Y:S04]  /*198b0*/  @!P1 LDG.E.U16 R159, desc[UR16][R4.64] ;  /* 0x00000010049f9981 */ /* 0x0002a8000c1e1500 */
[----:B------:R0:W-:Y:S04]  /*198c0*/  STS.U16 [R3+UR7+0x11c00], R156 ;  /* 0x011c009c03007988 */ /* 0x0001e80008000407 */
[----:B------:R-:W2:Y:S01]  /*198d0*/  LDL R252, [R1+0x834] ;  /* 0x0008340001fc7983 */ /* 0x000ea20000100800 */
[----:B-1----:R-:W-:-:S02]  /*198e0*/  @!P1 IMAD.MOV.U32 R4, RZ, RZ, R243 ;  /* 0x000000ffff049224 */ /* 0x002fc400078e00f3 */
[----:B----4-:R-:W-:Y:S01]  /*198f0*/  @!P1 IMAD.MOV.U32 R5, RZ, RZ, R249 ;  /* 0x000000ffff059224 */ /* 0x010fe200078e00f9 */
[----:B0-----:R-:W-:Y:S01]  /*19900*/  PRMT R157, RZ, 0x7610, R157 ;  /* 0x00007610ff9d7816 */ /* 0x001fe2000000009d */
[----:B------:R-:W4:Y:S04]  /*19910*/  LDL R249, [R1+0x7f0] ;  /* 0x0007f00001f97983 */ /* 0x000f280000100800 */
[----:B------:R0:W4:Y:S01]  /*19920*/  @!P1 LDG.E.U16 R158, desc[UR16][R4.64] ;  /* 0x00000010049e9981 */ /* 0x000122000c1e1500 */
[----:B------:R-:W-:-:S03]  /*19930*/  PRMT R156, RZ, 0x7610, R156 ;  /* 0x00007610ff9c7816 */ /* 0x000fc6000000009c */
[----:B------:R-:W4:Y:S01]  /*19940*/  LDL R243, [R1+0x7f4] ;  /* 0x0007f40001f37983 */ /* 0x000f220000100800 */
[----:B0-----:R-:W-:-:S03]  /*19950*/  @!P1 IMAD.MOV.U32 R5, RZ, RZ, R185 ;  /* 0x000000ffff059224 */ /* 0x001fc600078e00b9 */
[----:B------:R-:W4:Y:S01]  /*19960*/  LDL R185, [R1+0x7b0] ;  /* 0x0007b00001b97983 */ /* 0x000f220000100800 */
[----:B---3--:R-:W-:-:S03]  /*19970*/  @!P1 IMAD.MOV.U32 R4, RZ, RZ, R0 ;  /* 0x000000ffff049224 */ /* 0x008fc600078e0000 */
[----:B------:R-:W3:Y:S04]  /*19980*/  LDL R0, [R1+0x7b4] ;  /* 0x0007b40001007983 */ /* 0x000ee80000100800 */
[----:B------:R0:W3:Y:S02]  /*19990*/  @!P1 LDG.E.U16 R157, desc[UR16][R4.64] ;  /* 0x00000010049d9981 */ /* 0x0000e4000c1e1500 */
[----:B0-----:R-:W-:Y:S02]  /*199a0*/  @!P1 IMAD.MOV.U32 R4, RZ, RZ, R245 ;  /* 0x000000ffff049224 */ /* 0x001fe400078e00f5 */
[----:B------:R-:W3:Y:S01]  /*199b0*/  LDL R245, [R1+0x774] ;  /* 0x0007740001f57983 */ /* 0x000ee20000100800 */
[----:B------:R-:W-:-:S03]  /*199c0*/  @!P1 IMAD.MOV.U32 R5, RZ, RZ, R247 ;  /* 0x000000ffff059224 */ /* 0x000fc600078e00f7 */
[----:B------:R-:W3:Y:S04]  /*199d0*/  LDL R247, [R1+0x770] ;  /* 0x0007700001f77983 */ /* 0x000ee80000100800 */
[----:B------:R2:W3:Y:S04]  /*199e0*/  @!P1 LDG.E.U16 R156, desc[UR16][R4.64] ;  /* 0x00000010049c9981 */ /* 0x0004e8000c1e1500 */
[----:B------:R-:W4:Y:S01]  /*199f0*/  LDL R5, [R1+0x830] ;  /* 0x0008300001057983 */ /* 0x000f220000100800 */
[----:B--2---:R-:W-:-:S03]  /*19a00*/  @!P1 IMAD.MOV.U32 R4, RZ, RZ, R252 ;  /* 0x000000ffff049224 */ /* 0x004fc600078e00fc */
[----:B------:R0:W-:Y:S04]  /*19a10*/  STS.U16 [R3+UR7+0x12000], R155 ;  /* 0x0120009b03007988 */ /* 0x0001e80008000407 */
[----:B------:R1:W-:Y:S04]  /*19a20*/  STS.U16 [R3+UR7+0x12400], R154 ;  /* 0x0124009a03007988 */ /* 0x0003e80008000407 */
[----:B------:R-:W2:Y:S01]  /*19a30*/  LDL R252, [R1+0x730] ;  /* 0x0007300001fc7983 */ /* 0x000ea20000100800 */
[----:B0-----:R-:W-:Y:S02]  /*19a40*/  PRMT R155, RZ, 0x7610, R155 ;  /* 0x00007610ff9b7816 */ /* 0x001fe4000000009b */
[----:B-1----:R-:W-:Y:S01]  /*19a50*/  PRMT R154, RZ, 0x7610, R154 ;  /* 0x00007610ff9a7816 */ /* 0x002fe2000000009a */
[----:B------:R0:W-:Y:S02]  /*19a60*/  STS.U16 [R3+UR7+0x12800], R153 ;  /* 0x0128009903007988 */ /* 0x0001e40008000407 */
[----:B0-----:R-:W-:-:S02]  /*19a70*/  PRMT R153, RZ, 0x7610, R153 ;  /* 0x00007610ff997816 */ /* 0x001fc40000000099 */
[----:B----4-:R0:W4:Y:S02]  /*19a80*/  @!P1 LDG.E.U16 R155, desc[UR16][R4.64] ;  /* 0x00000010049b9981 */ /* 0x010124000c1e1500 */
[----:B0-----:R-:W-:Y:S02]  /*19a90*/  @!P1 IMAD.MOV.U32 R4, RZ, RZ, R243 ;  /* 0x000000ffff049224 */ /* 0x001fe400078e00f3 */
[----:B------:R-:W-:Y:S01]  /*19aa0*/  @!P1 IMAD.MOV.U32 R5, RZ, RZ, R249 ;  /* 0x000000ffff059224 */ /* 0x000fe200078e00f9 */
[----:B------:R-:W4:Y:S04]  /*19ab0*/  LDL R243, [R1+0x734] ;  /* 0x0007340001f37983 */ /* 0x000f280000100800 */
[----:B------:R3:W4:Y:S04]  /*19ac0*/  @!P1 LDG.E.U16 R154, desc[UR16][R4.64] ;  /* 0x00000010049a9981 */ /* 0x000728000c1e1500 */
[----:B------:R0:W-:Y:S04]  /*19ad0*/  STS.U16 [R3+UR7+0x12c00], R152 ;  /* 0x012c009803007988 */ /* 0x0001e80008000407 */
[----:B------:R1:W-:Y:S01]  /*19ae0*/  STS.U16 [R3+UR7+0x13000], R23 ;  /* 0x0130001703007988 */ /* 0x0003e20008000407 */
[----:B---3--:R-:W-:-:S02]  /*19af0*/  @!P1 IMAD.MOV.U32 R4, RZ, RZ, R0 ;  /* 0x000000ffff049224 */ /* 0x008fc400078e0000 */
[----:B------:R-:W-:Y:S01]  /*19b00*/  @!P1 IMAD.MOV.U32 R5, RZ, RZ, R185 ;  /* 0x000000ffff059224 */ /* 0x000fe200078e00b9 */
[----:B------:R-:W3:Y:S04]  /*19b10*/  LDL R0, [R1+0x6f4] ;  /* 0x0006f40001007983 */ /* 0x000ee80000100800 */
[----:B------:R-:W3:Y:S04]  /*19b20*/  LDL R185, [R1+0x6f0] ;  /* 0x0006f00001b97983 */ /* 0x000ee80000100800 */
[----:B------:R2:W3:Y:S04]  /*19b30*/  @!P1 LDG.E.U16 R153, desc[UR16][R4.64] ;  /* 0x0000001004999981 */ /* 0x0004e8000c1e1500 */
[----:B------:R1:W-:Y:S04]  /*19b40*/  STS.U16 [R3+UR7+0x13400], R22 ;  /* 0x0134001603007988 */ /* 0x0003e80008000407 */
[----:B------:R-:W3:Y:S01]  /*19b50*/  LDL R249, [R1+0xb4c] ;  /* 0x000b4c0001f97983 */ /* 0x000ee20000100800 */
[----:B--2---:R-:W-:-:S02]  /*19b60*/  @!P1 IMAD.MOV.U32 R4, RZ, RZ, R245 ;  /* 0x000000ffff049224 */ /* 0x004fc400078e00f5 */
[----:B------:R-:W-:Y:S01]  /*19b70*/  @!P1 IMAD.MOV.U32 R5, RZ, RZ, R247 ;  /* 0x000000ffff059224 */ /* 0x000fe200078e00f7 */
[----:B------:R-:W2:Y:S04]  /*19b80*/  LDL R245, [R1+0x6b4] ;  /* 0x0006b40001f57983 */ /* 0x000ea80000100800 */
[----:B------:R-:W2:Y:S01]  /*19b90*/  LDL R247, [R1+0x6b0] ;  /* 0x0006b00001f77983 */ /* 0x000ea20000100800 */
[----:B0-----:R-:W-:Y:S02]  /*19ba0*/  PRMT R152, RZ, 0x7610, R152 ;  /* 0x00007610ff987816 */ /* 0x001fe40000000098 */
[----:B-1----:R-:W-:-:S04]  /*19bb0*/  PRMT R23, RZ, 0x7610, R23 ;  /* 0x00007610ff177816 */ /* 0x002fc80000000017 */
[----:B------:R0:W2:Y:S01]  /*19bc0*/  @!P1 LDG.E.U16 R152, desc[UR16][R4.64] ;  /* 0x0000001004989981 */ /* 0x0000a2000c1e1500 */
[----:B------:R-:W-:Y:S01]  /*19bd0*/  PRMT R22, RZ, 0x7610, R22 ;  /* 0x00007610ff167816 */ /* 0x000fe20000000016 */
[----:B0-----:R-:W-:Y:S02]  /*19be0*/  @!P1 IMAD.MOV.U32 R5, RZ, RZ, R252 ;  /* 0x000000ffff059224 */ /* 0x001fe400078e00fc */
[----:B------:R-:W2:Y:S01]  /*19bf0*/  LDL R252, [R1+0x670] ;  /* 0x0006700001fc7983 */ /* 0x000ea20000100800 */
[----:B----4-:R-:W-:-:S03]  /*19c00*/  @!P1 IMAD.MOV.U32 R4, RZ, RZ, R243 ;  /* 0x000000ffff049224 */ /* 0x010fc600078e00f3 */
[----:B------:R-:W4:Y:S04]  /*19c10*/  LDL R243, [R1+0x674] ;  /* 0x0006740001f37983 */ /* 0x000f280000100800 */
[----:B------:R3:W4:Y:S02]  /*19c20*/  @!P1 LDG.E.U16 R23, desc[UR16][R4.64] ;  /* 0x0000001004179981 */ /* 0x000724000c1e1500 */
[----:B---3--:R-:W-:Y:S02]  /*19c30*/  @!P1 IMAD.MOV.U32 R4, RZ, RZ, R0 ;  /* 0x000000ffff049224 */ /* 0x008fe400078e0000 */
[----:B------:R-:W3:Y:S01]  /*19c40*/  LDL R0, [R1+0x634] ;  /* 0x0006340001007983 */ /* 0x000ee20000100800 */
[----:B------:R-:W-:-:S03]  /*19c50*/  @!P1 IMAD.MOV.U32 R5, RZ, RZ, R185 ;  /* 0x000000ffff059224 */ /* 0x000fc600078e00b9 */
[----:B------:R-:W3:Y:S04]  /*19c60*/  LDL R185, [R1+0x630] ;  /* 0x0006300001b97983 */ /* 0x000ee80000100800 */
[----:B------:R2:W3:Y:S02]  /*19c70*/  @!P1 LDG.E.U16 R22, desc[UR16][R4.64] ;  /* 0x0000001004169981 */ /* 0x0004e4000c1e1500 */
[----:B--2---:R-:W-:Y:S02]  /*19c80*/  @!P1 IMAD.MOV.U32 R4, RZ, RZ, R245 ;  /* 0x000000ffff049224 */ /* 0x004fe400078e00f5 */
[----:B------:R-:W2:Y:S01]  /*19c90*/  LDL R245, [R1+0x3d4] ;  /* 0x0003d40001f57983 */ /* 0x000ea20000100800 */
[----:B------:R-:W-:-:S03]  /*19ca0*/  @!P1 IMAD.MOV.U32 R5, RZ, RZ, R247 ;  /* 0x000000ffff059224 */ /* 0x000fc600078e00f7 */
[----:B------:R-:W2:Y:S04]  /*19cb0*/  LDL R247, [R1+0x3d0] ;  /* 0x0003d00001f77983 */ /* 0x000ea80000100800 */
[----:B------:R0:W-:Y:S04]  /*19cc0*/  STS.U16 [R3+UR7+0x13800], R21 ;  /* 0x0138001503007988 */ /* 0x0001e80008000407 */
[----:B------:R1:W-:Y:S01]  /*19cd0*/  STS.U16 [R3+UR7+0x13c00], R20 ;  /* 0x013c001403007988 */ /* 0x0003e20008000407 */
[----:B0-----:R-:W-:Y:S02]  /*19ce0*/  PRMT R21, RZ, 0x7610, R21 ;  /* 0x00007610ff157816 */ /* 0x001fe40000000015 */
[----:B-1----:R-:W-:-:S04]  /*19cf0*/  PRMT R20, RZ, 0x7610, R20 ;  /* 0x00007610ff147816 */ /* 0x002fc80000000014 */
[----:B------:R0:W2:Y:S04]  /*19d00*/  @!P1 LDG.E.U16 R21, desc[UR16][R4.64] ;  /* 0x0000001004159981 */ /* 0x0000a8000c1e1500 */
[----:B------:R1:W-:Y:S01]  /*19d10*/  STS.U16 [R249+UR7+0x10100], R19 ;  /* 0x01010013f9007988 */ /* 0x0003e20008000407 */
[----:B0-----:R-:W-:Y:S01]  /*19d20*/  @!P1 IMAD.MOV.U32 R5, RZ, RZ, R252 ;  /* 0x000000ffff059224 */ /* 0x001fe200078e00fc */
[----:B-1----:R-:W-:Y:S02]  /*19d30*/  PRMT R19, RZ, 0x7610, R19 ;  /* 0x00007610ff137816 */ /* 0x002fe40000000013 */
[----:B------:R0:W-:Y:S04]  /*19d40*/  STS.U16 [R249+UR7+0x10500], R18 ;  /* 0x01050012f9007988 */ /* 0x0001e80008000407 */
[----:B------:R1:W-:Y:S04]  /*19d50*/  STL [R1+0xb58], R3 ;  /* 0x000b580301007387 */ /* 0x0003e80000100800 */
[----:B------:R-:W2:Y:S01]  /*19d60*/  LDL R252, [R1+0x394] ;  /* 0x0003940001fc7983 */ /* 0x000ea20000100800 */
[----:B0-----:R-:W-:-:S03]  /*19d70*/  PRMT R18, RZ, 0x7610, R18 ;  /* 0x00007610ff127816 */ /* 0x001fc60000000012 */
[----:B-1----:R-:W2:Y:S01]  /*19d80*/  LDL R3, [R1+0x354] ;  /* 0x0003540001037983 */ /* 0x002ea20000100800 */
        /* <DEDUP_REMOVED lines=9> */
[----:B------:R0:W-:Y:S01]  /*19e20*/  STS.U16 [R249+UR7+0x10900], R17 ;  /* 0x01090011f9007988 */ /* 0x0001e20008000407 */
[----:B------:R-:W-:-:S03]  /*19e30*/  @!P1 IMAD.MOV.U32 R5, RZ, RZ, R247 ;  /* 0x000000ffff059224 */ /* 0x000fc600078e00f7 */
[----:B------:R-:W2:Y:S04]  /*19e40*/  LDL R245, [R1+0x2d4] ;  /* 0x0002d40001f57983 */ /* 0x000ea80000100800 */
[----:B------:R1:W2:Y:S01]  /*19e50*/  @!P1 LDG.E.U16 R18, desc[UR16][R4.64] ;  /* 0x0000001004129981 */ /* 0x0002a2000c1e1500 */
[----:B0-----:R-:W-:-:S03]  /*19e60*/  PRMT R17, RZ, 0x7610, R17 ;  /* 0x00007610ff117816 */ /* 0x001fc60000000011 */
[----:B------:R-:W2:Y:S04]  /*19e70*/  LDL R247, [R1+0x2d0] ;  /* 0x0002d00001f77983 */ /* 0x000ea80000100800 */
[----:B------:R-:W4:Y:S04]  /*19e80*/  LDL R5, [R1+0x390] ;  /* 0x0003900001057983 */ /* 0x000f280000100800 */
[----:B------:R0:W-:Y:S02]  /*19e90*/  STS.U16 [R249+UR7+0x10d00], R16 ;  /* 0x010d0010f9007988 */ /* 0x0001e40008000407 */
[----:B0-----:R-:W-:Y:S01]  /*19ea0*/  PRMT R16, RZ, 0x7610, R16 ;  /* 0x00007610ff107816 */ /* 0x001fe20000000010 */
[----:B-1----:R-:W-:Y:S01]  /*19eb0*/  @!P1 IMAD.MOV.U32 R4, RZ, RZ, R252 ;  /* 0x000000ffff049224 */ /* 0x002fe200078e00fc */
[----:B------:R0:W-:Y:S04]  /*19ec0*/  STS.U16 [R249+UR7+0x11100], R15 ;  /* 0x0111000ff9007988 */ /* 0x0001e80008000407 */
[----:B------:R-:W2:Y:S04]  /*19ed0*/  LDL R252, [R1+0x214] ;  /* 0x0002140001fc7983 */ /* 0x000ea80000100800 */
[----:B----4-:R1:W4:Y:S02]  /*19ee0*/  @!P1 LDG.E.U16 R17, desc[UR16][R4.64] ;  /* 0x0000001004119981 */ /* 0x010324000c1e1500 */
[----:B-1----:R-:W-:-:S02]  /*19ef0*/  @!P1 IMAD.MOV.U32 R4, RZ, RZ, R3 ;  /* 0x000000ffff049224 */ /* 0x002fc400078e0003 */
[----:B------:R-:W-:Y:S01]  /*19f00*/  @!P1 IMAD.MOV.U32 R5, RZ, RZ, R243 ;  /* 0x000000ffff059224 */ /* 0x000fe200078e00f3 */
[----:B------:R-:W4:Y:S04]  /*19f10*/  LDL R3, [R1+0x294] ;  /* 0x0002940001037983 */ /* 0x000f280000100800 */
[----:B------:R-:W4:Y:S04]  /*19f20*/  LDL R243, [R1+0x290] ;  /* 0x0002900001f37983 */ /* 0x000f280000100800 */
[----:B------:R3:W4:Y:S02]  /*19f30*/  @!P1 LDG.E.U16 R16, desc[UR16][R4.64] ;  /* 0x0000001004109981 */ /* 0x000724000c1e1500 */
[----:B---3--:R-:W-:-:S02]  /*19f40*/  @!P1 IMAD.MOV.U32 R4, RZ, RZ, R0 ;  /* 0x000000ffff049224 */ /* 0x008fc400078e0000 */
[----:B------:R-:W-:Y:S01]  /*19f50*/  @!P1 IMAD.MOV.U32 R5, RZ, RZ, R185 ;  /* 0x000000ffff059224 */ /* 0x000fe200078e00b9 */
[----:B------:R-:W3:Y:S04]  /*19f60*/  LDL R0, [R1+0x254] ;  /* 0x0002540001007983 */ /* 0x000ee80000100800 */
[----:B------:R-:W3:Y:S01]  /*19f70*/  LDL R185, [R1+0x250] ;  /* 0x0002500001b97983 */ /* 0x000ee20000100800 */
[----:B0-----:R-:W-:-:S03]  /*19f80*/  PRMT R15, RZ, 0x7610, R15 ;  /* 0x00007610ff0f7816 */ /* 0x001fc6000000000f */
[----:B------:R0:W-:Y:S04]  /*19f90*/  STS.U16 [R249+UR7+0x11500], R14 ;  /* 0x0115000ef9007988 */ /* 0x0001e80008000407 */
[----:B------:R2:W3:Y:S01]  /*19fa0*/  @!P1 LDG.E.U16 R15, desc[UR16][R4.64] ;  /* 0x00000010040f9981 */ /* 0x0004e2000c1e1500 */
[----:B0-----:R-:W-:Y:S01]  /*19fb0*/  PRMT R14, RZ, 0x7610, R14 ;  /* 0x00007610ff0e7816 */ /* 0x001fe2000000000e */
[----:B--2---:R-:W-:Y:S02]  /*19fc0*/  @!P1 IMAD.MOV.U32 R4, RZ, RZ, R245 ;  /* 0x000000ffff049224 */ /* 0x004fe400078e00f5 */
[----:B------:R-:W-:Y:S01]  /*19fd0*/  @!P1 IMAD.MOV.U32 R5, RZ, RZ, R247 ;  /* 0x000000ffff059224 */ /* 0x000fe200078e00f7 */
[----:B------:R0:W-:Y:S04]  /*19fe0*/  STS.U16 [R249+UR7+0x11900], R13 ;  /* 0x0119000df9007988 */ /* 0x0001e80008000407 */
[----:B------:R4:W2:Y:S04]  /*19ff0*/  @!P1 LDG.E.U16 R14, desc[UR16][R4.64] ;  /* 0x00000010040e9981 */ /* 0x0008a8000c1e1500 */
[----:B------:R-:W2:Y:S01]  /*1a000*/  LDL R247, [R1+0x1d0] ;  /* 0x0001d00001f77983 */ /* 0x000ea20000100800 */
[----:B0-----:R-:W-:-:S03]  /*1a010*/  PRMT R13, RZ, 0x7610, R13 ;  /* 0x00007610ff0d7816 */ /* 0x001fc6000000000d */
[----:B------:R0:W-:Y:S04]  /*1a020*/  STS.U16 [R249+UR7+0x11d00], R12 ;  /* 0x011d000cf9007988 */ /* 0x0001e80008000407 */
[----:B------:R-:W2:Y:S01]  /*1a030*/  LDL R245, [R1+0x1d4] ;  /* 0x0001d40001f57983 */ /* 0x000ea20000100800 */
[----:B0-----:R-:W-:Y:S01]  /*1a040*/  PRMT R12, RZ, 0x7610, R12 ;  /* 0x00007610ff0c7816 */ /* 0x001fe2000000000c */
[----:B----4-:R-:W-:Y:S02]  /*1a050*/  @!P1 IMAD.MOV.U32 R4, RZ, RZ, R3 ;  /* 0x000000ffff049224 */ /* 0x010fe400078e0003 */
[----:B------:R-:W4:Y:S01]  /*1a060*/  LDL R3, [R1+0x194] ;  /* 0x0001940001037983 */ /* 0x000f220000100800 */
[----:B------:R-:W-:-:S03]  /*1a070*/  @!P1 IMAD.MOV.U32 R5, RZ, RZ, R243 ;  /* 0x000000ffff059224 */ /* 0x000fc600078e00f3 */
[----:B------:R-:W4:Y:S04]  /*1a080*/  LDL R243, [R1+0x190] ;  /* 0x0001900001f37983 */ /* 0x000f280000100800 */
[----:B------:R3:W4:Y:S02]  /*1a090*/  @!P1 LDG.E.U16 R13, desc[UR16][R4.64] ;  /* 0x00000010040d9981 */ /* 0x000724000c1e1500 */
[----:B---3--:R-:W-:Y:S02]  /*1a0a0*/  @!P1 IMAD.MOV.U32 R4, RZ, RZ, R0 ;  /* 0x000000ffff049224 */ /* 0x008fe400078e0000 */
[----:B------:R-:W3:Y:S01]  /*1a0b0*/  LDL R0, [R1+0x154] ;  /* 0x0001540001007983 */ /* 0x000ee20000100800 */
[----:B------:R-:W-:-:S03]  /*1a0c0*/  @!P1 IMAD.MOV.U32 R5, RZ, RZ, R185 ;  /* 0x000000ffff059224 */ /* 0x000fc600078e00b9 */
[----:B------:R-:W3:Y:S04]  /*1a0d0*/  LDL R185, [R1+0x150] ;  /* 0x0001500001b97983 */ /* 0x000ee80000100800 */
[----:B------:R0:W3:Y:S04]  /*1a0e0*/  @!P1 LDG.E.U16 R12, desc[UR16][R4.64] ;  /* 0x00000010040c9981 */ /* 0x0000e8000c1e1500 */
[----:B------:R-:W2:Y:S01]  /*1a0f0*/  LDL R5, [R1+0x210] ;  /* 0x0002100001057983 */ /* 0x000ea20000100800 */
[----:B0-----:R-:W-:-:S03]  /*1a100*/  @!P1 IMAD.MOV.U32 R4, RZ, RZ, R252 ;  /* 0x000000ffff049224 */ /* 0x001fc600078e00fc */
[----:B------:R0:W-:Y:S04]  /*1a110*/  STS.U16 [R249+UR7+0x12100], R11 ;  /* 0x0121000bf9007988 */ /* 0x0001e80008000407 */
[----:B------:R1:W-:Y:S04]  /*1a120*/  STS.U16 [R249+UR7+0x12500], R10 ;  /* 0x0125000af9007988 */ /* 0x0003e80008000407 */
[----:B------:R-:W3:Y:S01]  /*1a130*/  LDL R252, [R1+0x90] ;  /* 0x0000900001fc7983 */ /* 0x000ee20000100800 */
[----:B0-----:R-:W-:Y:S02]  /*1a140*/  PRMT R11, RZ, 0x7610, R11 ;  /* 0x00007610ff0b7816 */ /* 0x001fe4000000000b */
[----:B-1----:R-:W-:Y:S01]  /*1a150*/  PRMT R10, RZ, 0x7610, R10 ;  /* 0x00007610ff0a7816 */ /* 0x002fe2000000000a */
[----:B------:R0:W-:Y:S04]  /*1a160*/  STS.U16 [R249+UR7+0x12900], R9 ;  /* 0x01290009f9007988 */ /* 0x0001e80008000407 */
[----:B------:R1:W-:Y:S01]  /*1a170*/  STS.U16 [R249+UR7+0x12d00], R8 ;  /* 0x012d0008f9007988 */ /* 0x0003e20008000407 */
[----:B0-----:R-:W-:-:S02]  /*1a180*/  PRMT R9, RZ, 0x7610, R9 ;  /* 0x00007610ff097816 */ /* 0x001fc40000000009 */
[----:B-1----:R-:W-:Y:S01]  /*1a190*/  PRMT R8, RZ, 0x7610, R8 ;  /* 0x00007610ff087816 */ /* 0x002fe20000000008 */
[----:B--2---:R0:W2:Y:S02]  /*1a1a0*/  @!P1 LDG.E.U16 R11, desc[UR16][R4.64] ;  /* 0x00000010040b9981 */ /* 0x0040a4000c1e1500 */
[----:B0-----:R-:W-:Y:S02]  /*1a1b0*/  @!P1 IMAD.MOV.U32 R4, RZ, RZ, R245 ;  /* 0x000000ffff049224 */ /* 0x001fe400078e00f5 */
[----:B------:R-:W-:Y:S01]  /*1a1c0*/  @!P1 IMAD.MOV.U32 R5, RZ, RZ, R247 ;  /* 0x000000ffff059224 */ /* 0x000fe200078e00f7 */
[----:B------:R-:W2:Y:S04]  /*1a1d0*/  LDL R245, [R1+0x54] ;  /* 0x0000540001f57983 */ /* 0x000ea80000100800 */
[----:B------:R4:W2:Y:S04]  /*1a1e0*/  @!P1 LDG.E.U16 R10, desc[UR16][R4.64] ;  /* 0x00000010040a9981 */ /* 0x0008a8000c1e1500 */
[----:B------:R-:W2:Y:S01]  /*1a1f0*/  LDL R247, [R1+0x50] ;  /* 0x0000500001f77983 */ /* 0x000ea20000100800 */
[----:B----4-:R-:W-:-:S02]  /*1a200*/  @!P1 IMAD.MOV.U32 R4, RZ, RZ, R3 ;  /* 0x000000ffff049224 */ /* 0x010fc400078e0003 */
[----:B------:R-:W-:Y:S01]  /*1a210*/  @!P1 IMAD.MOV.U32 R5, RZ, RZ, R243 ;  /* 0x000000ffff059224 */ /* 0x000fe200078e00f3 */
[----:B------:R-:W4:Y:S04]  /*1a220*/  LDL R3, [R1+0xd4] ;  /* 0x0000d40001037983 */ /* 0x000f280000100800 */
[----:B------:R3:W2:Y:S04]  /*1a230*/  @!P1 LDG.E.U16 R9, desc[UR16][R4.64] ;  /* 0x0000001004099981 */ /* 0x0006a8000c1e1500 */
[----:B------:R-:W2:Y:S01]  /*1a240*/  LDL R243, [R1+0xd0] ;  /* 0x0000d00001f37983 */ /* 0x000ea20000100800 */
[----:B---3--:R-:W-:-:S02]  /*1a250*/  @!P1 IMAD.MOV.U32 R4, RZ, RZ, R0 ;  /* 0x000000ffff049224 */ /* 0x008fc400078e0000 */
[----:B------:R-:W-:Y:S01]  /*1a260*/  @!P1 IMAD.MOV.U32 R5, RZ, RZ, R185 ;  /* 0x000000ffff059224 */ /* 0x000fe200078e00b9 */
[----:B------:R0:W-:Y:S04]  /*1a270*/  STS.U16 [R249+UR7+0x13100], R7 ;  /* 0x01310007f9007988 */ /* 0x0001e80008000407 */
[----:B------:R1:W3:Y:S04]  /*1a280*/  @!P1 LDG.E.U16 R8, desc[UR16][R4.64] ;  /* 0x0000001004089981 */ /* 0x0002e8000c1e1500 */
[----:B------:R-:W4:Y:S04]  /*1a290*/  LDL R185, [R1+0x94] ;  /* 0x0000940001b97983 */ /* 0x000f280000100800 */
[----:B------:R-:W3:Y:S04]  /*1a2a0*/  LDL R0, [R1+0xb48] ;  /* 0x000b480001007983 */ /* 0x000ee80000100800 */
[----:B------:R-:W1:Y:S04]  /*1a2b0*/  LDL R4, [R1+0x110] ;  /* 0x0001100001047983 */ /* 0x000e680000100800 */
[----:B------:R-:W1:Y:S01]  /*1a2c0*/  LDL R5, [R1+0x114] ;  /* 0x0001140001057983 */ /* 0x000e620000100800 */
[----:B0-----:R-:W-:-:S03]  /*1a2d0*/  PRMT R7, RZ, 0x7610, R7 ;  /* 0x00007610ff077816 */ /* 0x001fc60000000007 */
[----:B------:R0:W-:Y:S04]  /*1a2e0*/  STS.U16 [R249+UR7+0x13500], R6 ;  /* 0x01350006f9007988 */ /* 0x0001e80008000407 */
[----:B------:R4:W-:Y:S01]  /*1a2f0*/  STS.U16 [R249+UR7+0x13900], R184 ;  /* 0x013900b8f9007988 */ /* 0x0009e20008000407 */
[----:B0-----:R-:W-:Y:S02]  /*1a300*/  PRMT R6, RZ, 0x7610, R6 ;  /* 0x00007610ff067816 */ /* 0x001fe40000000006 */
[----:B-1----:R-:W-:-:S04]  /*1a310*/  @!P1 LOP3.LUT R5, R5, R4, RZ, 0x3c, !PT ;  /* 0x0000000405059212 */ /* 0x002fc800078e3cff */
[----:B------:R-:W-:-:S04]  /*1a320*/  @!P1 LOP3.LUT R4, R5, R4, RZ, 0x3c, !PT ;  /* 0x0000000405049212 */ /* 0x000fc800078e3cff */
[----:B------:R-:W-:-:S05]  /*1a330*/  @!P1 LOP3.LUT R5, R5, R4, RZ, 0x3c, !PT ;  /* 0x0000000405059212 */ /* 0x000fca00078e3cff */
[----:B------:R0:W3:Y:S01]  /*1a340*/  @!P1 LDG.E.U16 R7, desc[UR16][R4.64] ;  /* 0x0000001004079981 */ /* 0x0000e2000c1e1500 */
[----:B----4-:R-:W-:Y:S02]  /*1a350*/  @!P1 IMAD.MOV.U32 R184, RZ, RZ, R185 ;  /* 0x000000ffffb89224 */ /* 0x010fe400078e00b9 */
[----:B------:R-:W-:Y:S01]  /*1a360*/  @!P1 IMAD.MOV.U32 R185, RZ, RZ, R252 ;  /* 0x000000ffffb99224 */ /* 0x000fe200078e00fc */
[----:B------:R1:W-:Y:S04]  /*1a370*/  STS.U16 [R249+UR7+0x13d00], R195 ;  /* 0x013d00c3f9007988 */ /* 0x0003e80008000407 */
[----:B------:R-:W4:Y:S01]  /*1a380*/  LDL R252, [R1+0x9a8] ;  /* 0x0009a80001fc7983 */ /* 0x000f220000100800 */
[----:B0-----:R-:W-:Y:S02]  /*1a390*/  @!P1 IMAD.MOV.U32 R4, RZ, RZ, R3 ;  /* 0x000000ffff049224 */ /* 0x001fe400078e0003 */
[----:B--2---:R-:W-:Y:S01]  /*1a3a0*/  @!P1 IMAD.MOV.U32 R5, RZ, RZ, R243 ;  /* 0x000000ffff059224 */ /* 0x004fe200078e00f3 */
[----:B------:R-:W2:Y:S04]  /*1a3b0*/  LDL R3, [R1+0x9ec] ;  /* 0x0009ec0001037983 */ /* 0x000ea80000100800 */
[----:B------:R0:W4:Y:S04]  /*1a3c0*/  @!P1 LDG.E.U16 R6, desc[UR16][R4.64] ;  /* 0x0000001004069981 */ /* 0x000128000c1e1500 */
[----:B------:R-:W4:Y:S04]  /*1a3d0*/  LDL R243, [R1+0x9e8] ;  /* 0x0009e80001f37983 */ /* 0x000f280000100800 */
[----:B-1----:R-:W4:Y:S01]  /*1a3e0*/  LDL R249, [R1+0x9ac] ;  /* 0x0009ac0001f97983 */ /* 0x002f220000100800 */
[----:B0-----:R-:W-:-:S02]  /*1a3f0*/  PRMT R5, RZ, 0x7610, R5 ;  /* 0x00007610ff057816 */ /* 0x001fc40000000005 */
[----:B------:R-:W-:-:S04]  /*1a400*/  PRMT R4, RZ, 0x7610, R4 ;  /* 0x00007610ff047816 */ /* 0x000fc80000000004 */
[----:B------:R0:W4:Y:S02]  /*1a410*/  @!P1 LDG.E.U16 R5, desc[UR16][R184.64] ;  /* 0x00000010b8059981 */ /* 0x000124000c1e1500 */
[----:B0-----:R-:W-:Y:S02]  /*1a420*/  @!P1 IMAD.MOV.U32 R184, RZ, RZ, R245 ;  /* 0x000000ffffb89224 */ /* 0x001fe400078e00f5 */
[----:B------:R-:W-:Y:S01]  /*1a430*/  @!P1 IMAD.MOV.U32 R185, RZ, RZ, R247 ;  /* 0x000000ffffb99224 */ /* 0x000fe200078e00f7 */
[----:B------:R-:W-:Y:S01]  /*1a440*/  PRMT R195, RZ, 0x7610, R195 ;  /* 0x00007610ffc37816 */ /* 0x000fe200000000c3 */
[----:B------:R-:W4:Y:S04]  /*1a450*/  LDL R247, [R1+0x968] ;  /* 0x0009680001f77983 */ /* 0x000f280000100800 */
[----:B------:R0:W4:Y:S04]  /*1a460*/  @!P1 LDG.E.U16 R4, desc[UR16][R184.64] ;  /* 0x00000010b8049981 */ /* 0x000128000c1e1500 */
[----:B------:R-:W4:Y:S04]  /*1a470*/  LDL R245, [R1+0x96c] ;  /* 0x00096c0001f57983 */ /* 0x000f280000100800 */
[----:B------:R-:W0:Y:S04]  /*1a480*/  LDL R184, [R1+0x618] ;  /* 0x0006180001b87983 */ /* 0x000e280000100800 */
[----:B------:R-:W0:Y:S04]  /*1a490*/  LDL R185, [R1+0xa18] ;  /* 0x000a180001b97983 */ /* 0x000e280000100800 */
[----:B---3--:R1:W-:Y:S04]  /*1a4a0*/  STS.U16 [R0+UR7+0x10200], R189 ;  /* 0x010200bd00007988 */ /* 0x0083e80008000407 */
[----:B------:R-:W-:Y:S04]  /*1a4b0*/  STS.U16 [R0+UR7+0x10600], R187 ;  /* 0x010600bb00007988 */ /* 0x000fe80008000407 */
[----:B------:R-:W-:Y:S01]  /*1a4c0*/  STS.U16 [R0+UR7+0x10a00], R183 ;  /* 0x010a00b700007988 */ /* 0x000fe20008000407 */
[----:B0-----:R-:W-:-:S04]  /*1a4d0*/  @!P1 LOP3.LUT R185, R185, R184, RZ, 0x3c, !PT ;  /* 0x000000b8b9b99212 */ /* 0x001fc800078e3cff */
[----:B------:R-:W-:-:S04]  /*1a4e0*/  @!P1 LOP3.LUT R184, R185, R184, RZ, 0x3c, !PT ;  /* 0x000000b8b9b89212 */ /* 0x000fc800078e3cff */
[----:B------:R-:W-:-:S05]  /*1a4f0*/  @!P1 LOP3.LUT R185, R185, R184, RZ, 0x3c, !PT ;  /* 0x000000b8b9b99212 */ /* 0x000fca00078e3cff */
[----:B------:R2:W3:Y:S02]  /*1a500*/  @!P1 LDG.E.U16 R195, desc[UR16][R184.64] ;  /* 0x00000010b8c39981 */ /* 0x0004e4000c1e1500 */
[----:B--2---:R-:W-:Y:S02]  /*1a510*/  @!P1 IMAD.MOV.U32 R184, RZ, RZ, R3 ;  /* 0x000000ffffb89224 */ /* 0x004fe400078e0003 */
[----:B----4-:R-:W-:Y:S01]  /*1a520*/  @!P1 IMAD.MOV.U32 R185, RZ, RZ, R243 ;  /* 0x000000ffffb99224 */ /* 0x010fe200078e00f3 */
[----:B------:R-:W2:Y:S04]  /*1a530*/  LDL R3, [R1+0x92c] ;  /* 0x00092c0001037983 */ /* 0x000ea80000100800 */
[----:B------:R-:W4:Y:S04]  /*1a540*/  LDL R243, [R1+0x928] ;  /* 0x0009280001f37983 */ /* 0x000f280000100800 */
[----:B------:R-:W-:Y:S04]  /*1a550*/  STS.U16 [R0+UR7+0x10e00], R186 ;  /* 0x010e00ba00007988 */ /* 0x000fe80008000407 */
[----:B------:R0:W-:Y:S04]  /*1a560*/  STS.U16 [R0+UR7+0x11200], R191 ;  /* 0x011200bf00007988 */ /* 0x0001e80008000407 */
[----:B------:R0:W-:Y:S01]  /*1a570*/  STS.U16 [R0+UR7+0x11600], R190 ;  /* 0x011600be00007988 */ /* 0x0001e20008000407 */
[----:B-1----:R-:W-:-:S03]  /*1a580*/  PRMT R189, RZ, 0x7610, R189 ;  /* 0x00007610ffbd7816 */ /* 0x002fc600000000bd */
[----:B0-----:R-:W3:Y:S04]  /*1a590*/  LDL R191, [R1+0x8ec] ;  /* 0x0008ec0001bf7983 */ /* 0x001ee80000100800 */
[----:B------:R-:W3:Y:S01]  /*1a5a0*/  LDL R190, [R1+0x8e8] ;  /* 0x0008e80001be7983 */ /* 0x000ee20000100800 */
[----:B------:R-:W-:-:S03]  /*1a5b0*/  PRMT R183, RZ, 0x7610, R183 ;  /* 0x00007610ffb77816 */ /* 0x000fc600000000b7 */
[----:B------:R0:W3:Y:S01]  /*1a5c0*/  @!P1 LDG.E.U16 R189, desc[UR16][R184.64] ;  /* 0x00000010b8bd9981 */ /* 0x0000e2000c1e1500 */
[----:B------:R-:W-:Y:S02]  /*1a5d0*/  @!P1 IMAD.MOV.U32 R186, RZ, RZ, R245 ;  /* 0x000000ffffba9224 */ /* 0x000fe400078e00f5 */
[----:B------:R-:W-:Y:S01]  /*1a5e0*/  @!P1 IMAD.MOV.U32 R187, RZ, RZ, R247 ;  /* 0x000000ffffbb9224 */ /* 0x000fe200078e00f7 */
[----:B------:R-:W3:Y:S04]  /*1a5f0*/  LDL R245, [R1+0x86c] ;  /* 0x00086c0001f57983 */ /* 0x000ee80000100800 */
[----:B------:R-:W3:Y:S01]  /*1a600*/  LDL R247, [R1+0x868] ;  /* 0x0008680001f77983 */ /* 0x000ee20000100800 */
[----:B0-----:R-:W-:Y:S02]  /*1a610*/  @!P1 IMAD.MOV.U32 R184, RZ, RZ, R249 ;  /* 0x000000ffffb89224 */ /* 0x001fe400078e00f9 */
[----:B------:R-:W-:Y:S01]  /*1a620*/  @!P1 IMAD.MOV.U32 R185, RZ, RZ, R252 ;  /* 0x000000ffffb99224 */ /* 0x000fe200078e00fc */
[----:B------:R-:W3:Y:S04]  /*1a630*/  LDL R249, [R1+0x8ac] ;  /* 0x0008ac0001f97983 */ /* 0x000ee80000100800 */
[----:B------:R-:W3:Y:S04]  /*1a640*/  LDL R252, [R1+0x8a8] ;  /* 0x0008a80001fc7983 */ /* 0x000ee80000100800 */
[----:B------:R0:W3:Y:S02]  /*1a650*/  @!P1 LDG.E.U16 R183, desc[UR16][R184.64] ;  /* 0x00000010b8b79981 */ /* 0x0000e4000c1e1500 */
[----:B0-----:R-:W-:-:S06]  /*1a660*/  PRMT R184, RZ, 0x7610, R184 ;  /* 0x00007610ffb87816 */ /* 0x001fcc00000000b8 */
[----:B------:R2:W3:Y:S02]  /*1a670*/  @!P1 LDG.E.U16 R184, desc[UR16][R186.64] ;  /* 0x00000010bab89981 */ /* 0x0004e4000c1e1500 */
[----:B--2---:R-:W-:Y:S02]  /*1a680*/  @!P1 IMAD.MOV.U32 R186, RZ, RZ, R3 ;  /* 0x000000ffffba9224 */ /* 0x004fe400078e0003 */
[----:B------:R-:W2:Y:S01]  /*1a690*/  LDL R3, [R1+0x82c] ;  /* 0x00082c0001037983 */ /* 0x000ea20000100800 */
[----:B----4-:R-:W-:-:S03]  /*1a6a0*/  @!P1 IMAD.MOV.U32 R187, RZ, RZ, R243 ;  /* 0x000000ffffbb9224 */ /* 0x010fc600078e00f3 */
[----:B------:R-:W4:Y:S01]  /*1a6b0*/  LDL R243, [R1+0x828] ;  /* 0x0008280001f37983 */ /* 0x000f220000100800 */
[----:B------:R-:W-:-:S06]  /*1a6c0*/  PRMT R185, RZ, 0x7610, R185 ;  /* 0x00007610ffb97816 */ /* 0x000fcc00000000b9 */
[----:B------:R0:W4:Y:S01]  /*1a6d0*/  @!P1 LDG.E.U16 R185, desc[UR16][R186.64] ;  /* 0x00000010bab99981 */ /* 0x000122000c1e1500 */
[----:B---3--:R-:W-:-:S04]  /*1a6e0*/  @!P1 LOP3.LUT R191, R191, R190, RZ, 0x3c, !PT ;  /* 0x000000bebfbf9212 */ /* 0x008fc800078e3cff */
[C---:B------:R-:W-:Y:S02]  /*1a6f0*/  @!P1 LOP3.LUT R190, R191.reuse, R190, RZ, 0x3c, !PT ;  /* 0x000000bebfbe9212 */ /* 0x040fe400078e3cff */
[----:B0-----:R-:W-:Y:S02]  /*1a700*/  PRMT R186, RZ, 0x7610, R186 ;  /* 0x00007610ffba7816 */ /* 0x001fe400000000ba */
[----:B------:R-:W-:Y:S02]  /*1a710*/  @!P1 LOP3.LUT R191, R191, R190, RZ, 0x3c, !PT ;  /* 0x000000bebfbf9212 */ /* 0x000fe400078e3cff */
[----:B------:R-:W-:-:S03]  /*1a720*/  PRMT R187, RZ, 0x7610, R187 ;  /* 0x00007610ffbb7816 */ /* 0x000fc600000000bb */
[----:B------:R0:W3:Y:S04]  /*1a730*/  @!P1 LDG.E.U16 R186, desc[UR16][R190.64] ;  /* 0x00000010beba9981 */ /* 0x0000e8000c1e1500 */
[----:B------:R-:W-:Y:S01]  /*1a740*/  STS.U16 [R0+UR7+0x11a00], R212 ;  /* 0x011a00d400007988 */ /* 0x000fe20008000407 */
[----:B0-----:R-:W-:Y:S02]  /*1a750*/  @!P1 IMAD.MOV.U32 R190, RZ, RZ, R249 ;  /* 0x000000ffffbe9224 */ /* 0x001fe400078e00f9 */
[----:B------:R-:W-:Y:S01]  /*1a760*/  @!P1 IMAD.MOV.U32 R191, RZ, RZ, R252 ;  /* 0x000000ffffbf9224 */ /* 0x000fe200078e00fc */
[----:B------:R0:W-:Y:S04]  /*1a770*/  STS.U16 [R0+UR7+0x11e00], R188 ;  /* 0x011e00bc00007988 */ /* 0x0001e80008000407 */
[----:B------:R1:W3:Y:S04]  /*1a780*/  @!P1 LDG.E.U16 R187, desc[UR16][R190.64] ;  /* 0x00000010bebb9981 */ /* 0x0002e8000c1e1500 */
[----:B------:R-:W3:Y:S01]  /*1a790*/  LDL R252, [R1+0x7a8] ;  /* 0x0007a80001fc7983 */ /* 0x000ee20000100800 */
[----:B0-----:R-:W-:-:S03]  /*1a7a0*/  PRMT R188, RZ, 0x7610, R188 ;  /* 0x00007610ffbc7816 */ /* 0x001fc600000000bc */
[----:B------:R-:W3:Y:S01]  /*1a7b0*/  LDL R249, [R1+0x7ac] ;  /* 0x0007ac0001f97983 */ /* 0x000ee20000100800 */
[----:B-1----:R-:W-:Y:S02]  /*1a7c0*/  @!P1 IMAD.MOV.U32 R190, RZ, RZ, R245 ;  /* 0x000000ffffbe9224 */ /* 0x002fe400078e00f5 */
[----:B------:R-:W-:Y:S01]  /*1a7d0*/  @!P1 IMAD.MOV.U32 R191, RZ, RZ, R247 ;  /* 0x000000ffffbf9224 */ /* 0x000fe200078e00f7 */
[----:B------:R0:W-:Y:S04]  /*1a7e0*/  STS.U16 [R0+UR7+0x12200], R192 ;  /* 0x012200c000007988 */ /* 0x0001e80008000407 */
[----:B------:R2:W3:Y:S04]  /*1a7f0*/  @!P1 LDG.E.U16 R188, desc[UR16][R190.64] ;  /* 0x00000010bebc9981 */ /* 0x0004e8000c1e1500 */
[----:B------:R-:W3:Y:S01]  /*1a800*/  LDL R247, [R1+0x768] ;  /* 0x0007680001f77983 */ /* 0x000ee20000100800 */
[----:B0-----:R-:W-:-:S03]  /*1a810*/  PRMT R192, RZ, 0x7610, R192 ;  /* 0x00007610ffc07816 */ /* 0x001fc600000000c0 */
[----:B------:R-:W3:Y:S01]  /*1a820*/  LDL R245, [R1+0x76c] ;  /* 0x00076c0001f57983 */ /* 0x000ee20000100800 */
[----:B--2---:R-:W-:-:S03]  /*1a830*/  @!P1 IMAD.MOV.U32 R190, RZ, RZ, R3 ;  /* 0x000000ffffbe9224 */ /* 0x004fc600078e0003 */
[----:B------:R-:W2:Y:S01]  /*1a840*/  LDL R3, [R1+0x72c] ;  /* 0x00072c0001037983 */ /* 0x000ea20000100800 */
[----:B----4-:R-:W-:-:S03]  /*1a850*/  @!P1 IMAD.MOV.U32 R191, RZ, RZ, R243 ;  /* 0x000000ffffbf9224 */ /* 0x010fc600078e00f3 */
[----:B------:R-:W4:Y:S04]  /*1a860*/  LDL R243, [R1+0x728] ;  /* 0x0007280001f37983 */ /* 0x000f280000100800 */
[----:B------:R0:W4:Y:S04]  /*1a870*/  @!P1 LDG.E.U16 R192, desc[UR16][R190.64] ;  /* 0x00000010bec09981 */ /* 0x000128000c1e1500 */
[----:B------:R-:W0:Y:S04]  /*1a880*/  LDL R190, [R1+0x7e8] ;  /* 0x0007e80001be7983 */ /* 0x000e280000100800 */
[----:B------:R-:W0:Y:S04]  /*1a890*/  LDL R191, [R1+0x7ec] ;  /* 0x0007ec0001bf7983 */ /* 0x000e280000100800 */
[----:B------:R1:W-:Y:S04]  /*1a8a0*/  STS.U16 [R0+UR7+0x12600], R194 ;  /* 0x012600c200007988 */ /* 0x0003e80008000407 */
[----:B------:R1:W-:Y:S02]  /*1a8b0*/  STS.U16 [R0+UR7+0x12a00], R196 ;  /* 0x012a00c400007988 */ /* 0x0003e40008000407 */
[----:B-1----:R-:W-:-:S02]  /*1a8c0*/  PRMT R194, RZ, 0x7610, R194 ;  /* 0x00007610ffc27816 */ /* 0x002fc400000000c2 */
[----:B------:R-:W-:Y:S01]  /*1a8d0*/  PRMT R196, RZ, 0x7610, R196 ;  /* 0x00007610ffc47816 */ /* 0x000fe200000000c4 */
[----:B------:R1:W-:Y:S04]  /*1a8e0*/  STS.U16 [R0+UR7+0x12e00], R198 ;  /* 0x012e00c600007988 */ /* 0x0003e80008000407 */
[----:B------:R1:W-:Y:S02]  /*1a8f0*/  STS.U16 [R0+UR7+0x13200], R199 ;  /* 0x013200c700007988 */ /* 0x0003e40008000407 */
[----:B-1----:R-:W-:Y:S02]  /*1a900*/  PRMT R198, RZ, 0x7610, R198 ;  /* 0x00007610ffc67816 */ /* 0x002fe400000000c6 */
[----:B------:R-:W-:Y:S02]  /*1a910*/  PRMT R199, RZ, 0x7610, R199 ;  /* 0x00007610ffc77816 */ /* 0x000fe400000000c7 */
        /* <DEDUP_REMOVED lines=11> */
[----:B------:R0:W-:Y:S04]  /*1a9d0*/  STS.U16 [R0+UR7+0x13600], R200 ;  /* 0x013600c800007988 */ /* 0x0001e80008000407 */
[----:B------:R2:W3:Y:S04]  /*1a9e0*/  @!P1 LDG.E.U16 R198, desc[UR16][R190.64] ;  /* 0x00000010bec69981 */ /* 0x0004e8000c1e1500 */
[----:B------:R-:W3:Y:S04]  /*1a9f0*/  LDL R245, [R1+0x66c] ;  /* 0x00066c0001f57983 */ /* 0x000ee80000100800 */
[----:B------:R-:W3:Y:S01]  /*1aa00*/  LDL R247, [R1+0xb44] ;  /* 0x000b440001f77983 */ /* 0x000ee20000100800 */
[----:B--2---:R-:W-:-:S02]  /*1aa10*/  @!P1 IMAD.MOV.U32 R190, RZ, RZ, R3 ;  /* 0x000000ffffbe9224 */ /* 0x004fc400078e0003 */
[----:B----4-:R-:W-:Y:S01]  /*1aa20*/  @!P1 IMAD.MOV.U32 R191, RZ, RZ, R243 ;  /* 0x000000ffffbf9224 */ /* 0x010fe200078e00f3 */
[----:B0-----:R-:W-:Y:S01]  /*1aa30*/  PRMT R200, RZ, 0x7610, R200 ;  /* 0x00007610ffc87816 */ /* 0x001fe200000000c8 */
[----:B------:R0:W-:Y:S04]  /*1aa40*/  STS.U16 [R0+UR7+0x13a00], R201 ;  /* 0x013a00c900007988 */ /* 0x0001e80008000407 */
[----:B------:R1:W2:Y:S04]  /*1aa50*/  @!P1 LDG.E.U16 R199, desc[UR16][R190.64] ;  /* 0x00000010bec79981 */ /* 0x0002a8000c1e1500 */
[----:B------:R-:W4:Y:S04]  /*1aa60*/  LDL R243, [R1+0x628] ;  /* 0x0006280001f37983 */ /* 0x000f280000100800 */
[----:B------:R-:W2:Y:S04]  /*1aa70*/  LDL R3, [R1+0x62c] ;  /* 0x00062c0001037983 */ /* 0x000ea80000100800 */
[----:B------:R-:W1:Y:S04]  /*1aa80*/  LDL R190, [R1+0x6e8] ;  /* 0x0006e80001be7983 */ /* 0x000e680000100800 */
[----:B------:R-:W1:Y:S01]  /*1aa90*/  LDL R191, [R1+0x6ec] ;  /* 0x0006ec0001bf7983 */ /* 0x000e620000100800 */
[----:B0-----:R-:W-:-:S02]  /*1aaa0*/  PRMT R201, RZ, 0x7610, R201 ;  /* 0x00007610ffc97816 */ /* 0x001fc400000000c9 */
[----:B-1----:R-:W-:-:S04]  /*1aab0*/  @!P1 LOP3.LUT R191, R191, R190, RZ, 0x3c, !PT ;  /* 0x000000bebfbf9212 */ /* 0x002fc800078e3cff */
[----:B------:R-:W-:-:S04]  /*1aac0*/  @!P1 LOP3.LUT R190, R191, R190, RZ, 0x3c, !PT ;  /* 0x000000bebfbe9212 */ /* 0x000fc800078e3cff */
[----:B------:R-:W-:-:S05]  /*1aad0*/  @!P1 LOP3.LUT R191, R191, R190, RZ, 0x3c, !PT ;  /* 0x000000bebfbf9212 */ /* 0x000fca00078e3cff */
[----:B------:R3:W4:Y:S02]  /*1aae0*/  @!P1 LDG.E.U16 R200, desc[UR16][R190.64] ;  /* 0x00000010bec89981 */ /* 0x000724000c1e1500 */
[----:B---3--:R-:W-:Y:S02]  /*1aaf0*/  @!P1 IMAD.MOV.U32 R190, RZ, RZ, R249 ;  /* 0x000000ffffbe9224 */ /* 0x008fe400078e00f9 */
[----:B------:R-:W-:Y:S01]  /*1ab00*/  @!P1 IMAD.MOV.U32 R191, RZ, RZ, R252 ;  /* 0x000000ffffbf9224 */ /* 0x000fe200078e00fc */
[----:B------:R0:W-:Y:S04]  /*1ab10*/  STS.U16 [R0+UR7+0x13e00], R202 ;  /* 0x013e00ca00007988 */ /* 0x0001e80008000407 */
[----:B------:R1:W3:Y:S04]  /*1ab20*/  @!P1 LDG.E.U16 R201, desc[UR16][R190.64] ;  /* 0x00000010bec99981 */ /* 0x0002e8000c1e1500 */
[----:B------:R-:W3:Y:S04]  /*1ab30*/  LDL R252, [R1+0x388] ;  /* 0x0003880001fc7983 */ /* 0x000ee80000100800 */
[----:B------:R-:W3:Y:S04]  /*1ab40*/  LDL R249, [R1+0x38c] ;  /* 0x00038c0001f97983 */ /* 0x000ee80000100800 */
[----:B------:R-:W2:Y:S01]  /*1ab50*/  LDL R191, [R1+0x668] ;  /* 0x0006680001bf7983 */ /* 0x000ea20000100800 */
[----:B0-----:R-:W-:Y:S01]  /*1ab60*/  PRMT R202, RZ, 0x7610, R202 ;  /* 0x00007610ffca7816 */ /* 0x001fe200000000ca */
[----:B-1----:R-:W-:-:S02]  /*1ab70*/  @!P1 IMAD.MOV.U32 R190, RZ, RZ, R245 ;  /* 0x000000ffffbe9224 */ /* 0x002fc400078e00f5 */
[----:B------:R0:W-:Y:S04]  /*1ab80*/  STS.U16 [R247+UR7+0x10300], R203 ;  /* 0x010300cbf7007988 */ /* 0x0001e80008000407 */
[----:B------:R-:W3:Y:S01]  /*1ab90*/  LDL.LU R0, [R1+0x48] ;  /* 0x0000480001007983 */ /* 0x000ee20000300800 */
[----:B0-----:R-:W-:-:S03]  /*1aba0*/  PRMT R203, RZ, 0x7610, R203 ;  /* 0x00007610ffcb7816 */ /* 0x001fc600000000cb */
[----:B--2---:R0:W2:Y:S04]  /*1abb0*/  @!P1 LDG.E.U16 R202, desc[UR16][R190.64] ;  /* 0x00000010beca9981 */ /* 0x0040a8000c1e1500 */
[----:B------:R1:W-:Y:S04]  /*1abc0*/  STS.U16 [R247+UR7+0x10700], R204 ;  /* 0x010700ccf7007988 */ /* 0x0003e80008000407 */
[----:B------:R-:W2:Y:S01]  /*1abd0*/  LDL R245, [R1+0x34c] ;  /* 0x00034c0001f57983 */ /* 0x000ea20000100800 */
[----:B0-----:R-:W-:Y:S02]  /*1abe0*/  @!P1 IMAD.MOV.U32 R190, RZ, RZ, R3 ;  /* 0x000000ffffbe9224 */ /* 0x001fe400078e0003 */
[----:B----4-:R-:W-:Y:S01]  /*1abf0*/  @!P1 IMAD.MOV.U32 R191, RZ, RZ, R243 ;  /* 0x000000ffffbf9224 */ /* 0x010fe200078e00f3 */
[----:B-1----:R-:W-:Y:S01]  /*1ac00*/  PRMT R204, RZ, 0x7610, R204 ;  /* 0x00007610ffcc7816 */ /* 0x002fe200000000cc */
[----:B------:R0:W-:Y:S04]  /*1ac10*/  STS.U16 [R247+UR7+0x10b00], R211 ;  /* 0x010b00d3f7007988 */ /* 0x0001e80008000407 */
[----:B------:R1:W4:Y:S04]  /*1ac20*/  @!P1 LDG.E.U16 R203, desc[UR16][R190.64] ;  /* 0x00000010becb9981 */ /* 0x000328000c1e1500 */
[----:B------:R-:W4:Y:S04]  /*1ac30*/  LDL R243, [R1+0x308] ;  /* 0x0003080001f37983 */ /* 0x000f280000100800 */
[----:B------:R-:W4:Y:S04]  /*1ac40*/  LDL R3, [R1+0x30c] ;  /* 0x00030c0001037983 */ /* 0x000f280000100800 */
        /* <DEDUP_REMOVED lines=13> */
[----:B------:R-:W4:Y:S01]  /*1ad20*/  LDL R191, [R1+0x348] ;  /* 0x0003480001bf7983 */ /* 0x000f220000100800 */
[----:B0-----:R-:W-:Y:S01]  /*1ad30*/  PRMT R210, RZ, 0x7610, R210 ;  /* 0x00007610ffd27816 */ /* 0x001fe200000000d2 */
[----:B--2---:R-:W-:-:S02]  /*1ad40*/  @!P1 IMAD.MOV.U32 R190, RZ, RZ, R245 ;  /* 0x000000ffffbe9224 */ /* 0x004fc400078e00f5 */
[----:B------:R0:W-:Y:S04]  /*1ad50*/  STS.U16 [R247+UR7+0x11300], R209 ;  /* 0x011300d1f7007988 */ /* 0x0001e80008000407 */
[----:B------:R-:W2:Y:S01]  /*1ad60*/  LDL R245, [R1+0x24c] ;  /* 0x00024c0001f57983 */ /* 0x000ea20000100800 */
[----:B0-----:R-:W-:-:S03]  /*1ad70*/  PRMT R209, RZ, 0x7610, R209 ;  /* 0x00007610ffd17816 */ /* 0x001fc600000000d1 */
[----:B----4-:R0:W4:Y:S02]  /*1ad80*/  @!P1 LDG.E.U16 R210, desc[UR16][R190.64] ;  /* 0x00000010bed29981 */ /* 0x010124000c1e1500 */
[----:B0-----:R-:W-:Y:S02]  /*1ad90*/  @!P1 IMAD.MOV.U32 R190, RZ, RZ, R3 ;  /* 0x000000ffffbe9224 */ /* 0x001fe400078e0003 */
[----:B------:R-:W-:Y:S01]  /*1ada0*/  @!P1 IMAD.MOV.U32 R191, RZ, RZ, R243 ;  /* 0x000000ffffbf9224 */ /* 0x000fe200078e00f3 */
[----:B------:R0:W-:Y:S04]  /*1adb0*/  STS.U16 [R247+UR7+0x11700], R208 ;  /* 0x011700d0f7007988 */ /* 0x0001e80008000407 */
[----:B------:R1:W4:Y:S04]  /*1adc0*/  @!P1 LDG.E.U16 R209, desc[UR16][R190.64] ;  /* 0x00000010bed19981 */ /* 0x000328000c1e1500 */
[----:B------:R-:W4:Y:S04]  /*1add0*/  LDL R243, [R1+0x208] ;  /* 0x0002080001f37983 */ /* 0x000f280000100800 */
[----:B------:R-:W4:Y:S04]  /*1ade0*/  LDL R3, [R1+0x20c] ;  /* 0x00020c0001037983 */ /* 0x000f280000100800 */
[----:B------:R-:W1:Y:S04]  /*1adf0*/  LDL R190, [R1+0x2c8] ;  /* 0x0002c80001be7983 */ /* 0x000e680000100800 */
[----:B------:R-:W1:Y:S01]  /*1ae00*/  LDL R191, [R1+0x2cc] ;  /* 0x0002cc0001bf7983 */ /* 0x000e620000100800 */
[----:B0-----:R-:W-:-:S03]  /*1ae10*/  PRMT R208, RZ, 0x7610, R208 ;  /* 0x00007610ffd07816 */ /* 0x001fc600000000d0 */
[----:B------:R0:W-:Y:S02]  /*1ae20*/  STS.U16 [R247+UR7+0x11b00], R207 ;  /* 0x011b00cff7007988 */ /* 0x0001e40008000407 */
[----:B0-----:R-:W-:Y:S02]  /*1ae30*/  PRMT R207, RZ, 0x7610, R207 ;  /* 0x00007610ffcf7816 */ /* 0x001fe400000000cf */
        /* <DEDUP_REMOVED lines=13> */
[----:B------:R0:W-:Y:S01]  /*1af10*/  STS.U16 [R247+UR7+0x12300], R205 ;  /* 0x012300cdf7007988 */ /* 0x0001e20008000407 */
[----:B------:R-:W-:-:S03]  /*1af20*/  PRMT R212, RZ, 0x7610, R212 ;  /* 0x00007610ffd47816 */ /* 0x000fc600000000d4 */
        /* <DEDUP_REMOVED lines=28> */
[----:B------:R-:W-:Y:S04]  /*1b0f0*/  STS.U16 [R247+UR7+0x13300], R234 ;  /* 0x013300eaf7007988 */ /* 0x000fe80008000407 */
[----:B------:R0:W-:Y:S04]  /*1b100*/  STS.U16 [R247+UR7+0x13700], R2 ;  /* 0x01370002f7007988 */ /* 0x0001e80008000407 */
[----:B----4-:R1:W4:Y:S02]  /*1b110*/  @!P1 LDG.E.U16 R230, desc[UR16][R190.64] ;  /* 0x00000010bee69981 */ /* 0x010324000c1e1500 */
[----:B-1----:R-:W-:-:S02]  /*1b120*/  @!P1 IMAD.MOV.U32 R190, RZ, RZ, R3 ;  /* 0x000000ffffbe9224 */ /* 0x002fc400078e0003 */
[----:B------:R-:W-:Y:S01]  /*1b130*/  @!P1 IMAD.MOV.U32 R191, RZ, RZ, R243 ;  /* 0x000000ffffbf9224 */ /* 0x000fe200078e00f3 */
[----:B------:R-:W4:Y:S04]  /*1b140*/  LDL R3, [R1+0xa14] ;  /* 0x000a140001037983 */ /* 0x000f280000100800 */
[----:B------:R1:W4:Y:S04]  /*1b150*/  @!P1 LDG.E.U16 R232, desc[UR16][R190.64] ;  /* 0x00000010bee89981 */ /* 0x000328000c1e1500 */
[----:B------:R-:W4:Y:S04]  /*1b160*/  LDL R243, [R1+0x614] ;  /* 0x0006140001f37983 */ /* 0x000f280000100800 */
[----:B------:R-:W1:Y:S04]  /*1b170*/  LDL R190, [R1+0xc8] ;  /* 0x0000c80001be7983 */ /* 0x000e680000100800 */
[----:B------:R-:W1:Y:S04]  /*1b180*/  LDL R191, [R1+0xcc] ;  /* 0x0000cc0001bf7983 */ /* 0x000e680000100800 */
[----:B0-----:R-:W2:Y:S01]  /*1b190*/  LDL.LU R2, [R1+0xb80] ;  /* 0x000b800001027983 */ /* 0x001ea20000300800 */
[----:B------:R-:W-:-:S03]  /*1b1a0*/  PRMT R234, RZ, 0x7610, R234 ;  /* 0x00007610ffea7816 */ /* 0x000fc600000000ea */
[----:B------:R0:W-:Y:S04]  /*1b1b0*/  STS.U16 [R247+UR7+0x13b00], R236 ;  /* 0x013b00ecf7007988 */ /* 0x0001e80008000407 */
[----:B------:R3:W-:Y:S01]  /*1b1c0*/  STS.U16 [R247+UR7+0x13f00], R238 ;  /* 0x013f00eef7007988 */ /* 0x0007e20008000407 */
[----:B0-----:R-:W-:Y:S02]  /*1b1d0*/  PRMT R236, RZ, 0x7610, R236 ;  /* 0x00007610ffec7816 */ /* 0x001fe400000000ec */
[----:B---3--:R-:W-:Y:S01]  /*1b1e0*/  PRMT R238, RZ, 0x7610, R238 ;  /* 0x00007610ffee7816 */ /* 0x008fe200000000ee */
[----:B------:R-:W-:Y:S01]  /*1b1f0*/  STL [R1+0xb64], R0 ;  /* 0x000b640001007387 */ /* 0x000fe20000100800 */
[----:B-1----:R-:W-:-:S04]  /*1b200*/  @!P1 LOP3.LUT R191, R191, R190, RZ, 0x3c, !PT ;  /* 0x000000bebfbf9212 */ /* 0x002fc800078e3cff */
[----:B------:R-:W-:-:S04]  /*1b210*/  @!P1 LOP3.LUT R190, R191, R190, RZ, 0x3c, !PT ;  /* 0x000000bebfbe9212 */ /* 0x000fc800078e3cff */
[----:B------:R-:W-:-:S05]  /*1b220*/  @!P1 LOP3.LUT R191, R191, R190, RZ, 0x3c, !PT ;  /* 0x000000bebfbf9212 */ /* 0x000fca00078e3cff */
[----:B------:R0:W3:Y:S02]  /*1b230*/  @!P1 LDG.E.U16 R234, desc[UR16][R190.64] ;  /* 0x00000010beea9981 */ /* 0x0000e4000c1e1500 */
[----:B0-----:R-:W-:Y:S02]  /*1b240*/  @!P1 IMAD.MOV.U32 R190, RZ, RZ, R249 ;  /* 0x000000ffffbe9224 */ /* 0x001fe400078e00f9 */
[----:B------:R-:W-:-:S05]  /*1b250*/  @!P1 IMAD.MOV.U32 R191, RZ, RZ, R252 ;  /* 0x000000ffffbf9224 */ /* 0x000fca00078e00fc */
[----:B------:R0:W3:Y:S04]  /*1b260*/  @!P1 LDG.E.U16 R236, desc[UR16][R190.64] ;  /* 0x00000010beec9981 */ /* 0x0000e8000c1e1500 */
[----:B--2---:R1:W-:Y:S01]  /*1b270*/  STS.U16 [R2+UR7], R240 ;  /* 0x000000f002007988 */ /* 0x0043e20008000407 */
[----:B0-----:R-:W-:Y:S02]  /*1b280*/  @!P1 IMAD.MOV.U32 R190, RZ, RZ, R245 ;  /* 0x000000ffffbe9224 */ /* 0x001fe400078e00f5 */
[----:B------:R-:W-:Y:S01]  /*1b290*/  @!P1 IMAD.MOV.U32 R191, RZ, RZ, R0 ;  /* 0x000000ffffbf9224 */ /* 0x000fe200078e0000 */
[----:B-1----:R-:W-:-:S04]  /*1b2a0*/  PRMT R240, RZ, 0x7610, R240 ;  /* 0x00007610fff07816 */ /* 0x002fc800000000f0 */
[----:B------:R4:W2:Y:S02]  /*1b2b0*/  @!P1 LDG.E.U16 R238, desc[UR16][R190.64] ;  /* 0x00000010beee9981 */ /* 0x0008a4000c1e1500 */
[----:B----4-:R-:W-:Y:S02]  /*1b2c0*/  @!P1 IMAD.MOV.U32 R191, RZ, RZ, R243 ;  /* 0x000000ffffbf9224 */ /* 0x010fe400078e00f3 */
[----:B------:R-:W4:Y:S01]  /*1b2d0*/  LDL.LU R243, [R1+0x20] ;  /* 0x0000200001f37983 */ /* 0x000f220000300800 */
[----:B------:R-:W-:-:S03]  /*1b2e0*/  @!P1 IMAD.MOV.U32 R190, RZ, RZ, R3 ;  /* 0x000000ffffbe9224 */ /* 0x000fc600078e0003 */
[----:B------:R-:W3:Y:S04]  /*1b2f0*/  LDL.LU R245, [R1+0x1c] ;  /* 0x00001c0001f57983 */ /* 0x000ee80000300800 */
[----:B------:R-:W2:Y:S04]  /*1b300*/  LDL.LU R247, [R1+0x18] ;  /* 0x0000180001f77983 */ /* 0x000ea80000300800 */
[----:B------:R-:W2:Y:S04]  /*1b310*/  LDL.LU R249, [R1+0x14] ;  /* 0x0000140001f97983 */ /* 0x000ea80000300800 */
[----:B------:R-:W2:Y:S04]  /*1b320*/  LDL.LU R252, [R1+0x10] ;  /* 0x0000100001fc7983 */ /* 0x000ea80000300800 */
[----:B------:R-:W2:Y:S04]  /*1b330*/  LDL.LU R0, [R1+0x4] ;  /* 0x0000040001007983 */ /* 0x000ea80000300800 */
[----:B------:R-:W2:Y:S04]  /*1b340*/  LDL.LU R3, [R1] ;  /* 0x0000000001037983 */ /* 0x000ea80000300800 */
[----:B------:R0:W2:Y:S04]  /*1b350*/  @!P1 LDG.E.U16 R240, desc[UR16][R190.64] ;  /* 0x00000010bef09981 */ /* 0x0000a8000c1e1500 */
[----:B------:R-:W0:Y:S04]  /*1b360*/  LDL R190, [R1+0x9e0] ;  /* 0x0009e00001be7983 */ /* 0x000e280000100800 */
[----:B------:R-:W0:Y:S04]  /*1b370*/  LDL R191, [R1+0x9e4] ;  /* 0x0009e40001bf7983 */ /* 0x000e280000100800 */
[----:B------:R1:W-:Y:S02]  /*1b380*/  STS.U16 [R2+UR7+0x400], R242 ;  /* 0x000400f202007988 */ /* 0x0003e40008000407 */
[----:B-1----:R-:W-:-:S02]  /*1b390*/  PRMT R242, RZ, 0x7610, R242 ;  /* 0x00007610fff27816 */ /* 0x002fc400000000f2 */
[----:B0-----:R-:W-:-:S04]  /*1b3a0*/  @!P1 LOP3.LUT R191, R191, R190, RZ, 0x3c, !PT ;  /* 0x000000bebfbf9212 */ /* 0x001fc800078e3cff */
[----:B------:R-:W-:-:S04]  /*1b3b0*/  @!P1 LOP3.LUT R190, R191, R190, RZ, 0x3c, !PT ;  /* 0x000000bebfbe9212 */ /* 0x000fc800078e3cff */
[----:B------:R-:W-:-:S05]  /*1b3c0*/  @!P1 LOP3.LUT R191, R191, R190, RZ, 0x3c, !PT ;  /* 0x000000bebfbf9212 */ /* 0x000fca00078e3cff */
        /* <DEDUP_REMOVED lines=37> */
[----:B----4-:R1:W-:Y:S04]  /*1b620*/  STS.U16 [R2+UR7+0x1c00], R243 ;  /* 0x001c00f302007988 */ /* 0x0103e80008000407 */
[----:B---3--:R3:W-:Y:S04]  /*1b630*/  STS.U16 [R2+UR7+0x2000], R245 ;  /* 0x002000f502007988 */ /* 0x0087e80008000407 */
[----:B--2---:R2:W-:Y:S04]  /*1b640*/  STS.U16 [R2+UR7+0x2400], R247 ;  /* 0x002400f702007988 */ /* 0x0045e80008000407 */
[----:B------:R4:W-:Y:S04]  /*1b650*/  STS.U16 [R2+UR7+0x2800], R249 ;  /* 0x002800f902007988 */ /* 0x0009e80008000407 */
[----:B------:R4:W-:Y:S01]  /*1b660*/  STS.U16 [R2+UR7+0x2c00], R252 ;  /* 0x002c00fc02007988 */ /* 0x0009e20008000407 */
[----:B0-----:R-:W-:-:S04]  /*1b670*/  @!P1 LOP3.LUT R191, R191, R190, RZ, 0x3c, !PT ;  /* 0x000000bebfbf9212 */ /* 0x001fc800078e3cff */
[----:B------:R-:W-:-:S04]  /*1b680*/  @!P1 LOP3.LUT R190, R191, R190, RZ, 0x3c, !PT ;  /* 0x000000bebfbe9212 */ /* 0x000fc800078e3cff */
[----:B------:R-:W-:-:S05]  /*1b690*/  @!P1 LOP3.LUT R191, R191, R190, RZ, 0x3c, !PT ;  /* 0x000000bebfbf9212 */ /* 0x000fca00078e3cff */
[----:B------:R0:W4:Y:S04]  /*1b6a0*/  @!P1 LDG.E.U16 R251, desc[UR16][R190.64] ;  /* 0x00000010befb9981 */ /* 0x000128000c1e1500 */
[----:B------:R-:W4:Y:S04]  /*1b6b0*/  LDL.LU R190, [R1+0xc] ;  /* 0x00000c0001be7983 */ /* 0x000f280000300800 */
[----:B------:R-:W4:Y:S04]  /*1b6c0*/  LDL.LU R191, [R1+0x8] ;  /* 0x0000080001bf7983 */ /* 0x000f280000300800 */
[----:B-1----:R-:W4:Y:S04]  /*1b6d0*/  LDL.LU R243, [R1+0xb7c] ;  /* 0x000b7c0001f37983 */ /* 0x002f280000300800 */
[----:B---3--:R-:W3:Y:S04]  /*1b6e0*/  LDL.LU R245, [R1+0xb78] ;  /* 0x000b780001f57983 */ /* 0x008ee80000300800 */
[----:B--2---:R-:W2:Y:S04]  /*1b6f0*/  LDL.LU R247, [R1+0xb74] ;  /* 0x000b740001f77983 */ /* 0x004ea80000300800 */
[----:B----4-:R-:W4:Y:S04]  /*1b700*/  LDL.LU R249, [R1+0xb70] ;  /* 0x000b700001f97983 */ /* 0x010f280000300800 */
[----:B------:R-:W4:Y:S04]  /*1b710*/  LDL.LU R252, [R1+0xb6c] ;  /* 0x000b6c0001fc7983 */ /* 0x000f280000300800 */
[----:B------:R1:W-:Y:S02]  /*1b720*/  STS.U16 [R2+UR7+0x3c00], R3 ;  /* 0x003c000302007988 */ /* 0x0003e40008000407 */
[----:B-1----:R-:W1:Y:S02]  /*1b730*/  S2R R3, SR_TID.X ;  /* 0x0000000000037919 */ /* 0x002e640000002100 */
[----:B------:R1:W-:Y:S04]  /*1b740*/  STS.U16 [R2+UR7+0x3800], R0 ;  /* 0x0038000002007988 */ /* 0x0003e80008000407 */
[----:B------:R-:W-:Y:S04]  /*1b750*/  STS.U16 [R2+UR7+0x5400], R241 ;  /* 0x005400f102007988 */ /* 0x000fe80008000407 */
        /* <DEDUP_REMOVED lines=9> */
[----:B------:R-:W-:Y:S01]  /*1b7f0*/  STS.U16 [R2+UR7+0x7c00], R224 ;  /* 0x007c00e002007988 */ /* 0x000fe20008000407 */
[----:B-1----:R-:W-:-:S03]  /*1b800*/  LOP3.LUT R0, R3, 0x3f, RZ, 0xc0, !PT ;  /* 0x0000003f03007812 */ /* 0x002fc600078ec0ff */
[----:B------:R-:W-:Y:S04]  /*1b810*/  STL [R1+0xb5c], R2 ;  /* 0x000b5c0201007387 */ /* 0x000fe80000100800 */
[----:B------:R0:W-:Y:S04]  /*1b820*/  STS.U16 [R2+UR7+0x3000], R190 ;  /* 0x003000be02007988 */ /* 0x0001e80008000407 */
[----:B------:R1:W-:Y:S01]  /*1b830*/  STS.U16 [R2+UR7+0x3400], R191 ;  /* 0x003400bf02007988 */ /* 0x0003e20008000407 */
[----:B0-----:R-:W-:-:S03]  /*1b840*/  LOP3.LUT R190, R2, 0x10, RZ, 0x3c, !PT ;  /* 0x0000001002be7812 */ /* 0x001fc600078e3cff */
[----:B------:R-:W-:Y:S04]  /*1b850*/  STS.U16 [R2+UR7+0x5000], R243 ;  /* 0x005000f302007988 */ /* 0x000fe80008000407 */
[----:B---3--:R-:W-:Y:S04]  /*1b860*/  STS.U16 [R2+UR7+0x4c00], R245 ;  /* 0x004c00f502007988 */ /* 0x008fe80008000407 */
[----:B--2---:R-:W-:Y:S04]  /*1b870*/  STS.U16 [R2+UR7+0x4800], R247 ;  /* 0x004800f702007988 */ /* 0x004fe80008000407 */
[----:B----4-:R-:W-:Y:S04]  /*1b880*/  STS.U16 [R2+UR7+0x4400], R249 ;  /* 0x004400f902007988 */ /* 0x010fe80008000407 */
        /* <DEDUP_REMOVED lines=14> */
[----:B-1----:R-:W-:-:S03]  /*1b970*/  IMAD.SHL.U32 R191, R0, 0x2, RZ ;  /* 0x0000000200bf7824 */ /* 0x002fc600078e00ff */
[----:B------:R-:W-:Y:S01]  /*1b980*/  STS.U16 [R190+UR7+0x3480], R180 ;  /* 0x003480b4be007988 */ /* 0x000fe20008000407 */
[----:B------:R-:W-:-:S03]  /*1b990*/  LOP3.LUT R0, R3, 0x40, RZ, 0xc0, !PT ;  /* 0x0000004003007812 */ /* 0x000fc600078ec0ff */
[----:B------:R-:W-:Y:S04]  /*1b9a0*/  STS.U16 [R190+UR7+0x3880], R179 ;  /* 0x003880b3be007988 */ /* 0x000fe80008000407 */
[----:B------:R-:W-:Y:S04]  /*1b9b0*/  STS.U16 [R190+UR7+0x3c80], R178 ;  /* 0x003c80b2be007988 */ /* 0x000fe80008000407 */
[----:B------:R-:W-:Y:S04]  /*1b9c0*/  STS.U16 [R190+UR7+0x4080], R177 ;  /* 0x004080b1be007988 */ /* 0x000fe80008000407 */
[----:B------:R-:W-:Y:S04]  /*1b9d0*/  STS.U16 [R190+UR7+0x4480], R176 ;  /* 0x004480b0be007988 */ /* 0x000fe80008000407 */
[----:B------:R-:W-:Y:S01]  /*1b9e0*/  STS.U16 [R190+UR7+0x4880], R175 ;  /* 0x004880afbe007988 */ /* 0x000fe20008000407 */
[----:B------:R-:W-:-:S03]  /*1b9f0*/  IMAD R0, R0, 0x200, R191 ;  /* 0x0000020000007824 */ /* 0x000fc600078e02bf */
[----:B------:R-:W-:Y:S04]  /*1ba00*/  STS.U16 [R190+UR7+0x4c80], R174 ;  /* 0x004c80aebe007988 */ /* 0x000fe80008000407 */
[----:B------:R-:W-:Y:S04]  /*1ba10*/  STS.U16 [R190+UR7+0x5080], R173 ;  /* 0x005080adbe007988 */ /* 0x000fe80008000407 */
[----:B------:R-:W-:Y:S04]  /*1ba20*/  STS.U16 [R190+UR7+0x5480], R172 ;  /* 0x005480acbe007988 */ /* 0x000fe80008000407 */
[----:B------:R-:W-:Y:S04]  /*1ba30*/  STS.U16 [R190+UR7+0x5880], R171 ;  /* 0x005880abbe007988 */ /* 0x000fe80008000407 */
[----:B------:R-:W-:Y:S01]  /*1ba40*/  STS.U16 [R190+UR7+0x5c80], R170 ;  /* 0x005c80aabe007988 */ /* 0x000fe20008000407 */
[----:B------:R-:W-:-:S03]  /*1ba50*/  LOP3.LUT R0, R0, 0x20, RZ, 0x3c, !PT ;  /* 0x0000002000007812 */ /* 0x000fc600078e3cff */
        /* <DEDUP_REMOVED lines=39> */
[----:B0-----:R-:W2:Y:S04]  /*1bcd0*/  LDL R17, [R1+0x610] ;  /* 0x0006100001117983 */ /* 0x001ea80000100800 */
[----:B------:R-:W3:Y:S04]  /*1bce0*/  LDL R19, [R1+0x60c] ;  /* 0x00060c0001137983 */ /* 0x000ee80000100800 */
[----:B-1----:R-:W4:Y:S04]  /*1bcf0*/  LDL R5, [R1+0xa10] ;  /* 0x000a100001057983 */ /* 0x002f280000100800 */
[----:B------:R-:W3:Y:S04]  /*1bd00*/  LDL R11, [R1+0xa0c] ;  /* 0x000a0c00010b7983 */ /* 0x000ee80000100800 */
[----:B------:R0:W-:Y:S01]  /*1bd10*/  STS.U16 [R0+UR7+0x7d00], R4 ;  /* 0x007d000400007988 */ /* 0x0001e20008000407 */
[----:B------:R-:W-:-:S02]  /*1bd20*/  LOP3.LUT R3, R3, 0x3f, RZ, 0xc0, !PT ;  /* 0x0000003f03037812 */ /* 0x000fc400078ec0ff */
[----:B------:R-:W-:Y:S01]  /*1bd30*/  PRMT R16, RZ, 0x7610, R16 ;  /* 0x00007610ff107816 */ /* 0x000fe20000000010 */
[----:B------:R-:W3:Y:S01]  /*1bd40*/  LDL R18, [R1+0x608] ;  /* 0x0006080001127983 */ /* 0x000ee20000100800 */
[----:B------:R-:W-:-:S03]  /*1bd50*/  PRMT R10, RZ, 0x7610, R10 ;  /* 0x00007610ff0a7816 */ /* 0x000fc6000000000a */
[----:B------:R-:W3:Y:S01]  /*1bd60*/  LDL R13, [R1+0xa08] ;  /* 0x000a0800010d7983 */ /* 0x000ee20000100800 */
[----:B0-----:R-:W0:Y:S01]  /*1bd70*/  S2R R0, SR_TID.X ;  /* 0x0000000000007919 */ /* 0x001e220000002100 */
[----:B------:R-:W-:Y:S02]  /*1bd80*/  IMAD.SHL.U32 R3, R3, 0x2, RZ ;  /* 0x0000000203037824 */ /* 0x000fe400078e00ff */
[----:B------:R-:W3:Y:S01]  /*1bd90*/  LDL R12, [R1+0x9d8] ;  /* 0x0009d800010c7983 */ /* 0x000ee20000100800 */
[----:B------:R-:W1:Y:S03]  /*1bda0*/  S2R R191, SR_TID.X ;  /* 0x0000000000bf7919 */ /* 0x000e660000002100 */
[----:B------:R-:W3:Y:S04]  /*1bdb0*/  LDL R7, [R1+0x9d0] ;  /* 0x0009d00001077983 */ /* 0x000ee80000100800 */
[----:B------:R-:W3:Y:S04]  /*1bdc0*/  LDL R6, [R1+0x9d4] ;  /* 0x0009d40001067983 */ /* 0x000ee80000100800 */
[----:B------:R-:W3:Y:S04]  /*1bdd0*/  LDL R15, [R1+0x9c8] ;  /* 0x0009c800010f7983 */ /* 0x000ee80000100800 */
[----:B------:R-:W3:Y:S01]  /*1bde0*/  LDL R14, [R1+0x9cc] ;  /* 0x0009cc00010e7983 */ /* 0x000ee20000100800 */
[----:B0-----:R-:W-:-:S05]  /*1bdf0*/  LOP3.LUT R0, R0, 0x40, RZ, 0xc0, !PT ;  /* 0x0000004000007812 */ /* 0x001fca00078ec0ff */
[----:B------:R-:W-:-:S05]  /*1be00*/  IMAD R0, R0, 0x200, R3 ;  /* 0x0000020000007824 */ /* 0x000fca00078e0203 */
[----:B------:R-:W-:-:S05]  /*1be10*/  LOP3.LUT R0, R0, 0x30, RZ, 0x3c, !PT ;  /* 0x0000003000007812 */ /* 0x000fca00078e3cff */
        /* <DEDUP_REMOVED lines=32> */
[----:B0-----:R-:W3:Y:S01]  /*1c020*/  LDL R0, [R1+0x9dc] ;  /* 0x0009dc0001007983 */ /* 0x001ee20000100800 */
[----:B----4-:R-:W-:Y:S01]  /*1c030*/  @!P1 IMAD.MOV.U32 R4, RZ, RZ, R5 ;  /* 0x000000ffff049224 */ /* 0x010fe200078e0005 */
[----:B------:R-:W0:Y:S01]  /*1c040*/  S2R R3, SR_TID.X ;  /* 0x0000000000037919 */ /* 0x000e220000002100 */
[----:B--2---:R-:W-:Y:S01]  /*1c050*/  @!P1 IMAD.MOV.U32 R5, RZ, RZ, R17 ;  /* 0x000000ffff059224 */ /* 0x004fe200078e0011 */
[----:B-1----:R-:W-:Y:S01]  /*1c060*/  LOP3.LUT R8, R191, 0x40, RZ, 0xc0, !PT ;  /* 0x00000040bf087812 */ /* 0x002fe200078ec0ff */
[----:B------:R-:W2:Y:S04]  /*1c070*/  LDL.LU R2, [R1+0x30] ;  /* 0x0000300001027983 */ /* 0x000ea80000300800 */
[----:B------:R3:W4:Y:S02]  /*1c080*/  @!P1 LDG.E.U16 R16, desc[UR16][R4.64] ;  /* 0x0000001004109981 */ /* 0x000724000c1e1500 */
[----:B---3--:R-:W-:-:S02]  /*1c090*/  @!P1 IMAD.MOV.U32 R4, RZ, RZ, R11 ;  /* 0x000000ffff049224 */ /* 0x008fc400078e000b */
[----:B------:R-:W-:-:S05]  /*1c0a0*/  @!P1 IMAD.MOV.U32 R5, RZ, RZ, R19 ;  /* 0x000000ffff059224 */ /* 0x000fca00078e0013 */
[----:B------:R1:W3:Y:S01]  /*1c0b0*/  @!P1 LDG.E.U16 R10, desc[UR16][R4.64] ;  /* 0x00000010040a9981 */ /* 0x0002e2000c1e1500 */
[----:B0-----:R-:W-:-:S05]  /*1c0c0*/  LOP3.LUT R3, R3, 0x3f, RZ, 0xc0, !PT ;  /* 0x0000003f03037812 */ /* 0x001fca00078ec0ff */
[----:B------:R-:W-:-:S04]  /*1c0d0*/  IMAD.SHL.U32 R3, R3, 0x2, RZ ;  /* 0x0000000203037824 */ /* 0x000fc800078e00ff */
[----:B------:R-:W-:Y:S02]  /*1c0e0*/  IMAD R8, R8, 0x200, R3 ;  /* 0x0000020008087824 */ /* 0x000fe400078e0203 */
[----:B------:R-:W2:Y:S03]  /*1c0f0*/  LDL.LU R3, [R1+0x28] ;  /* 0x0000280001037983 */ /* 0x000ea60000300800 */
[----:B------:R-:W-:Y:S01]  /*1c100*/  LOP3.LUT R8, R8, 0x40, RZ, 0x3c, !PT ;  /* 0x0000004008087812 */ /* 0x000fe200078e3cff */
[----:B------:R-:W2:Y:S04]  /*1c110*/  LDL R9, [R1+0x998] ;  /* 0x0009980001097983 */ /* 0x000ea80000100800 */
[----:B------:R-:W-:Y:S04]  /*1c120*/  STS.U16 [R8+UR7+0x200], R240 ;  /* 0x000200f008007988 */ /* 0x000fe80008000407 */
[----:B------:R-:W-:Y:S04]  /*1c130*/  STS.U16 [R8+UR7+0x600], R242 ;  /* 0x000600f208007988 */ /* 0x000fe80008000407 */
[----:B------:R-:W-:Y:S04]  /*1c140*/  STS.U16 [R8+UR7+0xa00], R244 ;  /* 0x000a00f408007988 */ /* 0x000fe80008000407 */
[----:B------:R-:W-:Y:S04]  /*1c150*/  STS.U16 [R8+UR7+0xe00], R246 ;  /* 0x000e00f608007988 */ /* 0x000fe80008000407 */
[----:B------:R-:W-:Y:S04]  /*1c160*/  STS.U16 [R8+UR7+0x1200], R248 ;  /* 0x001200f808007988 */ /* 0x000fe80008000407 */
[----:B------:R-:W-:Y:S04]  /*1c170*/  STS.U16 [R8+UR7+0x1600], R250 ;  /* 0x001600fa08007988 */ /* 0x000fe80008000407 */
[----:B------:R0:W-:Y:S04]  /*1c180*/  STS.U16 [R8+UR7+0x1a00], R251 ;  /* 0x001a00fb08007988 */ /* 0x0001e80008000407 */
[----:B------:R-:W2:Y:S04]  /*1c190*/  LDL R17, [R1+0x990] ;  /* 0x0009900001117983 */ /* 0x000ea80000100800 */
[----:B0-----:R-:W2:Y:S01]  /*1c1a0*/  LDL R8, [R1+0x99c] ;  /* 0x00099c0001087983 */ /* 0x001ea20000100800 */
[----:B------:R-:W-:Y:S01]  /*1c1b0*/  PRMT R251, RZ, 0x7610, R251 ;  /* 0x00007610fffb7816 */ /* 0x000fe200000000fb */
[----:B-1----:R-:W-:-:S02]  /*1c1c0*/  @!P1 IMAD.MOV.U32 R4, RZ, RZ, R13 ;  /* 0x000000ffff049224 */ /* 0x002fc400078e000d */
[----:B------:R-:W-:-:S05]  /*1c1d0*/  @!P1 IMAD.MOV.U32 R5, RZ, RZ, R18 ;  /* 0x000000ffff059224 */ /* 0x000fca00078e0012 */
[----:B------:R0:W2:Y:S02]  /*1c1e0*/  @!P1 LDG.E.U16 R251, desc[UR16][R4.64] ;  /* 0x0000001004fb9981 */ /* 0x0000a4000c1e1500 */
[----:B0-----:R-:W-:Y:S02]  /*1c1f0*/  @!P1 IMAD.MOV.U32 R5, RZ, RZ, R12 ;  /* 0x000000ffff059224 */ /* 0x001fe400078e000c */
[----:B------:R-:W-:Y:S01]  /*1c200*/  @!P1 IMAD.MOV.U32 R4, RZ, RZ, R0 ;  /* 0x000000ffff049224 */ /* 0x000fe200078e0000 */
[----:B----4-:R0:W-:Y:S04]  /*1c210*/  STL [R1+0x4], R16 ;  /* 0x0000041001007387 */ /* 0x0101e80000100800 */
[----:B------:R-:W4:Y:S04]  /*1c220*/  LDL R11, [R1+0x988] ;  /* 0x00098800010b7983 */ /* 0x000f280000100800 */
[----:B0-----:R-:W4:Y:S04]  /*1c230*/  LDL R16, [R1+0x994] ;  /* 0x0009940001107983 */ /* 0x001f280000100800 */
[----:B---3--:R0:W-:Y:S04]  /*1c240*/  STL [R1], R10 ;  /* 0x0000000a01007387 */ /* 0x0081e80000100800 */
[----:B------:R-:W3:Y:S04]  /*1c250*/  LDL R18, [R1+0x958] ;  /* 0x0009580001127983 */ /* 0x000ee80000100800 */
[----:B------:R-:W3:Y:S04]  /*1c260*/  LDL R13, [R1+0x95c] ;  /* 0x00095c00010d7983 */ /* 0x000ee80000100800 */
[----:B0-----:R-:W3:Y:S04]  /*1c270*/  LDL R10, [R1+0x98c] ;  /* 0x00098c00010a7983 */ /* 0x001ee80000100800 */
[----:B------:R-:W3:Y:S04]  /*1c280*/  LDL R12, [R1+0x950] ;  /* 0x00095000010c7983 */ /* 0x000ee80000100800 */
[----:B------:R-:W3:Y:S01]  /*1c290*/  LDL R0, [R1+0x954] ;  /* 0x0009540001007983 */ /* 0x000ee20000100800 */
[----:B------:R-:W-:-:S02]  /*1c2a0*/  PRMT R249, RZ, 0x7610, R249 ;  /* 0x00007610fff97816 */ /* 0x000fc400000000f9 */
[----:B------:R-:W-:Y:S01]  /*1c2b0*/  PRMT R247, RZ, 0x7610, R247 ;  /* 0x00007610fff77816 */ /* 0x000fe200000000f7 */
[----:B------:R-:W3:Y:S04]  /*1c2c0*/  LDL R21, [R1+0x750] ;  /* 0x0007500001157983 */ /* 0x000ee80000100800 */
[----:B------:R0:W3:Y:S01]  /*1c2d0*/  @!P1 LDG.E.U16 R249, desc[UR16][R4.64] ;  /* 0x0000001004f99981 */ /* 0x0000e2000c1e1500 */
[----:B------:R-:W-:Y:S02]  /*1c2e0*/  PRMT R245, RZ, 0x7610, R245 ;  /* 0x00007610fff57816 */ /* 0x000fe400000000f5 */
[----:B------:R-:W-:Y:S01]  /*1c2f0*/  PRMT R243, RZ, 0x7610, R243 ;  /* 0x00007610fff37816 */ /* 0x000fe200000000f3 */
[----:B------:R-:W3:Y:S01]  /*1c300*/  LDL R20, [R1+0x754] ;  /* 0x0007540001147983 */ /* 0x000ee20000100800 */
[----:B------:R-:W-:-:S02]  /*1c310*/  PRMT R241, RZ, 0x7610, R241 ;  /* 0x00007610fff17816 */ /* 0x000fc400000000f1 */
[----:B------:R-:W-:Y:S01]  /*1c320*/  PRMT R239, RZ, 0x7610, R239 ;  /* 0x00007610ffef7816 */ /* 0x000fe200000000ef */
[----:B------:R-:W3:Y:S01]  /*1c330*/  LDL R23, [R1+0x720] ;  /* 0x0007200001177983 */ /* 0x000ee20000100800 */
[----:B0-----:R-:W-:Y:S02]  /*1c340*/  @!P1 IMAD.MOV.U32 R4, RZ, RZ, R6 ;  /* 0x000000ffff049224 */ /* 0x001fe400078e0006 */
[----:B------:R-:W-:Y:S01]  /*1c350*/  @!P1 IMAD.MOV.U32 R5, RZ, RZ, R7 ;  /* 0x000000ffff059224 */ /* 0x000fe200078e0007 */
[----:B------:R-:W3:Y:S04]  /*1c360*/  LDL R6, [R1+0x94c] ;  /* 0x00094c0001067983 */ /* 0x000ee80000100800 */
[----:B------:R-:W3:Y:S04]  /*1c370*/  LDL R7, [R1+0x948] ;  /* 0x0009480001077983 */ /* 0x000ee80000100800 */
[----:B------:R0:W3:Y:S01]  /*1c380*/  @!P1 LDG.E.U16 R247, desc[UR16][R4.64] ;  /* 0x0000001004f79981 */ /* 0x0000e2000c1e1500 */
[----:B------:R-:W-:-:S02]  /*1c390*/  PRMT R237, RZ, 0x7610, R237 ;  /* 0x00007610ffed7816 */ /* 0x000fc400000000ed */
[----:B------:R-:W-:Y:S01]  /*1c3a0*/  PRMT R235, RZ, 0x7610, R235 ;  /* 0x00007610ffeb7816 */ /* 0x000fe200000000eb */
[----:B------:R-:W3:Y:S01]  /*1c3b0*/  LDL R22, [R1+0x724] ;  /* 0x0007240001167983 */ /* 0x000ee20000100800 */
[----:B------:R-:W-:Y:S02]  /*1c3c0*/  PRMT R233, RZ, 0x7610, R233 ;  /* 0x00007610ffe97816 */ /* 0x000fe400000000e9 */
        /* <DEDUP_REMOVED lines=13> */
[----:B--2---:R-:W-:Y:S02]  /*1c4a0*/  @!P1 IMAD.MOV.U32 R4, RZ, RZ, R8 ;  /* 0x000000ffff049224 */ /* 0x004fe400078e0008 */
[----:B------:R-:W-:Y:S01]  /*1c4b0*/  @!P1 IMAD.MOV.U32 R5, RZ, RZ, R9 ;  /* 0x000000ffff059224 */ /* 0x000fe200078e0009 */
[----:B------:R-:W2:Y:S04]  /*1c4c0*/  LDL R8, [R1+0x914] ;  /* 0x0009140001087983 */ /* 0x000ea80000100800 */
[----:B------:R-:W2:Y:S04]  /*1c4d0*/  LDL R9, [R1+0x910] ;  /* 0x0009100001097983 */ /* 0x000ea80000100800 */
[----:B------:R0:W2:Y:S01]  /*1c4e0*/  @!P1 LDG.E.U16 R243, desc[UR16][R4.64] ;  /* 0x0000001004f39981 */ /* 0x0000a2000c1e1500 */
[----:B------:R-:W-:-:S02]  /*1c4f0*/  PRMT R221, RZ, 0x7610, R221 ;  /* 0x00007610ffdd7816 */ /* 0x000fc400000000dd */
[----:B------:R-:W-:Y:S01]  /*1c500*/  PRMT R219, RZ, 0x7610, R219 ;  /* 0x00007610ffdb7816 */ /* 0x000fe200000000db */
[----:B------:R-:W2:Y:S01]  /*1c510*/  LDL R154, [R1+0x6e0] ;  /* 0x0006e000019a7983 */ /* 0x000ea20000100800 */
[----:B------:R-:W-:Y:S02]  /*1c520*/  PRMT R217, RZ, 0x7610, R217 ;  /* 0x00007610ffd97816 */ /* 0x000fe400000000d9 */
[----:B------:R-:W-:Y:S01]  /*1c530*/  PRMT R215, RZ, 0x7610, R215 ;  /* 0x00007610ffd77816 */ /* 0x000fe200000000d7 */
[----:B------:R-:W2:Y:S01]  /*1c540*/  LDL R157, [R1+0x6d0] ;  /* 0x0006d000019d7983 */ /* 0x000ea20000100800 */
[----:B0-----:R-:W-:-:S03]  /*1c550*/  @!P1 IMAD.MOV.U32 R5, RZ, RZ, R17 ;  /* 0x000000ffff059224 */ /* 0x001fc600078e0011 */
[----:B------:R-:W2:Y:S01]  /*1c560*/  LDL R17, [R1+0x908] ;  /* 0x0009080001117983 */ /* 0x000ea20000100800 */
[----:B------:R-:W-:Y:S02]  /*1c570*/  PRMT R213, RZ, 0x7610, R213 ;  /* 0x00007610ffd57816 */ /* 0x000fe400000000d5 */
[----:B------:R-:W-:Y:S01]  /*1c580*/  PRMT R211, RZ, 0x7610, R211 ;  /* 0x00007610ffd37816 */ /* 0x000fe200000000d3 */
[----:B------:R-:W2:Y:S01]  /*1c590*/  LDL R156, [R1+0x6d4] ;  /* 0x0006d400019c7983 */ /* 0x000ea20000100800 */
[----:B------:R-:W-:Y:S02]  /*1c5a0*/  PRMT R209, RZ, 0x7610, R209 ;  /* 0x00007610ffd17816 */ /* 0x000fe400000000d1 */
[----:B------:R-:W-:Y:S01]  /*1c5b0*/  PRMT R207, RZ, 0x7610, R207 ;  /* 0x00007610ffcf7816 */ /* 0x000fe200000000cf */
[----:B------:R-:W2:Y:S01]  /*1c5c0*/  LDL R159, [R1+0x6a0] ;  /* 0x0006a000019f7983 */ /* 0x000ea20000100800 */
[----:B------:R-:W-:Y:S02]  /*1c5d0*/  PRMT R205, RZ, 0x7610, R205 ;  /* 0x00007610ffcd7816 */ /* 0x000fe400000000cd */
[----:B------:R-:W-:Y:S01]  /*1c5e0*/  PRMT R203, RZ, 0x7610, R203 ;  /* 0x00007610ffcb7816 */ /* 0x000fe200000000cb */
[----:B------:R-:W2:Y:S01]  /*1c5f0*/  LDL R158, [R1+0x6a4] ;  /* 0x0006a400019e7983 */ /* 0x000ea20000100800 */
[----:B------:R-:W-:-:S02]  /*1c600*/  PRMT R201, RZ, 0x7610, R201 ;  /* 0x00007610ffc97816 */ /* 0x000fc400000000c9 */
[----:B------:R-:W-:Y:S01]  /*1c610*/  PRMT R199, RZ, 0x7610, R199 ;  /* 0x00007610ffc77816 */ /* 0x000fe200000000c7 */
[----:B------:R-:W2:Y:S01]  /*1c620*/  LDL R155, [R1+0x694] ;  /* 0x00069400019b7983 */ /* 0x000ea20000100800 */
[----:B------:R-:W-:Y:S02]  /*1c630*/  PRMT R197, RZ, 0x7610, R197 ;  /* 0x00007610ffc57816 */ /* 0x000fe400000000c5 */
[----:B------:R-:W-:Y:S01]  /*1c640*/  PRMT R195, RZ, 0x7610, R195 ;  /* 0x00007610ffc37816 */ /* 0x000fe200000000c3 */
[----:B------:R-:W2:Y:S01]  /*1c650*/  LDL R160, [R1+0x690] ;  /* 0x0006900001a07983 */ /* 0x000ea20000100800 */
[----:B------:R-:W-:Y:S02]  /*1c660*/  PRMT R193, RZ, 0x7610, R193 ;  /* 0x00007610ffc17816 */ /* 0x000fe400000000c1 */
[----:B------:R-:W-:Y:S01]  /*1c670*/  PRMT R189, RZ, 0x7610, R189 ;  /* 0x00007610ffbd7816 */ /* 0x000fe200000000bd */
[----:B------:R-:W2:Y:S04]  /*1c680*/  LDL R162, [R1+0x664] ;  /* 0x0006640001a27983 */ /* 0x000ea80000100800 */
        /* <DEDUP_REMOVED lines=27> */
[----:B------:R-:W2:Y:S01]  /*1c840*/  LDL R190, [R1+0x234] ;  /* 0x0002340001be7983 */ /* 0x000ea20000100800 */
[----:B----4-:R-:W-:-:S03]  /*1c850*/  @!P1 IMAD.MOV.U32 R4, RZ, RZ, R16 ;  /* 0x000000ffff049224 */ /* 0x010fc600078e0010 */
[----:B------:R-:W4:Y:S04]  /*1c860*/  LDL R16, [R1+0x90c] ;  /* 0x00090c0001107983 */ /* 0x000f280000100800 */
[----:B------:R0:W4:Y:S02]  /*1c870*/  @!P1 LDG.E.U16 R241, desc[UR16][R4.64] ;  /* 0x0000001004f19981 */ /* 0x000124000c1e1500 */
[----:B0-----:R-:W-:Y:S02]  /*1c880*/  @!P1 IMAD.MOV.U32 R5, RZ, RZ, R11 ;  /* 0x000000ffff059224 */ /* 0x001fe400078e000b */
[----:B------:R-:W4:Y:S01]  /*1c890*/  LDL R11, [R1+0x8d8] ;  /* 0x0008d800010b7983 */ /* 0x000f220000100800 */
[----:B---3--:R-:W-:-:S03]  /*1c8a0*/  @!P1 IMAD.MOV.U32 R4, RZ, RZ, R10 ;  /* 0x000000ffff049224 */ /* 0x008fc600078e000a */
[----:B------:R-:W3:Y:S04]  /*1c8b0*/  LDL R10, [R1+0x8dc] ;  /* 0x0008dc00010a7983 */ /* 0x000ee80000100800 */
[----:B------:R0:W3:Y:S02]  /*1c8c0*/  @!P1 LDG.E.U16 R239, desc[UR16][R4.64] ;  /* 0x0000001004ef9981 */ /* 0x0000e4000c1e1500 */
[----:B0-----:R-:W-:Y:S02]  /*1c8d0*/  @!P1 IMAD.MOV.U32 R4, RZ, RZ, R13 ;  /* 0x000000ffff049224 */ /* 0x001fe400078e000d */
[----:B------:R-:W-:Y:S01]  /*1c8e0*/  @!P1 IMAD.MOV.U32 R5, RZ, RZ, R18 ;  /* 0x000000ffff059224 */ /* 0x000fe200078e0012 */
[----:B------:R-:W3:Y:S04]  /*1c8f0*/  LDL R13, [R1+0x8d4] ;  /* 0x0008d400010d7983 */ /* 0x000ee80000100800 */
[----:B------:R-:W3:Y:S04]  /*1c900*/  LDL R18, [R1+0x8d0] ;  /* 0x0008d00001127983 */ /* 0x000ee80000100800 */
[----:B------:R0:W3:Y:S02]  /*1c910*/  @!P1 LDG.E.U16 R237, desc[UR16][R4.64] ;  /* 0x0000001004ed9981 */ /* 0x0000e4000c1e1500 */
[----:B0-----:R-:W-:-:S02]  /*1c920*/  @!P1 IMAD.MOV.U32 R5, RZ, RZ, R12 ;  /* 0x000000ffff059224 */ /* 0x001fc400078e000c */
        /* <DEDUP_REMOVED lines=14> */
[----:B--2---:R-:W-:-:S02]  /*1ca10*/  @!P1 IMAD.MOV.U32 R4, RZ, RZ, R8 ;  /* 0x000000ffff049224 */ /* 0x004fc400078e0008 */
[----:B------:R-:W-:Y:S01]  /*1ca20*/  @!P1 IMAD.MOV.U32 R5, RZ, RZ, R9 ;  /* 0x000000ffff059224 */ /* 0x000fe200078e0009 */
[----:B------:R-:W2:Y:S04]  /*1ca30*/  LDL R8, [R1+0x88c] ;  /* 0x00088c0001087983 */ /* 0x000ea80000100800 */
[----:B------:R-:W2:Y:S04]  /*1ca40*/  LDL R9, [R1+0x888] ;  /* 0x0008880001097983 */ /* 0x000ea80000100800 */
[----:B------:R0:W2:Y:S02]  /*1ca50*/  @!P1 LDG.E.U16 R229, desc[UR16][R4.64] ;  /* 0x0000001004e59981 */ /* 0x0000a4000c1e1500 */
[----:B0-----:R-:W-:-:S02]  /*1ca60*/  @!P1 IMAD.MOV.U32 R5, RZ, RZ, R17 ;  /* 0x000000ffff059224 */ /* 0x001fc400078e0011 */
        /* <DEDUP_REMOVED lines=33> */
[----:B------:R0:W2:Y:S02]  /*1cc80*/  @!P1 LDG.E.U16 R215, desc[UR16][R4.64] ;  /* 0x0000001004d79981 */ /* 0x0000a4000c1e1500 */
[----:B0-----:R-:W-:Y:S02]  /*1cc90*/  @!P1 IMAD.MOV.U32 R5, RZ, RZ, R17 ;  /* 0x000000ffff059224 */ /* 0x001fe400078e0011 */
        /* <DEDUP_REMOVED lines=54> */
[----:B0-----:R-:W-:Y:S02]  /*1d000*/  PRMT R4, RZ, 0x7610, R4 ;  /* 0x00007610ff047816 */ /* 0x001fe40000000004 */
[----:B------:R0:W3:Y:S01]  /*1d010*/  @!P1 LDG.E.U16 R189, desc[UR16][R6.64] ;  /* 0x0000001006bd9981 */ /* 0x0000e2000c1e1500 */
[----:B------:R-:W-:Y:S01]  /*1d020*/  PRMT R5, RZ, 0x7610, R5 ;  /* 0x00007610ff057816 */ /* 0x000fe20000000005 */
[----:B0-----:R-:W-:-:S02]  /*1d030*/  @!P1 IMAD.MOV.U32 R6, RZ, RZ, R14 ;  /* 0x000000ffff069224 */ /* 0x001fc400078e000e */
[----:B------:R-:W3:Y:S01]  /*1d040*/  LDL R14, [R1+0x74c] ;  /* 0x00074c00010e7983 */ /* 0x000ee20000100800 */
[----:B------:R-:W-:-:S03]  /*1d050*/  @!P1 IMAD.MOV.U32 R7, RZ, RZ, R15 ;  /* 0x000000ffff079224 */ /* 0x000fc600078e000f */
[----:B------:R-:W3:Y:S04]  /*1d060*/  LDL R15, [R1+0x748] ;  /* 0x00074800010f7983 */ /* 0x000ee80000100800 */
[----:B------:R0:W3:Y:S02]  /*1d070*/  @!P1 LDG.E.U16 R4, desc[UR16][R6.64] ;  /* 0x0000001006049981 */ /* 0x0000e4000c1e1500 */
[----:B0-----:R-:W-:Y:S02]  /*1d080*/  PRMT R7, RZ, 0x7610, R7 ;  /* 0x00007610ff077816 */ /* 0x001fe40000000007 */
[----:B--2---:R0:W2:Y:S02]  /*1d090*/  @!P1 LDG.E.U16 R5, desc[UR16][R8.64] ;  /* 0x0000001008059981 */ /* 0x0040a4000c1e1500 */
[----:B0-----:R-:W-:-:S02]  /*1d0a0*/  @!P1 IMAD.MOV.U32 R9, RZ, RZ, R17 ;  /* 0x000000ffff099224 */ /* 0x001fc400078e0011 */
[----:B------:R-:W2:Y:S01]  /*1d0b0*/  LDL R17, [R1+0x718] ;  /* 0x0007180001117983 */ /* 0x000ea20000100800 */
[----:B----4-:R-:W-:-:S03]  /*1d0c0*/  @!P1 IMAD.MOV.U32 R8, RZ, RZ, R16 ;  /* 0x000000ffff089224 */ /* 0x010fc600078e0010 */
[----:B------:R-:W2:Y:S04]  /*1d0d0*/  LDL R16, [R1+0x71c] ;  /* 0x00071c0001107983 */ /* 0x000ea80000100800 */
[----:B---3--:R0:W3:Y:S02]  /*1d0e0*/  @!P1 LDG.E.U16 R7, desc[UR16][R10.64] ;  /* 0x000000100a079981 */ /* 0x0080e4000c1e1500 */
[----:B0-----:R-:W-:Y:S02]  /*1d0f0*/  @!P1 IMAD.MOV.U32 R10, RZ, RZ, R13 ;  /* 0x000000ffff0a9224 */ /* 0x001fe400078e000d */
[----:B------:R-:W-:Y:S02]  /*1d100*/  @!P1 IMAD.MOV.U32 R11, RZ, RZ, R18 ;  /* 0x000000ffff0b9224 */ /* 0x000fe400078e0012 */
[----:B------:R-:W4:Y:S01]  /*1d110*/  LDL R18, [R1+0x70c] ;  /* 0x00070c0001127983 */ /* 0x000f220000100800 */
[----:B------:R-:W-:-:S02]  /*1d120*/  @!P1 IMAD.MOV.U32 R13, RZ, RZ, R12 ;  /* 0x000000ffff0d9224 */ /* 0x000fc400078e000c */
[----:B------:R-:W-:Y:S02]  /*1d130*/  @!P1 IMAD.MOV.U32 R12, RZ, RZ, R0 ;  /* 0x000000ffff0c9224 */ /* 0x000fe400078e0000 */
[----:B------:R-:W3:Y:S01]  /*1d140*/  LDL R0, [R1+0x6e4] ;  /* 0x0006e40001007983 */ /* 0x000ee20000100800 */
[----:B------:R-:W-:-:S06]  /*1d150*/  PRMT R6, RZ, 0x7610, R6 ;  /* 0x00007610ff067816 */ /* 0x000fcc0000000006 */
[----:B------:R0:W3:Y:S02]  /*1d160*/  @!P1 LDG.E.U16 R6, desc[UR16][R8.64] ;  /* 0x0000001008069981 */ /* 0x0000e4000c1e1500 */
[----:B0-----:R-:W-:Y:S02]  /*1d170*/  PRMT R8, RZ, 0x7610, R8 ;  /* 0x00007610ff087816 */ /* 0x001fe40000000008 */
[----:B------:R-:W-:-:S04]  /*1d180*/  PRMT R9, RZ, 0x7610, R9 ;  /* 0x00007610ff097816 */ /* 0x000fc80000000009 */
[----:B------:R0:W3:Y:S04]  /*1d190*/  @!P1 LDG.E.U16 R8, desc[UR16][R10.64] ;  /* 0x000000100a089981 */ /* 0x0000e8000c1e1500 */
[----:B------:R1:W3:Y:S01]  /*1d1a0*/  @!P1 LDG.E.U16 R9, desc[UR16][R12.64] ;  /* 0x000000100c099981 */ /* 0x0002e2000c1e1500 */
[----:B0-----:R-:W-:Y:S02]  /*1d1b0*/  PRMT R10, RZ, 0x7610, R10 ;  /* 0x00007610ff0a7816 */ /* 0x001fe4000000000a */
[----:B------:R-:W-:Y:S01]  /*1d1c0*/  PRMT R11, RZ, 0x7610, R11 ;  /* 0x00007610ff0b7816 */ /* 0x000fe2000000000b */
[----:B-1----:R-:W-:Y:S02]  /*1d1d0*/  @!P1 IMAD.MOV.U32 R12, RZ, RZ, R20 ;  /* 0x000000ffff0c9224 */ /* 0x002fe400078e0014 */
[----:B------:R-:W-:Y:S01]  /*1d1e0*/  @!P1 IMAD.MOV.U32 R13, RZ, RZ, R21 ;  /* 0x000000ffff0d9224 */ /* 0x000fe200078e0015 */
[----:B------:R-:W3:Y:S04]  /*1d1f0*/  LDL R20, [R1+0x6dc] ;  /* 0x0006dc0001147983 */ /* 0x000ee80000100800 */
[----:B------:R0:W3:Y:S04]  /*1d200*/  @!P1 LDG.E.U16 R10, desc[UR16][R12.64] ;  /* 0x000000100c0a9981 */ /* 0x0000e8000c1e1500 */
[----:B------:R-:W3:Y:S04]  /*1d210*/  LDL R21, [R1+0x6d8] ;  /* 0x0006d80001157983 */ /* 0x000ee80000100800 */
[----:B------:R1:W3:Y:S01]  /*1d220*/  @!P1 LDG.E.U16 R11, desc[UR16][R14.64] ;  /* 0x000000100e0b9981 */ /* 0x0002e2000c1e1500 */
[----:B0-----:R-:W-:-:S02]  /*1d230*/  PRMT R12, RZ, 0x7610, R12 ;  /* 0x00007610ff0c7816 */ /* 0x001fc4000000000c */
[----:B------:R-:W-:Y:S01]  /*1d240*/  PRMT R13, RZ, 0x7610, R13 ;  /* 0x00007610ff0d7816 */ /* 0x000fe2000000000d */
[----:B-1----:R-:W-:Y:S02]  /*1d250*/  @!P1 IMAD.MOV.U32 R14, RZ, RZ, R22 ;  /* 0x000000ffff0e9224 */ /* 0x002fe400078e0016 */
[----:B------:R-:W-:Y:S01]  /*1d260*/  @!P1 IMAD.MOV.U32 R15, RZ, RZ, R23 ;  /* 0x000000ffff0f9224 */ /* 0x000fe200078e0017 */
[----:B------:R-:W3:Y:S04]  /*1d270*/  LDL R22, [R1+0x6cc] ;  /* 0x0006cc0001167983 */ /* 0x000ee80000100800 */
[----:B------:R0:W3:Y:S04]  /*1d280*/  @!P1 LDG.E.U16 R12, desc[UR16][R14.64] ;  /* 0x000000100e0c9981 */ /* 0x0000e8000c1e1500 */
[----:B------:R-:W3:Y:S01]  /*1d290*/  LDL R23, [R1+0x6c8] ;  /* 0x0006c80001177983 */ /* 0x000ee20000100800 */
[----:B0-----:R-:W-:-:S03]  /*1d2a0*/  PRMT R15, RZ, 0x7610, R15 ;  /* 0x00007610ff0f7816 */ /* 0x001fc6000000000f */
[----:B--2---:R0:W2:Y:S02]  /*1d2b0*/  @!P1 LDG.E.U16 R13, desc[UR16][R16.64] ;  /* 0x00000010100d9981 */ /* 0x0040a4000c1e1500 */
[----:B0-----:R-:W-:Y:S02]  /*1d2c0*/  @!P1 IMAD.MOV.U32 R16, RZ, RZ, R152 ;  /* 0x000000ffff109224 */ /* 0x001fe400078e0098 */
[----:B------:R-:W-:Y:S01]  /*1d2d0*/  @!P1 IMAD.MOV.U32 R17, RZ, RZ, R153 ;  /* 0x000000ffff119224 */ /* 0x000fe200078e0099 */
[----:B------:R-:W2:Y:S04]  /*1d2e0*/  LDL R152, [R1+0x69c] ;  /* 0x00069c0001987983 */ /* 0x000ea80000100800 */
[----:B------:R-:W2:Y:S04]  /*1d2f0*/  LDL R153, [R1+0x698] ;  /* 0x0006980001997983 */ /* 0x000ea80000100800 */
[----:B----4-:R0:W4:Y:S02]  /*1d300*/  @!P1 LDG.E.U16 R15, desc[UR16][R18.64] ;  /* 0x00000010120f9981 */ /* 0x010124000c1e1500 */
[----:B0-----:R-:W-:-:S02]  /*1d310*/  @!P1 IMAD.MOV.U32 R19, RZ, RZ, R154 ;  /* 0x000000ffff139224 */ /* 0x001fc400078e009a */
[----:B------:R-:W4:Y:S01]  /*1d320*/  LDL R154, [R1+0x688] ;  /* 0x00068800019a7983 */ /* 0x000f220000100800 */
[----:B---3--:R-:W-:-:S03]  /*1d330*/  @!P1 IMAD.MOV.U32 R18, RZ, RZ, R0 ;  /* 0x000000ffff129224 */ /* 0x008fc600078e0000 */
[----:B------:R-:W3:Y:S01]  /*1d340*/  LDL R0, [R1+0x68c] ;  /* 0x00068c0001007983 */ /* 0x000ee20000100800 */
[----:B------:R-:W-:-:S06]  /*1d350*/  PRMT R14, RZ, 0x7610, R14 ;  /* 0x00007610ff0e7816 */ /* 0x000fcc000000000e */
[----:B------:R0:W3:Y:S02]  /*1d360*/  @!P1 LDG.E.U16 R14, desc[UR16][R16.64] ;  /* 0x00000010100e9981 */ /* 0x0000e4000c1e1500 */
[----:B0-----:R-:W-:Y:S02]  /*1d370*/  PRMT R16, RZ, 0x7610, R16 ;  /* 0x00007610ff107816 */ /* 0x001fe40000000010 */
[----:B------:R-:W-:-:S04]  /*1d380*/  PRMT R17, RZ, 0x7610, R17 ;  /* 0x00007610ff117816 */ /* 0x000fc80000000011 */
[----:B------:R0:W3:Y:S02]  /*1d390*/  @!P1 LDG.E.U16 R16, desc[UR16][R18.64] ;  /* 0x0000001012109981 */ /* 0x0000e4000c1e1500 */
[----:B0-----:R-:W-:Y:S02]  /*1d3a0*/  PRMT R18, RZ, 0x7610, R18 ;  /* 0x00007610ff127816 */ /* 0x001fe40000000012 */
[----:B------:R-:W-:Y:S01]  /*1d3b0*/  PRMT R19, RZ, 0x7610, R19 ;  /* 0x00007610ff137816 */ /* 0x000fe20000000013 */
[----:B------:R0:W3:Y:S02]  /*1d3c0*/  @!P1 LDG.E.U16 R17, desc[UR16][R20.64] ;  /* 0x0000001014119981 */ /* 0x0000e4000c1e1500 */
[----:B0-----:R-:W-:Y:S02]  /*1d3d0*/  @!P1 IMAD.MOV.U32 R20, RZ, RZ, R156 ;  /* 0x000000ffff149224 */ /* 0x001fe400078e009c */
[----:B------:R-:W-:Y:S01]  /*1d3e0*/  @!P1 IMAD.MOV.U32 R21, RZ, RZ, R157 ;  /* 0x000000ffff159224 */ /* 0x000fe200078e009d */
[----:B------:R-:W3:Y:S04]  /*1d3f0*/  LDL R156, [R1+0x65c] ;  /* 0x00065c00019c7983 */ /* 0x000ee80000100800 */
[----:B------:R0:W3:Y:S04]  /*1d400*/  @!P1 LDG.E.U16 R18, desc[UR16][R20.64] ;  /* 0x0000001014129981 */ /* 0x0000e8000c1e1500 */
[----:B------:R-:W3:Y:S04]  /*1d410*/  LDL R157, [R1+0x658] ;  /* 0x00065800019d7983 */ /* 0x000ee80000100800 */
[----:B------:R1:W3:Y:S01]  /*1d420*/  @!P1 LDG.E.U16 R19, desc[UR16][R22.64] ;  /* 0x0000001016139981 */ /* 0x0002e2000c1e1500 */
[----:B0-----:R-:W-:Y:S01]  /*1d430*/  PRMT R21, RZ, 0x7610, R21 ;  /* 0x00007610ff157816 */ /* 0x001fe20000000015 */
[----:B-1----:R-:W-:-:S02]  /*1d440*/  @!P1 IMAD.MOV.U32 R22, RZ, RZ, R158 ;  /* 0x000000ffff169224 */ /* 0x002fc400078e009e */
[----:B------:R-:W-:Y:S01]  /*1d450*/  @!P1 IMAD.MOV.U32 R23, RZ, RZ, R159 ;  /* 0x000000ffff179224 */ /* 0x000fe200078e009f */
[----:B------:R-:W3:Y:S04]  /*1d460*/  LDL R158, [R1+0x64c] ;  /* 0x00064c00019e7983 */ /* 0x000ee80000100800 */
[----:B------:R-:W3:Y:S04]  /*1d470*/  LDL R159, [R1+0x648] ;  /* 0x00064800019f7983 */ /* 0x000ee80000100800 */
[----:B--2---:R0:W2:Y:S02]  /*1d480*/  @!P1 LDG.E.U16 R21, desc[UR16][R152.64] ;  /* 0x0000001098159981 */ /* 0x0040a4000c1e1500 */
[----:B0-----:R-:W-:-:S02]  /*1d490*/  @!P1 IMAD.MOV.U32 R152, RZ, RZ, R155 ;  /* 0x000000ffff989224 */ /* 0x001fc400078e009b */
[----:B------:R-:W-:Y:S02]  /*1d4a0*/  @!P1 IMAD.MOV.U32 R153, RZ, RZ, R160 ;  /* 0x000000ffff999224 */ /* 0x000fe400078e00a0 */
[----:B------:R-:W2:Y:S01]  /*1d4b0*/  LDL R160, [R1+0x3f8] ;  /* 0x0003f80001a07983 */ /* 0x000ea20000100800 */
[----:B----4-:R-:W-:Y:S02]  /*1d4c0*/  @!P1 IMAD.MOV.U32 R155, RZ, RZ, R154 ;  /* 0x000000ffff9b9224 */ /* 0x010fe400078e009a */
[----:B---3--:R-:W-:Y:S02]  /*1d4d0*/  @!P1 IMAD.MOV.U32 R154, RZ, RZ, R0 ;  /* 0x000000ffff9a9224 */ /* 0x008fe400078e0000 */
[----:B------:R-:W3:Y:S01]  /*1d4e0*/  LDL R0, [R1+0x3fc] ;  /* 0x0003fc0001007983 */ /* 0x000ee20000100800 */
[----:B------:R-:W-:-:S06]  /*1d4f0*/  PRMT R20, RZ, 0x7610, R20 ;  /* 0x00007610ff147816 */ /* 0x000fcc0000000014 */
[----:B------:R0:W4:Y:S02]  /*1d500*/  @!P1 LDG.E.U16 R20, desc[UR16][R22.64] ;  /* 0x0000001016149981 */ /* 0x000124000c1e1500 */
[----:B0-----:R-:W-:Y:S02]  /*1d510*/  PRMT R22, RZ, 0x7610, R22 ;  /* 0x00007610ff167816 */ /* 0x001fe40000000016 */
[----:B------:R-:W-:-:S04]  /*1d520*/  PRMT R23, RZ, 0x7610, R23 ;  /* 0x00007610ff177816 */ /* 0x000fc80000000017 */
[----:B------:R0:W4:Y:S04]  /*1d530*/  @!P1 LDG.E.U16 R22, desc[UR16][R152.64] ;  /* 0x0000001098169981 */ /* 0x000128000c1e1500 */
[----:B------:R1:W4:Y:S01]  /*1d540*/  @!P1 LDG.E.U16 R23, desc[UR16][R154.64] ;  /* 0x000000109a179981 */ /* 0x000322000c1e1500 */
[----:B0-----:R-:W-:Y:S01]  /*1d550*/  PRMT R152, RZ, 0x7610, R152 ;  /* 0x00007610ff987816 */ /* 0x001fe20000000098 */
[----:B-1----:R-:W-:Y:S02]  /*1d560*/  @!P1 IMAD.MOV.U32 R154, RZ, RZ, R162 ;  /* 0x000000ffff9a9224 */ /* 0x002fe400078e00a2 */
[----:B------:R-:W-:Y:S01]  /*1d570*/  @!P1 IMAD.MOV.U32 R155, RZ, RZ, R166 ;  /* 0x000000ffff9b9224 */ /* 0x000fe200078e00a6 */
[----:B------:R-:W-:Y:S01]  /*1d580*/  PRMT R153, RZ, 0x7610, R153 ;  /* 0x00007610ff997816 */ /* 0x000fe20000000099 */
[----:B------:R-:W4:Y:S04]  /*1d590*/  LDL R166, [R1+0x3f4] ;  /* 0x0003f40001a67983 */ /* 0x000f280000100800 */
[----:B------:R0:W4:Y:S04]  /*1d5a0*/  @!P1 LDG.E.U16 R152, desc[UR16][R154.64] ;  /* 0x000000109a989981 */ /* 0x000128000c1e1500 */
[----:B------:R-:W4:Y:S01]  /*1d5b0*/  LDL R162, [R1+0x3ec] ;  /* 0x0003ec0001a27983 */ /* 0x000f220000100800 */
[----:B0-----:R-:W-:-:S03]  /*1d5c0*/  PRMT R155, RZ, 0x7610, R155 ;  /* 0x00007610ff9b7816 */ /* 0x001fc6000000009b */
[----:B------:R0:W4:Y:S02]  /*1d5d0*/  @!P1 LDG.E.U16 R153, desc[UR16][R156.64] ;  /* 0x000000109c999981 */ /* 0x000124000c1e1500 */
[----:B0-----:R-:W-:Y:S02]  /*1d5e0*/  @!P1 IMAD.MOV.U32 R156, RZ, RZ, R163 ;  /* 0x000000ffff9c9224 */ /* 0x001fe400078e00a3 */
[----:B------:R-:W-:Y:S01]  /*1d5f0*/  @!P1 IMAD.MOV.U32 R157, RZ, RZ, R165 ;  /* 0x000000ffff9d9224 */ /* 0x000fe200078e00a5 */
[----:B------:R-:W4:Y:S04]  /*1d600*/  LDL R163, [R1+0x3e8] ;  /* 0x0003e80001a37983 */ /* 0x000f280000100800 */
[----:B------:R-:W4:Y:S04]  /*1d610*/  LDL R165, [R1+0x3b8] ;  /* 0x0003b80001a57983 */ /* 0x000f280000100800 */
[----:B------:R0:W4:Y:S02]  /*1d620*/  @!P1 LDG.E.U16 R155, desc[UR16][R158.64] ;  /* 0x000000109e9b9981 */ /* 0x000124000c1e1500 */
[----:B0-----:R-:W-:-:S02]  /*1d630*/  @!P1 IMAD.MOV.U32 R159, RZ, RZ, R164 ;  /* 0x000000ffff9f9224 */ /* 0x001fc400078e00a4 */
[----:B------:R-:W-:Y:S01]  /*1d640*/  @!P1 IMAD.MOV.U32 R158, RZ, RZ, R161 ;  /* 0x000000ffff9e9224 */ /* 0x000fe200078e00a1 */
[----:B------:R-:W4:Y:S01]  /*1d650*/  LDL R164, [R1+0x3bc] ;  /* 0x0003bc0001a47983 */ /* 0x000f220000100800 */
[----:B--2---:R-:W-:Y:S02]  /*1d660*/  @!P1 IMAD.MOV.U32 R161, RZ, RZ, R160 ;  /* 0x000000ffffa19224 */ /* 0x004fe400078e00a0 */
[----:B---3--:R-:W-:Y:S02]  /*1d670*/  @!P1 IMAD.MOV.U32 R160, RZ, RZ, R0 ;  /* 0x000000ffffa09224 */ /* 0x008fe400078e0000 */
[----:B------:R-:W2:Y:S01]  /*1d680*/  LDL R0, [R1+0x3b4] ;  /* 0x0003b40001007983 */ /* 0x000ea20000100800 */
[----:B------:R-:W-:-:S06]  /*1d690*/  PRMT R154, RZ, 0x7610, R154 ;  /* 0x00007610ff9a7816 */ /* 0x000fcc000000009a */
[----:B------:R0:W3:Y:S02]  /*1d6a0*/  @!P1 LDG.E.U16 R154, desc[UR16][R156.64] ;  /* 0x000000109c9a9981 */ /* 0x0000e4000c1e1500 */
[----:B0-----:R-:W-:Y:S02]  /*1d6b0*/  PRMT R156, RZ, 0x7610, R156 ;  /* 0x00007610ff9c7816 */ /* 0x001fe4000000009c */
[----:B------:R-:W-:-:S04]  /*1d6c0*/  PRMT R157, RZ, 0x7610, R157 ;  /* 0x00007610ff9d7816 */ /* 0x000fc8000000009d */
[----:B------:R0:W3:Y:S04]  /*1d6d0*/  @!P1 LDG.E.U16 R156, desc[UR16][R158.64] ;  /* 0x000000109e9c9981 */ /* 0x0000e8000c1e1500 */
[----:B------:R1:W3:Y:S01]  /*1d6e0*/  @!P1 LDG.E.U16 R157, desc[UR16][R160.64] ;  /* 0x00000010a09d9981 */ /* 0x0002e2000c1e1500 */
[----:B0-----:R-:W-:Y:S01]  /*1d6f0*/  PRMT R158, RZ, 0x7610, R158 ;  /* 0x00007610ff9e7816 */ /* 0x001fe2000000009e */
[----:B-1----:R-:W-:Y:S02]  /*1d700*/  @!P1 IMAD.MOV.U32 R161, RZ, RZ, R167 ;  /* 0x000000ffffa19224 */ /* 0x002fe400078e00a7 */
[----:B----4-:R-:W-:Y:S01]  /*1d710*/  @!P1 IMAD.MOV.U32 R160, RZ, RZ, R166 ;  /* 0x000000ffffa09224 */ /* 0x010fe200078e00a6 */
[----:B------:R-:W4:Y:S04]  /*1d720*/  LDL R167, [R1+0x3a8] ;  /* 0x0003a80001a77983 */ /* 0x000f280000100800 */
[----:B------:R-:W4:Y:S01]  /*1d730*/  LDL R166, [R1+0x3ac] ;  /* 0x0003ac0001a67983 */ /* 0x000f220000100800 */
[----:B------:R-:W-:-:S03]  /*1d740*/  PRMT R159, RZ, 0x7610, R159 ;  /* 0x00007610ff9f7816 */ /* 0x000fc6000000009f */
[----:B------:R0:W3:Y:S02]  /*1d750*/  @!P1 LDG.E.U16 R158, desc[UR16][R160.64] ;  /* 0x00000010a09e9981 */ /* 0x0000e4000c1e1500 */
[----:B0-----:R-:W-:Y:S02]  /*1d760*/  PRMT R161, RZ, 0x7610, R161 ;  /* 0x00007610ffa17816 */ /* 0x001fe400000000a1 */
[----:B------:R0:W3:Y:S02]  /*1d770*/  @!P1 LDG.E.U16 R159, desc[UR16][R162.64] ;  /* 0x00000010a29f9981 */ /* 0x0000e4000c1e1500 */
[----:B0-----:R-:W-:Y:S02]  /*1d780*/  @!P1 IMAD.MOV.U32 R162, RZ, RZ, R168 ;  /* 0x000000ffffa29224 */ /* 0x001fe400078e00a8 */
[----:B------:R-:W-:Y:S01]  /*1d790*/  @!P1 IMAD.MOV.U32 R163, RZ, RZ, R169 ;  /* 0x000000ffffa39224 */ /* 0x000fe200078e00a9 */
[----:B------:R-:W3:Y:S04]  /*1d7a0*/  LDL R168, [R1+0x37c] ;  /* 0x00037c0001a87983 */ /* 0x000ee80000100800 */
[----:B------:R-:W3:Y:S04]  /*1d7b0*/  LDL R169, [R1+0x378] ;  /* 0x0003780001a97983 */ /* 0x000ee80000100800 */
[----:B------:R0:W3:Y:S02]  /*1d7c0*/  @!P1 LDG.E.U16 R161, desc[UR16][R164.64] ;  /* 0x00000010a4a19981 */ /* 0x0000e4000c1e1500 */
[----:B0-----:R-:W-:-:S02]  /*1d7d0*/  @!P1 IMAD.MOV.U32 R165, RZ, RZ, R172 ;  /* 0x000000ffffa59224 */ /* 0x001fc400078e00ac */
[----:B------:R-:W3:Y:S01]  /*1d7e0*/  LDL R172, [R1+0x370] ;  /* 0x0003700001ac7983 */ /* 0x000ee20000100800 */
[----:B--2---:R-:W-:-:S03]  /*1d7f0*/  @!P1 IMAD.MOV.U32 R164, RZ, RZ, R0 ;  /* 0x000000ffffa49224 */ /* 0x004fc600078e0000 */
[----:B------:R-:W2:Y:S01]  /*1d800*/  LDL R0, [R1+0x374] ;  /* 0x0003740001007983 */ /* 0x000ea20000100800 */
[----:B------:R-:W-:-:S06]  /*1d810*/  PRMT R160, RZ, 0x7610, R160 ;  /* 0x00007610ffa07816 */ /* 0x000fcc00000000a0 */
[----:B------:R0:W2:Y:S02]  /*1d820*/  @!P1 LDG.E.U16 R160, desc[UR16][R162.64] ;  /* 0x00000010a2a09981 */ /* 0x0000a4000c1e1500 */
[----:B0-----:R-:W-:Y:S02]  /*1d830*/  PRMT R163, RZ, 0x7610, R163 ;  /* 0x00007610ffa37816 */ /* 0x001fe400000000a3 */
[----:B------:R-:W-:-:S06]  /*1d840*/  PRMT R162, RZ, 0x7610, R162 ;  /* 0x00007610ffa27816 */ /* 0x000fcc00000000a2 */
[----:B------:R0:W2:Y:S02]  /*1d850*/  @!P1 LDG.E.U16 R162, desc[UR16][R164.64] ;  /* 0x00000010a4a29981 */ /* 0x0000a4000c1e1500 */
[----:B0-----:R-:W-:Y:S02]  /*1d860*/  PRMT R165, RZ, 0x7610, R165 ;  /* 0x00007610ffa57816 */ /* 0x001fe400000000a5 */
[----:B----4-:R0:W4:Y:S02]  /*1d870*/  @!P1 LDG.E.U16 R163, desc[UR16][R166.64] ;  /* 0x00000010a6a39981 */ /* 0x010124000c1e1500 */
[----:B0-----:R-:W-:Y:S02]  /*1d880*/  @!P1 IMAD.MOV.U32 R166, RZ, RZ, R170 ;  /* 0x000000ffffa69224 */ /* 0x001fe400078e00aa */
[----:B------:R-:W-:Y:S01]  /*1d890*/  @!P1 IMAD.MOV.U32 R167, RZ, RZ, R171 ;  /* 0x000000ffffa79224 */ /* 0x000fe200078e00ab */
[----:B------:R-:W4:Y:S04]  /*1d8a0*/  LDL R170, [R1+0x344] ;  /* 0x0003440001aa7983 */ /* 0x000f280000100800 */
[----:B------:R-:W4:Y:S04]  /*1d8b0*/  LDL R171, [R1+0x340] ;  /* 0x0003400001ab7983 */ /* 0x000f280000100800 */
[----:B---3--:R0:W3:Y:S02]  /*1d8c0*/  @!P1 LDG.E.U16 R165, desc[UR16][R168.64] ;  /* 0x00000010a8a59981 */ /* 0x0080e4000c1e1500 */
[----:B0-----:R-:W-:-:S02]  /*1d8d0*/  @!P1 IMAD.MOV.U32 R169, RZ, RZ, R172 ;  /* 0x000000ffffa99224 */ /* 0x001fc400078e00ac */
[----:B------:R-:W3:Y:S01]  /*1d8e0*/  LDL R172, [R1+0x334] ;  /* 0x0003340001ac7983 */ /* 0x000ee20000100800 */
[----:B--2---:R-:W-:-:S03]  /*1d8f0*/  @!P1 IMAD.MOV.U32 R168, RZ, RZ, R0 ;  /* 0x000000ffffa89224 */ /* 0x004fc600078e0000 */
[----:B------:R-:W2:Y:S01]  /*1d900*/  LDL R0, [R1+0x32c] ;  /* 0x00032c0001007983 */ /* 0x000ea20000100800 */
[----:B------:R-:W-:-:S06]  /*1d910*/  PRMT R164, RZ, 0x7610, R164 ;  /* 0x00007610ffa47816 */ /* 0x000fcc00000000a4 */
[----:B------:R0:W2:Y:S02]  /*1d920*/  @!P1 LDG.E.U16 R164, desc[UR16][R166.64] ;  /* 0x00000010a6a49981 */ /* 0x0000a4000c1e1500 */
[----:B0-----:R-:W-:Y:S02]  /*1d930*/  PRMT R166, RZ, 0x7610, R166 ;  /* 0x00007610ffa67816 */ /* 0x001fe400000000a6 */
[----:B------:R-:W-:-:S04]  /*1d940*/  PRMT R167, RZ, 0x7610, R167 ;  /* 0x00007610ffa77816 */ /* 0x000fc800000000a7 */
[----:B------:R0:W2:Y:S02]  /*1d950*/  @!P1 LDG.E.U16 R166, desc[UR16][R168.64] ;  /* 0x00000010a8a69981 */ /* 0x0000a4000c1e1500 */
[----:B0-----:R-:W-:Y:S02]  /*1d960*/  @!P1 IMAD.MOV.U32 R168, RZ, RZ, R174 ;  /* 0x000000ffffa89224 */ /* 0x001fe400078e00ae */
[----:B------:R-:W-:Y:S01]  /*1d970*/  @!P1 IMAD.MOV.U32 R169, RZ, RZ, R175 ;  /* 0x000000ffffa99224 */ /* 0x000fe200078e00af */
[----:B------:R-:W2:Y:S04]  /*1d980*/  LDL R174, [R1+0x304] ;  /* 0x0003040001ae7983 */ /* 0x000ea80000100800 */
[----:B------:R0:W2:Y:S04]  /*1d990*/  @!P1 LDG.E.U16 R167, desc[UR16][R168.64] ;  /* 0x00000010a8a79981 */ /* 0x0000a8000c1e1500 */
[----:B------:R-:W2:Y:S01]  /*1d9a0*/  LDL R175, [R1+0x300] ;  /* 0x0003000001af7983 */ /* 0x000ea20000100800 */
[----:B0-----:R-:W-:-:S02]  /*1d9b0*/  PRMT R168, RZ, 0x7610, R168 ;  /* 0x00007610ffa87816 */ /* 0x001fc400000000a8 */
[----:B------:R-:W-:-:S04]  /*1d9c0*/  PRMT R169, RZ, 0x7610, R169 ;  /* 0x00007610ffa97816 */ /* 0x000fc800000000a9 */
[----:B----4-:R0:W4:Y:S02]  /*1d9d0*/  @!P1 LDG.E.U16 R168, desc[UR16][R170.64] ;  /* 0x00000010aaa89981 */ /* 0x010124000c1e1500 */
[----:B0-----:R-:W-:Y:S02]  /*1d9e0*/  @!P1 IMAD.MOV.U32 R170, RZ, RZ, R177 ;  /* 0x000000ffffaa9224 */ /* 0x001fe400078e00b1 */
[----:B------:R-:W-:Y:S01]  /*1d9f0*/  @!P1 IMAD.MOV.U32 R171, RZ, RZ, R178 ;  /* 0x000000ffffab9224 */ /* 0x000fe200078e00b2 */
[----:B------:R-:W4:Y:S04]  /*1da00*/  LDL R177, [R1+0x2f0] ;  /* 0x0002f00001b17983 */ /* 0x000f280000100800 */
[----:B------:R0:W4:Y:S04]  /*1da10*/  @!P1 LDG.E.U16 R169, desc[UR16][R170.64] ;  /* 0x00000010aaa99981 */ /* 0x000128000c1e1500 */
[----:B------:R-:W4:Y:S01]  /*1da20*/  LDL R178, [R1+0x2c4] ;  /* 0x0002c40001b27983 */ /* 0x000f220000100800 */
[----:B0-----:R-:W-:-:S06]  /*1da30*/  PRMT R170, RZ, 0x7610, R170 ;  /* 0x00007610ffaa7816 */ /* 0x001fcc00000000aa */
[----:B---3--:R0:W3:Y:S02]  /*1da40*/  @!P1 LDG.E.U16 R170, desc[UR16][R172.64] ;  /* 0x00000010acaa9981 */ /* 0x0080e4000c1e1500 */
[----:B0-----:R-:W-:Y:S02]  /*1da50*/  @!P1 IMAD.MOV.U32 R173, RZ, RZ, R176 ;  /* 0x000000ffffad9224 */ /* 0x001fe400078e00b0 */
[----:B------:R-:W4:Y:S01]  /*1da60*/  LDL R176, [R1+0x2f4] ;  /* 0x0002f40001b07983 */ /* 0x000f220000100800 */
[----:B--2---:R-:W-:-:S03]  /*1da70*/  @!P1 IMAD.MOV.U32 R172, RZ, RZ, R0 ;  /* 0x000000ffffac9224 */ /* 0x004fc600078e0000 */
[----:B------:R-:W2:Y:S01]  /*1da80*/  LDL R0, [R1+0x2ec] ;  /* 0x0002ec0001007983 */ /* 0x000ea20000100800 */
[----:B------:R-:W-:-:S06]  /*1da90*/  PRMT R171, RZ, 0x7610, R171 ;  /* 0x00007610ffab7816 */ /* 0x000fcc00000000ab */
[----:B------:R0:W3:Y:S02]  /*1daa0*/  @!P1 LDG.E.U16 R171, desc[UR16][R172.64] ;  /* 0x00000010acab9981 */ /* 0x0000e4000c1e1500 */
[----:B0-----:R-:W-:Y:S02]  /*1dab0*/  PRMT R172, RZ, 0x7610, R172 ;  /* 0x00007610ffac7816 */ /* 0x001fe400000000ac */
[----:B------:R-:W-:-:S04]  /*1dac0*/  PRMT R173, RZ, 0x7610, R173 ;  /* 0x00007610ffad7816 */ /* 0x000fc800000000ad */
[----:B------:R0:W3:Y:S02]  /*1dad0*/  @!P1 LDG.E.U16 R172, desc[UR16][R174.64] ;  /* 0x00000010aeac9981 */ /* 0x0000e4000c1e1500 */
[----:B0-----:R-:W-:Y:S02]  /*1dae0*/  @!P1 IMAD.MOV.U32 R174, RZ, RZ, R180 ;  /* 0x000000ffffae9224 */ /* 0x001fe400078e00b4 */
[----:B------:R-:W-:Y:S01]  /*1daf0*/  @!P1 IMAD.MOV.U32 R175, RZ, RZ, R181 ;  /* 0x000000ffffaf9224 */ /* 0x000fe200078e00b5 */
[----:B------:R-:W3:Y:S04]  /*1db00*/  LDL R180, [R1+0x2b4] ;  /* 0x0002b40001b47983 */ /* 0x000ee80000100800 */
[----:B------:R0:W3:Y:S04]  /*1db10*/  @!P1 LDG.E.U16 R173, desc[UR16][R174.64] ;  /* 0x00000010aead9981 */ /* 0x0000e8000c1e1500 */
[----:B------:R-:W3:Y:S01]  /*1db20*/  LDL R181, [R1+0x2b0] ;  /* 0x0002b00001b57983 */ /* 0x000ee20000100800 */
[----:B0-----:R-:W-:-:S06]  /*1db30*/  PRMT R174, RZ, 0x7610, R174 ;  /* 0x00007610ffae7816 */ /* 0x001fcc00000000ae */
[----:B----4-:R0:W4:Y:S02]  /*1db40*/  @!P1 LDG.E.U16 R174, desc[UR16][R176.64] ;  /* 0x00000010b0ae9981 */ /* 0x010124000c1e1500 */
[----:B0-----:R-:W-:Y:S02]  /*1db50*/  @!P1 IMAD.MOV.U32 R177, RZ, RZ, R182 ;  /* 0x000000ffffb19224 */ /* 0x001fe400078e00b6 */
[----:B------:R-:W4:Y:S01]  /*1db60*/  LDL R182, [R1+0x284] ;  /* 0x0002840001b67983 */ /* 0x000f220000100800 */
[----:B--2---:R-:W-:-:S03]  /*1db70*/  @!P1 IMAD.MOV.U32 R176, RZ, RZ, R0 ;  /* 0x000000ffffb09224 */ /* 0x004fc600078e0000 */
[----:B------:R-:W2:Y:S01]  /*1db80*/  LDL R0, [R1+0x2ac] ;  /* 0x0002ac0001007983 */ /* 0x000ea20000100800 */
[----:B------:R-:W-:-:S06]  /*1db90*/  PRMT R175, RZ, 0x7610, R175 ;  /* 0x00007610ffaf7816 */ /* 0x000fcc00000000af */
[----:B------:R0:W4:Y:S02]  /*1dba0*/  @!P1 LDG.E.U16 R175, desc[UR16][R176.64] ;  /* 0x00000010b0af9981 */ /* 0x000124000c1e1500 */
[----:B0-----:R-:W-:Y:S02]  /*1dbb0*/  PRMT R176, RZ, 0x7610, R176 ;  /* 0x00007610ffb07816 */ /* 0x001fe400000000b0 */
[----:B------:R-:W-:-:S04]  /*1dbc0*/  PRMT R177, RZ, 0x7610, R177 ;  /* 0x00007610ffb17816 */ /* 0x000fc800000000b1 */
[----:B------:R0:W4:Y:S02]  /*1dbd0*/  @!P1 LDG.E.U16 R176, desc[UR16][R178.64] ;  /* 0x00000010b2b09981 */ /* 0x000124000c1e1500 */
[----:B0-----:R-:W-:Y:S02]  /*1dbe0*/  @!P1 IMAD.MOV.U32 R178, RZ, RZ, R184 ;  /* 0x000000ffffb29224 */ /* 0x001fe400078e00b8 */
[----:B------:R-:W-:Y:S01]  /*1dbf0*/  @!P1 IMAD.MOV.U32 R179, RZ, RZ, R185 ;  /* 0x000000ffffb39224 */ /* 0x000fe200078e00b9 */
[----:B------:R-:W4:Y:S04]  /*1dc00*/  LDL R184, [R1+0x274] ;  /* 0x0002740001b87983 */ /* 0x000f280000100800 */
[----:B------:R0:W4:Y:S04]  /*1dc10*/  @!P1 LDG.E.U16 R177, desc[UR16][R178.64] ;  /* 0x00000010b2b19981 */ /* 0x000128000c1e1500 */
[----:B------:R-:W4:Y:S01]  /*1dc20*/  LDL R185, [R1+0x270] ;  /* 0x0002700001b97983 */ /* 0x000f220000100800 */
[----:B0-----:R-:W-:-:S02]  /*1dc30*/  PRMT R178, RZ, 0x7610, R178 ;  /* 0x00007610ffb27816 */ /* 0x001fc400000000b2 */
[----:B------:R-:W-:-:S04]  /*1dc40*/  PRMT R179, RZ, 0x7610, R179 ;  /* 0x00007610ffb37816 */ /* 0x000fc800000000b3 */
[----:B---3--:R0:W3:Y:S02]  /*1dc50*/  @!P1 LDG.E.U16 R178, desc[UR16][R180.64] ;  /* 0x00000010b4b29981 */ /* 0x0080e4000c1e1500 */
[----:B0-----:R-:W-:Y:S02]  /*1dc60*/  @!P1 IMAD.MOV.U32 R181, RZ, RZ, R186 ;  /* 0x000000ffffb59224 */ /* 0x001fe400078e00ba */
[----:B------:R-:W3:Y:S01]  /*1dc70*/  LDL R186, [R1+0x240] ;  /* 0x0002400001ba7983 */ /* 0x000ee20000100800 */
[----:B--2---:R-:W-:-:S03]  /*1dc80*/  @!P1 IMAD.MOV.U32 R180, RZ, RZ, R0 ;  /* 0x000000ffffb49224 */ /* 0x004fc600078e0000 */
[----:B------:R-:W2:Y:S04]  /*1dc90*/  LDL R0, [R1+0x244] ;  /* 0x0002440001007983 */ /* 0x000ea80000100800 */
[----:B------:R0:W2:Y:S02]  /*1dca0*/  @!P1 LDG.E.U16 R179, desc[UR16][R180.64] ;  /* 0x00000010b4b39981 */ /* 0x0000a4000c1e1500 */
[----:B0-----:R-:W-:-:S06]  /*1dcb0*/  PRMT R180, RZ, 0x7610, R180 ;  /* 0x00007610ffb47816 */ /* 0x001fcc00000000b4 */
[----:B----4-:R0:W4:Y:S04]  /*1dcc0*/  @!P1 LDG.E.U16 R180, desc[UR16][R182.64] ;  /* 0x00000010b6b49981 */ /* 0x010128000c1e1500 */
[----:B------:R-:W0:Y:S04]  /*1dcd0*/  LDL R182, [R1+0x278] ;  /* 0x0002780001b67983 */ /* 0x000e280000100800 */
[----:B------:R-:W0:Y:S01]  /*1dce0*/  LDL R183, [R1+0x27c] ;  /* 0x00027c0001b77983 */ /* 0x000e220000100800 */
[----:B------:R-:W-:Y:S02]  /*1dcf0*/  PRMT R181, RZ, 0x7610, R181 ;  /* 0x00007610ffb57816 */ /* 0x000fe400000000b5 */
[----:B0-----:R-:W-:-:S04]  /*1dd00*/  @!P1 LOP3.LUT R183, R183, R182, RZ, 0x3c, !PT ;  /* 0x000000b6b7b79212 */ /* 0x001fc800078e3cff */
[----:B------:R-:W-:-:S04]  /*1dd10*/  @!P1 LOP3.LUT R182, R183, R182, RZ, 0x3c, !PT ;  /* 0x000000b6b7b69212 */ /* 0x000fc800078e3cff */
[----:B------:R-:W-:-:S05]  /*1dd20*/  @!P1 LOP3.LUT R183, R183, R182, RZ, 0x3c, !PT ;  /* 0x000000b6b7b79212 */ /* 0x000fca00078e3cff */
[----:B------:R0:W4:Y:S02]  /*1dd30*/  @!P1 LDG.E.U16 R181, desc[UR16][R182.64] ;  /* 0x00000010b6b59981 */ /* 0x000124000c1e1500 */
[----:B0-----:R-:W-:-:S06]  /*1dd40*/  PRMT R182, RZ, 0x7610, R182 ;  /* 0x00007610ffb67816 */ /* 0x001fcc00000000b6 */
[----:B------:R0:W4:Y:S04]  /*1dd50*/  @!P1 LDG.E.U16 R182, desc[UR16][R184.64] ;  /* 0x00000010b8b69981 */ /* 0x000128000c1e1500 */
[----:B------:R-:W4:Y:S01]  /*1dd60*/  LDL R185, [R1+0x268] ;  /* 0x0002680001b97983 */ /* 0x000f220000100800 */
[----:B------:R-:W-:Y:S01]  /*1dd70*/  PRMT R183, RZ, 0x7610, R183 ;  /* 0x00007610ffb77816 */ /* 0x000fe200000000b7 */
[----:B0-----:R-:W-:Y:S02]  /*1dd80*/  @!P1 IMAD.MOV.U32 R184, RZ, RZ, R187 ;  /* 0x000000ffffb89224 */ /* 0x001fe400078e00bb */
[----:B---3--:R-:W-:Y:S02]  /*1dd90*/  @!P1 IMAD.MOV.U32 R187, RZ, RZ, R186 ;  /* 0x000000ffffbb9224 */ /* 0x008fe400078e00ba */
[----:B--2---:R-:W-:Y:S01]  /*1dda0*/  @!P1 IMAD.MOV.U32 R186, RZ, RZ, R0 ;  /* 0x000000ffffba9224 */ /* 0x004fe200078e0000 */
[----:B------:R-:W-:Y:S01]  /*1ddb0*/  PRMT R188, RZ, 0x7610, R188 ;  /* 0x00007610ffbc7816 */ /* 0x000fe200000000bc */
[----:B------:R-:W2:Y:S04]  /*1ddc0*/  LDL R0, [R1+0x1f4] ;  /* 0x0001f40001007983 */ /* 0x000ea80000100800 */
[----:B----4-:R0:W3:Y:S02]  /*1ddd0*/  @!P1 LDG.E.U16 R183, desc[UR16][R184.64] ;  /* 0x00000010b8b79981 */ /* 0x0100e4000c1e1500 */
[----:B0-----:R-:W-:-:S06]  /*1dde0*/  PRMT R184, RZ, 0x7610, R184 ;  /* 0x00007610ffb87816 */ /* 0x001fcc00000000b8 */
[----:B------:R0:W4:Y:S04]  /*1ddf0*/  @!P1 LDG.E.U16 R184, desc[UR16][R186.64] ;  /* 0x00000010bab89981 */ /* 0x000128000c1e1500 */
[----:B------:R-:W0:Y:S04]  /*1de00*/  LDL R186, [R1+0x238] ;  /* 0x0002380001ba7983 */ /* 0x000e280000100800 */
[----:B------:R-:W0:Y:S01]  /*1de10*/  LDL R187, [R1+0x23c] ;  /* 0x00023c0001bb7983 */ /* 0x000e220000100800 */
[----:B------:R-:W-:Y:S02]  /*1de20*/  PRMT R185, RZ, 0x7610, R185 ;  /* 0x00007610ffb97816 */ /* 0x000fe400000000b9 */
[----:B0-----:R-:W-:-:S04]  /*1de30*/  @!P1 LOP3.LUT R187, R187, R186, RZ, 0x3c, !PT ;  /* 0x000000babbbb9212 */ /* 0x001fc800078e3cff */
[----:B------:R-:W-:-:S04]  /*1de40*/  @!P1 LOP3.LUT R186, R187, R186, RZ, 0x3c, !PT ;  /* 0x000000babbba9212 */ /* 0x000fc800078e3cff */
[----:B------:R-:W-:-:S05]  /*1de50*/  @!P1 LOP3.LUT R187, R187, R186, RZ, 0x3c, !PT ;  /* 0x000000babbbb9212 */ /* 0x000fca00078e3cff */
[----:B------:R0:W3:Y:S02]  /*1de60*/  @!P1 LDG.E.U16 R185, desc[UR16][R186.64] ;  /* 0x00000010bab99981 */ /* 0x0000e4000c1e1500 */
[----:B0-----:R-:W-:-:S06]  /*1de70*/  PRMT R186, RZ, 0x7610, R186 ;  /* 0x00007610ffba7816 */ /* 0x001fcc00000000ba */
        /* <DEDUP_REMOVED lines=9> */
[----:B------:R-:W0:Y:S02]  /*1df10*/  LDL R191, [R1+0x204] ;  /* 0x0002040001bf7983 */ /* 0x000e240000100800 */
        /* <DEDUP_REMOVED lines=11> */
[----:B------:R-:W4:Y:S01]  /*1dfd0*/  LDL R191, [R1+0x1f0] ;  /* 0x0001f00001bf7983 */ /* 0x000f220000100800 */
[----:B------:R-:W-:Y:S01]  /*1dfe0*/  PRMT R194, RZ, 0x7610, R194 ;  /* 0x00007610ffc27816 */ /* 0x000fe200000000c2 */
[----:B--2---:R-:W-:Y:S01]  /*1dff0*/  @!P1 IMAD.MOV.U32 R190, RZ, RZ, R0 ;  /* 0x000000ffffbe9224 */ /* 0x004fe200078e0000 */
[----:B------:R-:W-:Y:S01]  /*1e000*/  PRMT R196, RZ, 0x7610, R196 ;  /* 0x00007610ffc47816 */ /* 0x000fe200000000c4 */
[----:B------:R-:W2:Y:S04]  /*1e010*/  LDL R0, [R1+0x184] ;  /* 0x0001840001007983 */ /* 0x000ea80000100800 */
[----:B----4-:R0:W4:Y:S04]  /*1e020*/  @!P1 LDG.E.U16 R194, desc[UR16][R190.64] ;  /* 0x00000010bec29981 */ /* 0x010128000c1e1500 */
[----:B------:R-:W0:Y:S04]  /*1e030*/  LDL R190, [R1+0x1e8] ;  /* 0x0001e80001be7983 */ /* 0x000e280000100800 */
[----:B------:R-:W0:Y:S02]  /*1e040*/  LDL R191, [R1+0x1ec] ;  /* 0x0001ec0001bf7983 */ /* 0x000e240000100800 */
        /* <DEDUP_REMOVED lines=32> */
[----:B------:R-:W3:Y:S01]  /*1e250*/  LDL R191, [R1+0x180] ;  /* 0x0001800001bf7983 */ /* 0x000ee20000100800 */
[----:B------:R-:W-:Y:S01]  /*1e260*/  PRMT R206, RZ, 0x7610, R206 ;  /* 0x00007610ffce7816 */ /* 0x000fe200000000ce */
[----:B--2---:R-:W-:Y:S01]  /*1e270*/  @!P1 IMAD.MOV.U32 R190, RZ, RZ, R0 ;  /* 0x000000ffffbe9224 */ /* 0x004fe200078e0000 */
[----:B------:R-:W-:Y:S01]  /*1e280*/  PRMT R208, RZ, 0x7610, R208 ;  /* 0x00007610ffd07816 */ /* 0x000fe200000000d0 */
[----:B------:R-:W2:Y:S04]  /*1e290*/  LDL R0, [R1+0x84] ;  /* 0x0000840001007983 */ /* 0x000ea80000100800 */
[----:B---3--:R0:W3:Y:S04]  /*1e2a0*/  @!P1 LDG.E.U16 R206, desc[UR16][R190.64] ;  /* 0x00000010bece9981 */ /* 0x0080e8000c1e1500 */
        /* <DEDUP_REMOVED lines=76> */
[----:B--2---:R-:W-:Y:S02]  /*1e770*/  @!P1 IMAD.MOV.U32 R190, RZ, RZ, R0 ;  /* 0x000000ffffbe9224 */ /* 0x004fe400078e0000 */
[----:B------:R-:W2:Y:S04]  /*1e780*/  LDL.LU R0, [R1+0x68] ;  /* 0x0000680001007983 */ /* 0x000ea80000300800 */
[----:B---3--:R0:W3:Y:S04]  /*1e790*/  @!P1 LDG.E.U16 R230, desc[UR16][R190.64] ;  /* 0x00000010bee69981 */ /* 0x0080e8000c1e1500 */
[----:B------:R-:W0:Y:S04]  /*1e7a0*/  LDL R190, [R1+0x130] ;  /* 0x0001300001be7983 */ /* 0x000e280000100800 */
[----:B------:R-:W0:Y:S01]  /*1e7b0*/  LDL R191, [R1+0x134] ;  /* 0x0001340001bf7983 */ /* 0x000e220000100800 */
[----:B------:R-:W-:-:S02]  /*1e7c0*/  PRMT R232, RZ, 0x7610, R232 ;  /* 0x00007610ffe87816 */ /* 0x000fc400000000e8 */
        /* <DEDUP_REMOVED lines=27> */
[----:B------:R1:W-:Y:S01]  /*1e980*/  STL [R1+0xb68], R2 ;  /* 0x000b680201007387 */ /* 0x0003e20000100800 */
[----:B0-----:R-:W-:Y:S02]  /*1e990*/  @!P1 IMAD.MOV.U32 R190, RZ, RZ, R191 ;  /* 0x000000ffffbe9224 */ /* 0x001fe400078e00bf */
[----:B------:R-:W-:Y:S02]  /*1e9a0*/  @!P1 IMAD.MOV.U32 R191, RZ, RZ, R2 ;  /* 0x000000ffffbf9224 */ /* 0x000fe400078e0002 */
[----:B-1----:R-:W4:Y:S04]  /*1e9b0*/  LDL.LU R2, [R1+0x6c] ;  /* 0x00006c0001027983 */ /* 0x002f280000300800 */
[----:B------:R0:W3:Y:S04]  /*1e9c0*/  @!P1 LDG.E.U16 R240, desc[UR16][R190.64] ;  /* 0x00000010bef09981 */ /* 0x0000e8000c1e1500 */
        /* <DEDUP_REMOVED lines=24> */
[----:B------:R-:W-:-:S02]  /*1eb50*/  PRMT R250, RZ, 0x7610, R250 ;  /* 0x00007610fffa7816 */ /* 0x000fc400000000fa */
[----:B0-----:R-:W-:-:S04]  /*1eb60*/  @!P1 LOP3.LUT R191, R191, R190, RZ, 0x3c, !PT ;  /* 0x000000bebfbf9212 */ /* 0x001fc800078e3cff */
[----:B------:R-:W-:-:S04]  /*1eb70*/  @!P1 LOP3.LUT R190, R191, R190, RZ, 0x3c, !PT ;  /* 0x000000bebfbe9212 */ /* 0x000fc800078e3cff */
[----:B------:R-:W-:-:S05]  /*1eb80*/  @!P1 LOP3.LUT R191, R191, R190, RZ, 0x3c, !PT ;  /* 0x000000bebfbf9212 */ /* 0x000fca00078e3cff */
[----:B------:R4:W3:Y:S02]  /*1eb90*/  @!P1 LDG.E.U16 R248, desc[UR16][R190.64] ;  /* 0x00000010bef89981 */ /* 0x0008e4000c1e1500 */
[----:B----4-:R-:W-:Y:S02]  /*1eba0*/  @!P1 IMAD.MOV.U32 R190, RZ, RZ, R2 ;  /* 0x000000ffffbe9224 */ /* 0x010fe400078e0002 */
[----:B--2---:R-:W-:-:S05]  /*1ebb0*/  @!P1 IMAD.MOV.U32 R191, RZ, RZ, R0 ;  /* 0x000000ffffbf9224 */ /* 0x004fca00078e0000 */
[----:B------:R0:W2:Y:S04]  /*1ebc0*/  @!P1 LDG.E.U16 R250, desc[UR16][R190.64] ;  /* 0x00000010befa9981 */ /* 0x0000a8000c1e1500 */
[----:B------:R-:W0:Y:S01]  /*1ebd0*/  LDL R191, [R1+0x2c] ;  /* 0x00002c0001bf7983 */ /* 0x000e220000100800 */
[----:B------:R-:W-:Y:S01]  /*1ebe0*/  PRMT R252, RZ, 0x7610, R252 ;  /* 0x00007610fffc7816 */ /* 0x000fe200000000fc */
[----:B0-----:R-:W-:Y:S02]  /*1ebf0*/  @!P1 IMAD.MOV.U32 R190, RZ, RZ, R191 ;  /* 0x000000ffffbe9224 */ /* 0x001fe400078e00bf */
[----:B------:R-:W-:-:S05]  /*1ec00*/  @!P1 IMAD.MOV.U32 R191, RZ, RZ, R3 ;  /* 0x000000ffffbf9224 */ /* 0x000fca00078e0003 */
[----:B------:R0:W4:Y:S02]  /*1ec10*/  @!P1 LDG.E.U16 R252, desc[UR16][R190.64] ;  /* 0x00000010befc9981 */ /* 0x000124000c1e1500 */
[----:B0-----:R-:W0:Y:S01]  /*1ec20*/  S2R R191, SR_TID.X ;  /* 0x0000000000bf7919 */ /* 0x001e220000002100 */
[----:B------:R-:W1:Y:S01]  /*1ec30*/  S2R R190, SR_TID.X ;  /* 0x0000000000be7919 */ /* 0x000e620000002100 */
[----:B0-----:R-:W-:Y:S02]  /*1ec40*/  LOP3.LUT R191, R191, 0x3f, RZ, 0xc0, !PT ;  /* 0x0000003fbfbf7812 */ /* 0x001fe400078ec0ff */
[----:B-1----:R-:W-:-:S03]  /*1ec50*/  LOP3.LUT R190, R190, 0x40, RZ, 0xc0, !PT ;  /* 0x00000040bebe7812 */ /* 0x002fc600078ec0ff */
[----:B------:R-:W-:-:S04]  /*1ec60*/  IMAD.SHL.U32 R191, R191, 0x2, RZ ;  /* 0x00000002bfbf7824 */ /* 0x000fc800078e00ff */
[----:B------:R-:W-:Y:S02]  /*1ec70*/  IMAD R190, R190, 0x200, R191 ;  /* 0x00000200bebe7824 */ /* 0x000fe400078e02bf */
[----:B------:R-:W3:Y:S03]  /*1ec80*/  LDL.LU R191, [R1+0x4] ;  /* 0x0000040001bf7983 */ /* 0x000ee60000300800 */
        /* <DEDUP_REMOVED lines=18> */
[----:B------:R-:W-:Y:S01]  /*1edb0*/  STS.U16 [R190+UR7+0x6200], R188 ;  /* 0x006200bcbe007988 */ /* 0x000fe20008000407 */
[----:B0-----:R-:W0:Y:S03]  /*1edc0*/  LDC R180, c[0x0][0x230] ;  /* 0x00008c00ffb47b82 */ /* 0x001e260000000800 */
[----:B------:R-:W-:Y:S04]  /*1edd0*/  STS.U16 [R190+UR7+0x6600], R198 ;  /* 0x006600c6be007988 */ /* 0x000fe80008000407 */
[----:B------:R-:W-:Y:S04]  /*1ede0*/  STS.U16 [R190+UR7+0x6a00], R206 ;  /* 0x006a00cebe007988 */ /* 0x000fe80008000407 */
[----:B------:R-:W-:Y:S04]  /*1edf0*/  STS.U16 [R190+UR7+0x6e00], R212 ;  /* 0x006e00d4be007988 */ /* 0x000fe80008000407 */
[----:B------:R-:W-:Y:S04]  /*1ee00*/  STS.U16 [R190+UR7+0x7200], R214 ;  /* 0x007200d6be007988 */ /* 0x000fe80008000407 */
[----:B------:R-:W-:Y:S04]  /*1ee10*/  STS.U16 [R190+UR7+0x7600], R216 ;  /* 0x007600d8be007988 */ /* 0x000fe80008000407 */
[----:B------:R-:W-:Y:S04]  /*1ee20*/  STS.U16 [R190+UR7+0x7a00], R218 ;  /* 0x007a00dabe007988 */ /* 0x000fe80008000407 */
[----:B------:R1:W-:Y:S04]  /*1ee30*/  STS.U16 [R190+UR7+0x7e00], R220 ;  /* 0x007e00dcbe007988 */ /* 0x0003e80008000407 */
[----:B-1----:R-:W2:Y:S01]  /*1ee40*/  LDL.LU R190, [R1] ;  /* 0x0000000001be7983 */ /* 0x002ea20000300800 */
[----:B------:R-:W1:Y:S03]  /*1ee50*/  S2R R213, SR_TID.X ;  /* 0x0000000000d57919 */ /* 0x000e660000002100 */
[----:B------:R-:W4:Y:S04]  /*1ee60*/  LDL.LU R172, [R1+0x414] ;  /* 0x0004140001ac7983 */ /* 0x000f280000300800 */
[----:B------:R-:W4:Y:S04]  /*1ee70*/  LDL.LU R168, [R1+0x5fc] ;  /* 0x0005fc0001a87983 */ /* 0x000f280000300800 */
[----:B------:R-:W4:Y:S01]  /*1ee80*/  LDL.LU R12, [R1+0x5f8] ;  /* 0x0005f800010c7983 */ /* 0x000f220000300800 */
[----:B-1----:R-:W-:-:S02]  /*1ee90*/  LOP3.LUT R205, R213, 0x3f, RZ, 0xc0, !PT ;  /* 0x0000003fd5cd7812 */ /* 0x002fc400078ec0ff */
[----:B------:R-:W-:-:S03]  /*1eea0*/  LOP3.LUT R213, R213, 0x40, RZ, 0xc0, !PT ;  /* 0x00000040d5d57812 */ /* 0x000fc600078ec0ff */
[----:B------:R-:W-:-:S04]  /*1eeb0*/  IMAD.SHL.U32 R205, R205, 0x2, RZ ;  /* 0x00000002cdcd7824 */ /* 0x000fc800078e00ff */
[----:B------:R-:W-:-:S05]  /*1eec0*/  IMAD R213, R213, 0x200, R205 ;  /* 0x00000200d5d57824 */ /* 0x000fca00078e02cd */
[----:B------:R-:W-:-:S05]  /*1eed0*/  LOP3.LUT R213, R213, 0x50, RZ, 0x3c, !PT ;  /* 0x00000050d5d57812 */ /* 0x000fca00078e3cff */
[----:B---3--:R1:W-:Y:S02]  /*1eee0*/  STS.U16 [R213+UR7+0x280], R191 ;  /* 0x000280bfd5007988 */ /* 0x0083e40008000407 */
[----:B-1----:R-:W1:Y:S02]  /*1eef0*/  S2R R191, SR_TID.X ;  /* 0x0000000000bf7919 */ /* 0x002e640000002100 */
        /* <DEDUP_REMOVED lines=34> */
[----:B--2---:R1:W-:Y:S04]  /*1f120*/  STS.U16 [R4+UR7+0x300], R190 ;  /* 0x000300be04007988 */ /* 0x0043e80008000407 */
[----:B------:R-:W-:Y:S04]  /*1f130*/  STS.U16 [R4+UR7+0x700], R247 ;  /* 0x000700f704007988 */ /* 0x000fe80008000407 */
[----:B------:R-:W-:Y:S01]  /*1f140*/  STS.U16 [R4+UR7+0xb00], R241 ;  /* 0x000b00f104007988 */ /* 0x000fe20008000407 */
[----:B-1----:R-:W1:Y:S03]  /*1f150*/  S2R R190, SR_TID.X ;  /* 0x0000000000be7919 */ /* 0x002e660000002100 */
        /* <DEDUP_REMOVED lines=27> */
[----:B------:R-:W-:Y:S01]  /*1f310*/  STS.U16 [R4+UR7+0x7700], R236 ;  /* 0x007700ec04007988 */ /* 0x000fe20008000407 */
[----:B------:R-:W-:-:S03]  /*1f320*/  IMAD.SHL.U32 R191, R191, 0x2, RZ ;  /* 0x00000002bfbf7824 */ /* 0x000fc600078e00ff */
[----:B------:R-:W-:Y:S04]  /*1f330*/  STS.U16 [R4+UR7+0x7b00], R238 ;  /* 0x007b00ee04007988 */ /* 0x000fe80008000407 */
[----:B------:R1:W-:Y:S02]  /*1f340*/  STS.U16 [R4+UR7+0x7f00], R240 ;  /* 0x007f00f004007988 */ /* 0x0003e40008000407 */
[----:B-1----:R-:W-:Y:S02]  /*1f350*/  LOP3.LUT R4, R190, 0x40, RZ, 0xc0, !PT ;  /* 0x00000040be047812 */ /* 0x002fe400078ec0ff */
[----:B------:R-:W2:Y:S03]  /*1f360*/  LDL.LU R190, [R1+0x5f4] ;  /* 0x0005f40001be7983 */ /* 0x000ea60000300800 */
[----:B------:R-:W-:-:S02]  /*1f370*/  IMAD R4, R4, 0x200, R191 ;  /* 0x0000020004047824 */ /* 0x000fc400078e02bf */
[----:B------:R-:W3:Y:S03]  /*1f380*/  LDL.LU R191, [R1+0x5f0] ;  /* 0x0005f00001bf7983 */ /* 0x000ee60000300800 */
[----:B------:R-:W-:Y:S01]  /*1f390*/  LOP3.LUT R4, R4, 0x70, RZ, 0x3c, !PT ;  /* 0x0000007004047812 */ /* 0x000fe200078e3cff */
[----:B------:R-:W3:Y:S04]  /*1f3a0*/  LDL.LU R164, [R1+0x5e8] ;  /* 0x0005e80001a47983 */ /* 0x000ee80000300800 */
        /* <DEDUP_REMOVED lines=28> */
[----:B------:R-:W3:Y:S04]  /*1f570*/  LDL.LU R160, [R1+0x408] ;  /* 0x0004080001a07983 */ /* 0x000ee80000300800 */
[----:B------:R-:W-:Y:S04]  /*1f580*/  STS.U16 [R4+UR7+0x7380], R246 ;  /* 0x007380f604007988 */ /* 0x000fe80008000407 */
[----:B------:R-:W3:Y:S04]  /*1f590*/  LDL.LU R156, [R1+0x5e0] ;  /* 0x0005e000019c7983 */ /* 0x000ee80000300800 */
[----:B------:R-:W-:Y:S04]  /*1f5a0*/  STS.U16 [R4+UR7+0x7780], R248 ;  /* 0x007780f804007988 */ /* 0x000fe80008000407 */
[----:B------:R-:W3:Y:S04]  /*1f5b0*/  LDL.LU R152, [R1+0x410] ;  /* 0x0004100001987983 */ /* 0x000ee80000300800 */
[----:B------:R-:W-:Y:S04]  /*1f5c0*/  STS.U16 [R4+UR7+0x7b80], R250 ;  /* 0x007b80fa04007988 */ /* 0x000fe80008000407 */
[----:B------:R-:W3:Y:S04]  /*1f5d0*/  LDL.LU R20, [R1+0x5d8] ;  /* 0x0005d80001147983 */ /* 0x000ee80000300800 */
[----:B----4-:R1:W-:Y:S04]  /*1f5e0*/  STS.U16 [R4+UR7+0x7f80], R252 ;  /* 0x007f80fc04007988 */ /* 0x0103e80008000407 */
[----:B------:R-:W4:Y:S01]  /*1f5f0*/  LDL.LU R16, [R1+0x40c] ;  /* 0x00040c0001107983 */ /* 0x000f220000300800 */
[----:B------:R-:W-:-:S02]  /*1f600*/  IADD3 R172, P2, R172, UR45, RZ ;  /* 0x0000002dacac7c10 */ /* 0x000fc4000ff5e0ff */
[----:B------:R-:W-:Y:S01]  /*1f610*/  IADD3 R168, P6, R168, UR45, RZ ;  /* 0x0000002da8a87c10 */ /* 0x000fe2000ffde0ff */
[----:B0-----:R-:W-:Y:S01]  /*1f620*/  VIADD R180, R180, 0x7f ;  /* 0x0000007fb4b47836 */ /* 0x001fe20000000000 */
[----:B------:R-:W-:Y:S01]  /*1f630*/  IADD3 R12, P5, R12, UR45, RZ ;  /* 0x0000002d0c0c7c10 */ /* 0x000fe2000ffbe0ff */
[----:B-1----:R-:W4:Y:S04]  /*1f640*/  LDL.LU R4, [R1+0x5d0] ;  /* 0x0005d00001047983 */ /* 0x002f280000300800 */
[----:B------:R-:W4:Y:S04]  /*1f650*/  LDL.LU R8, [R1+0x404] ;  /* 0x0004040001087983 */ /* 0x000f280000300800 */
[----:B------:R-:W4:Y:S04]  /*1f660*/  LDL.LU R205, [R1+0x5c8] ;  /* 0x0005c80001cd7983 */ /* 0x000f280000300800 */
[----:B------:R-:W4:Y:S04]  /*1f670*/  LDL.LU R213, [R1+0x5ec] ;  /* 0x0005ec0001d57983 */ /* 0x000f280000300800 */
[----:B------:R-:W4:Y:S04]  /*1f680*/  LDL.LU R197, [R1+0x5c0] ;  /* 0x0005c00001c57983 */ /* 0x000f280000300800 */
[----:B------:R-:W-:Y:S01]  /*1f690*/  STL [R1+0x414], R172 ;  /* 0x000414ac01007387 */ /* 0x000fe20000100800 */
[----:B------:R0:W-:Y:S06]  /*1f6a0*/  MEMBAR.ALL.CTA ;  /* 0x0000000000007992 */ /* 0x0001ec0000008000 */
[----:B0-----:R-:W0:Y:S01]  /*1f6b0*/  FENCE.VIEW.ASYNC.S ;  /* 0x00000000000073c6 */ /* 0x001e220000000000 */
[----:B--2---:R-:W-:Y:S01]  /*1f6c0*/  IADD3 R190, P1, R190, UR45, RZ ;  /* 0x0000002dbebe7c10 */ /* 0x004fe2000ff3e0ff */
[----:B0-----:R-:W-:Y:S01]  /*1f6d0*/  BAR.SYNC.DEFER_BLOCKING 0x0 ;  /* 0x0000000000007b1d */ /* 0x001fe20000010000 */
[----:B---3--:R-:W-:-:S05]  /*1f6e0*/  IADD3 R191, P4, R191, UR45, RZ ;  /* 0x0000002dbfbf7c10 */ /* 0x008fca000ff9e0ff */
[----:B------:R0:W-:Y:S04]  /*1f6f0*/  STL [R1+0x5f4], R190 ;  /* 0x0005f4be01007387 */ /* 0x0001e80000100800 */
[----:B------:R-:W-:Y:S01]  /*1f700*/  STL [R1+0x5fc], R168 ;  /* 0x0005fca801007387 */ /* 0x000fe20000100800 */
[----:B------:R-:W-:-:S03]  /*1f710*/  IADD3 R164, P3, R164, UR45, RZ ;  /* 0x0000002da4a47c10 */ /* 0x000fc6000ff7e0ff */
[----:B0-----:R-:W2:Y:S04]  /*1f720*/  LDL.LU R190, [R1+0x5e4] ;  /* 0x0005e40001be7983 */ /* 0x001ea80000300800 */
[----:B------:R0:W-:Y:S04]  /*1f730*/  STL [R1+0x5f8], R12 ;  /* 0x0005f80c01007387 */ /* 0x0001e80000100800 */
[----:B0-----:R-:W3:Y:S04]  /*1f740*/  LDL.LU R12, [R1+0x5b8] ;  /* 0x0005b800010c7983 */ /* 0x001ee80000300800 */
[----:B------:R0:W-:Y:S04]  /*1f750*/  STL [R1+0x5f0], R191 ;  /* 0x0005f0bf01007387 */ /* 0x0001e80000100800 */
[----:B0-----:R-:W3:Y:S04]  /*1f760*/  LDL.LU R191, [R1+0x5dc] ;  /* 0x0005dc0001bf7983 */ /* 0x001ee80000300800 */
[----:B------:R-:W-:Y:S01]  /*1f770*/  STL [R1+0x5e8], R164 ;  /* 0x0005e8a401007387 */ /* 0x000fe20000100800 */
[----:B------:R-:W-:-:S02]  /*1f780*/  IADD3.X R160, R160, UR18, RZ, P2, !PT ;  /* 0x00000012a0a07c10 */ /* 0x000fc400097fe4ff */
[----:B------:R-:W-:-:S03]  /*1f790*/  IADD3 R156, P2, R156, UR45, RZ ;  /* 0x0000002d9c9c7c10 */ /* 0x000fc6000ff5e0ff */
[----:B------:R-:W-:Y:S01]  /*1f7a0*/  STL [R1+0x408], R160 ;  /* 0x000408a001007387 */ /* 0x000fe20000100800 */
[----:B------:R-:W-:-:S03]  /*1f7b0*/  IADD3.X R152, R152, UR18, RZ, P6, !PT ;  /* 0x0000001298987c10 */ /* 0x000fc6000b7fe4ff */
[----:B------:R-:W-:Y:S04]  /*1f7c0*/  STL [R1+0x5e0], R156 ;  /* 0x0005e09c01007387 */ /* 0x000fe80000100800 */
[----:B------:R-:W-:Y:S01]  /*1f7d0*/  STL [R1+0x410], R152 ;  /* 0x0004109801007387 */ /* 0x000fe20000100800 */
[----:B------:R-:W-:Y:S02]  /*1f7e0*/  IADD3 R20, P6, R20, UR45, RZ ;  /* 0x0000002d14147c10 */ /* 0x000fe4000ffde0ff */
[----:B----4-:R-:W-:Y:S02]  /*1f7f0*/  IADD3.X R16, R16, UR18, RZ, P5, !PT ;  /* 0x0000001210107c10 */ /* 0x010fe4000affe4ff */
[----:B------:R-:W-:Y:S02]  /*1f800*/  IADD3 R4, P5, R4, UR45, RZ ;  /* 0x0000002d04047c10 */ /* 0x000fe4000ffbe0ff */
[----:B------:R-:W-:-:S03]  /*1f810*/  IADD3.X R8, R8, UR18, RZ, P1, !PT ;  /* 0x0000001208087c10 */ /* 0x000fc60008ffe4ff */
[----:B------:R0:W-:Y:S01]  /*1f820*/  STL [R1+0x5d0], R4 ;  /* 0x0005d00401007387 */ /* 0x0001e20000100800 */
[----:B------:R-:W-:-:S03]  /*1f830*/  IADD3 R205, P1, R205, UR45, RZ ;  /* 0x0000002dcdcd7c10 */ /* 0x000fc6000ff3e0ff */
[----:B------:R-:W-:Y:S04]  /*1f840*/  STL [R1+0x5d8], R20 ;  /* 0x0005d81401007387 */ /* 0x000fe80000100800 */
[----:B0-----:R-:W4:Y:S01]  /*1f850*/  LDL.LU R4, [R1+0x5b0] ;  /* 0x0005b00001047983 */ /* 0x001f220000300800 */
[----:B------:R-:W-:-:S03]  /*1f860*/  IADD3.X R213, R213, UR18, RZ, P4, !PT ;  /* 0x00000012d5d57c10 */ /* 0x000fc6000a7fe4ff */
[----:B------:R-:W-:Y:S04]  /*1f870*/  STL [R1+0x40c], R16 ;  /* 0x00040c1001007387 */ /* 0x000fe80000100800 */
[----:B------:R0:W-:Y:S04]  /*1f880*/  STL [R1+0x5c8], R205 ;  /* 0x0005c8cd01007387 */ /* 0x0001e80000100800 */
[----:B0-----:R-:W4:Y:S04]  /*1f890*/  LDL.LU R205, [R1+0x5d4] ;  /* 0x0005d40001cd7983 */ /* 0x001f280000300800 */
[----:B------:R-:W-:Y:S04]  /*1f8a0*/  STL [R1+0x404], R8 ;  /* 0x0004040801007387 */ /* 0x000fe80000100800 */
[----:B------:R-:W4:Y:S04]  /*1f8b0*/  LDL.LU R216, [R1+0x5a8] ;  /* 0x0005a80001d87983 */ /* 0x000f280000300800 */
[----:B------:R-:W4:Y:S04]  /*1f8c0*/  LDL.LU R214, [R1+0x5cc] ;  /* 0x0005cc0001d67983 */ /* 0x000f280000300800 */
[----:B------:R-:W4:Y:S04]  /*1f8d0*/  LDL.LU R212, [R1+0x5a0] ;  /* 0x0005a00001d47983 */ /* 0x000f280000300800 */
[----:B------:R0:W-:Y:S04]  /*1f8e0*/  STL [R1+0x5ec], R213 ;  /* 0x0005ecd501007387 */ /* 0x0001e80000100800 */
[----:B------:R-:W4:Y:S04]  /*1f8f0*/  LDL.LU R206, [R1+0x5c4] ;  /* 0x0005c40001ce7983 */ /* 0x000f280000300800 */
[----:B------:R-:W4:Y:S04]  /*1f900*/  LDL.LU R198, [R1+0x598] ;  /* 0x0005980001c67983 */ /* 0x000f280000300800 */
[----:B------:R-:W4:Y:S04]  /*1f910*/  LDL.LU R188, [R1+0x5bc] ;  /* 0x0005bc0001bc7983 */ /* 0x000f280000300800 */
[----:B0-----:R-:W4:Y:S01]  /*1f920*/  LDL.LU R213, [R1+0x590] ;  /* 0x0005900001d57983 */ /* 0x001f220000300800 */
[----:B------:R-:W-:-:S02]  /*1f930*/  SHF.R.S32.HI R176, RZ, 0x1f, R180 ;  /* 0x0000001fffb07819 */ /* 0x000fc400000114b4 */
[----:B------:R-:W-:Y:S01]  /*1f940*/  IADD3 R197, P4, R197, UR45, RZ ;  /* 0x0000002dc5c57c10 */ /* 0x000fe2000ff9e0ff */
[----:B------:R-:W4:Y:S01]  /*1f950*/  LDL.LU R184, [R1+0x5b4] ;  /* 0x0005b40001b87983 */ /* 0x000f220000300800 */
[----:B------:R-:W-:-:S03]  /*1f960*/  LEA.HI R5, R176, R180, RZ, 0x7 ;  /* 0x000000b4b0057211 */ /* 0x000fc600078f38ff */
[----:B------:R-:W4:Y:S04]  /*1f970*/  LDL.LU R180, [R1+0x588] ;  /* 0x0005880001b47983 */ /* 0x000f280000300800 */
[----:B------:R-:W4:Y:S04]  /*1f980*/  LDL.LU R176, [R1+0x5ac] ;  /* 0x0005ac0001b07983 */ /* 0x000f280000300800 */
[----:B------:R0:W-:Y:S04]  /*1f990*/  STL [R1+0x5c0], R197 ;  /* 0x0005c0c501007387 */ /* 0x0001e80000100800 */
[----:B------:R-:W4:Y:S04]  /*1f9a0*/  LDL.LU R172, [R1+0x580] ;  /* 0x0005800001ac7983 */ /* 0x000f280000300800 */
[----:B------:R-:W4:Y:S04]  /*1f9b0*/  LDL.LU R168, [R1+0x5a4] ;  /* 0x0005a40001a87983 */ /* 0x000f280000300800 */
[----:B------:R-:W4:Y:S04]  /*1f9c0*/  LDL.LU R8, [R1+0x578] ;  /* 0x0005780001087983 */ /* 0x000f280000300800 */
[----:B0-----:R-:W4:Y:S01]  /*1f9d0*/  LDL.LU R197, [R1+0x59c] ;  /* 0x00059c0001c57983 */ /* 0x001f220000300800 */
[----:B--2---:R-:W-:-:S05]  /*1f9e0*/  IADD3.X R190, R190, UR18, RZ, P3, !PT ;  /* 0x00000012bebe7c10 */ /* 0x004fca0009ffe4ff */
[----:B------:R0:W-:Y:S01]  /*1f9f0*/  STL [R1+0x5e4], R190 ;  /* 0x0005e4be01007387 */ /* 0x0001e20000100800 */
[----:B---3--:R-:W-:-:S03]  /*1fa00*/  IADD3 R12, P3, R12, UR45, RZ ;  /* 0x0000002d0c0c7c10 */ /* 0x008fc6000ff7e0ff */
[----:B0-----:R-:W2:Y:S04]  /*1fa10*/  LDL.LU R190, [R1+0x570] ;  /* 0x0005700001be7983 */ /* 0x001ea80000300800 */
[----:B------:R-:W3:Y:S04]  /*1fa20*/  LDL.LU R164, [R1+0x594] ;  /* 0x0005940001a47983 */ /* 0x000ee80000300800 */
[----:B------:R-:W3:Y:S01]  /*1fa30*/  LDL.LU R160, [R1+0x568] ;  /* 0x0005680001a07983 */ /* 0x000ee20000300800 */
[----:B------:R-:W-:-:S03]  /*1fa40*/  IADD3.X R191, R191, UR18, RZ, P2, !PT ;  /* 0x00000012bfbf7c10 */ /* 0x000fc600097fe4ff */
[----:B------:R-:W-:Y:S04]  /*1fa50*/  STL [R1+0x5b8], R12 ;  /* 0x0005b80c01007387 */ /* 0x000fe80000100800 */
[----:B------:R-:W3:Y:S04]  /*1fa60*/  LDL.LU R156, [R1+0x58c] ;  /* 0x00058c00019c7983 */ /* 0x000ee80000300800 */
[----:B------:R0:W-:Y:S04]  /*1fa70*/  STL [R1+0x5dc], R191 ;  /* 0x0005dcbf01007387 */ /* 0x0001e80000100800 */
[----:B------:R-:W3:Y:S04]  /*1fa80*/  LDL.LU R152, [R1+0x560] ;  /* 0x0005600001987983 */ /* 0x000ee80000300800 */
[----:B------:R-:W3:Y:S04]  /*1fa90*/  LDL.LU R20, [R1+0x584] ;  /* 0x0005840001147983 */ /* 0x000ee80000300800 */
[----:B------:R-:W3:Y:S04]  /*1faa0*/  LDL.LU R16, [R1+0x558] ;  /* 0x0005580001107983 */ /* 0x000ee80000300800 */
[----:B0-----:R-:W3:Y:S04]  /*1fab0*/  LDL.LU R191, [R1+0x57c] ;  /* 0x00057c0001bf7983 */ /* 0x001ee80000300800 */
[----:B------:R-:W3:Y:S01]  /*1fac0*/  LDL.LU R12, [R1+0x550] ;  /* 0x00055000010c7983 */ /* 0x000ee20000300800 */
[----:B----4-:R-:W-:-:S05]  /*1fad0*/  IADD3 R4, P2, R4, UR45, RZ ;  /* 0x0000002d04047c10 */ /* 0x010fca000ff5e0ff */
[----:B------:R0:W-:Y:S04]  /*1fae0*/  STL [R1+0x5b0], R4 ;  /* 0x0005b00401007387 */ /* 0x0001e80000100800 */
[----:B0-----:R-:W4:Y:S01]  /*1faf0*/  LDL.LU R4, [R1+0x574] ;  /* 0x0005740001047983 */ /* 0x001f220000300800 */
[----:B------:R-:W-:-:S05]  /*1fb00*/  IADD3.X R205, R205, UR18, RZ, P6, !PT ;  /* 0x00000012cdcd7c10 */ /* 0x000fca000b7fe4ff */
[----:B------:R0:W-:Y:S01]  /*1fb10*/  STL [R1+0x5d4], R205 ;  /* 0x0005d4cd01007387 */ /* 0x0001e20000100800 */
[----:B------:R-:W-:Y:S02]  /*1fb20*/  IADD3 R216, P6, R216, UR45, RZ ;  /* 0x0000002dd8d87c10 */ /* 0x000fe4000ffde0ff */
[----:B------:R-:W-:Y:S01]  /*1fb30*/  IADD3.X R214, R214, UR18, RZ, P5, !PT ;  /* 0x00000012d6d67c10 */ /* 0x000fe2000affe4ff */
[----:B0-----:R-:W4:Y:S01]  /*1fb40*/  LDL.LU R205, [R1+0x548] ;  /* 0x0005480001cd7983 */ /* 0x001f220000300800 */
[----:B------:R-:W-:-:S03]  /*1fb50*/  IADD3 R212, P5, R212, UR45, RZ ;  /* 0x0000002dd4d47c10 */ /* 0x000fc6000ffbe0ff */
[----:B------:R-:W-:Y:S01]  /*1fb60*/  STL [R1+0x5a8], R216 ;  /* 0x0005a8d801007387 */ /* 0x000fe20000100800 */
[----:B------:R-:W-:-:S03]  /*1fb70*/  IADD3.X R206, R206, UR18, RZ, P1, !PT ;  /* 0x00000012cece7c10 */ /* 0x000fc60008ffe4ff */
[----:B------:R-:W-:Y:S01]  /*1fb80*/  STL [R1+0x5cc], R214 ;  /* 0x0005ccd601007387 */ /* 0x000fe20000100800 */
[----:B------:R-:W-:Y:S02]  /*1fb90*/  IADD3 R198, P1, R198, UR45, RZ ;  /* 0x0000002dc6c67c10 */ /* 0x000fe4000ff3e0ff */
[----:B------:R-:W-:Y:S01]  /*1fba0*/  IADD3.X R188, R188, UR18, RZ, P4, !PT ;  /* 0x00000012bcbc7c10 */ /* 0x000fe2000a7fe4ff */
[----:B------:R-:W-:Y:S01]  /*1fbb0*/  STL [R1+0x5a0], R212 ;  /* 0x0005a0d401007387 */ /* 0x000fe20000100800 */
[----:B------:R-:W-:-:S03]  /*1fbc0*/  IADD3 R213, P4, R213, UR45, RZ ;  /* 0x0000002dd5d57c10 */ /* 0x000fc6000ff9e0ff */
[----:B------:R-:W-:Y:S04]  /*1fbd0*/  STL [R1+0x5c4], R206 ;  /* 0x0005c4ce01007387 */ /* 0x000fe80000100800 */
[----:B------:R0:W-:Y:S04]  /*1fbe0*/  STL [R1+0x590], R213 ;  /* 0x000590d501007387 */ /* 0x0001e80000100800 */
[----:B------:R-:W-:Y:S04]  /*1fbf0*/  STL [R1+0x598], R198 ;  /* 0x000598c601007387 */ /* 0x000fe80000100800 */
[----:B0-----:R-:W4:Y:S01]  /*1fc00*/  LDL.LU R213, [R1+0x56c] ;  /* 0x00056c0001d57983 */ /* 0x001f220000300800 */
[----:B------:R-:W-:-:S02]  /*1fc10*/  IADD3.X R184, R184, UR18, RZ, P3, !PT ;  /* 0x00000012b8b87c10 */ /* 0x000fc40009ffe4ff */
[----:B------:R-:W-:Y:S02]  /*1fc20*/  IADD3 R180, P3, R180, UR45, RZ ;  /* 0x0000002db4b47c10 */ /* 0x000fe4000ff7e0ff */
[----:B------:R-:W-:Y:S01]  /*1fc30*/  IADD3.X R176, R176, UR18, RZ, P2, !PT ;  /* 0x00000012b0b07c10 */ /* 0x000fe200097fe4ff */
[----:B------:R-:W-:Y:S01]  /*1fc40*/  STL [R1+0x5bc], R188 ;  /* 0x0005bcbc01007387 */ /* 0x000fe20000100800 */
[----:B------:R-:W-:Y:S02]  /*1fc50*/  IADD3 R172, P2, R172, UR45, RZ ;  /* 0x0000002dacac7c10 */ /* 0x000fe4000ff5e0ff */
[----:B------:R-:W-:Y:S01]  /*1fc60*/  IADD3.X R168, R168, UR18, RZ, P6, !PT ;  /* 0x00000012a8a87c10 */ /* 0x000fe2000b7fe4ff */
[----:B------:R-:W-:Y:S04]  /*1fc70*/  STL [R1+0x5b4], R184 ;  /* 0x0005b4b801007387 */ /* 0x000fe80000100800 */
[----:B------:R-:W-:Y:S01]  /*1fc80*/  STL [R1+0x588], R180 ;  /* 0x000588b401007387 */ /* 0x000fe20000100800 */
[----:B------:R-:W-:-:S03]  /*1fc90*/  IADD3.X R197, R197, UR18, RZ, P5, !PT ;  /* 0x00000012c5c57c10 */ /* 0x000fc6000affe4ff */
[----:B------:R-:W-:Y:S01]  /*1fca0*/  STL [R1+0x5ac], R176 ;  /* 0x0005acb001007387 */ /* 0x000fe20000100800 */
[----:B------:R-:W-:-:S03]  /*1fcb0*/  IADD3 R8, P6, R8, UR45, RZ ;  /* 0x0000002d08087c10 */ /* 0x000fc6000ffde0ff */
[----:B------:R-:W-:Y:S04]  /*1fcc0*/  STL [R1+0x580], R172 ;  /* 0x000580ac01007387 */ /* 0x000fe80000100800 */
[----:B------:R0:W-:Y:S04]  /*1fcd0*/  STL [R1+0x59c], R197 ;  /* 0x00059cc501007387 */ /* 0x0001e80000100800 */
[----:B------:R-:W-:Y:S04]  /*1fce0*/  STL [R1+0x5a4], R168 ;  /* 0x0005a4a801007387 */ /* 0x000fe80000100800 */
[----:B0-----:R-:W4:Y:S04]  /*1fcf0*/  LDL.LU R197, [R1+0x540] ;  /* 0x0005400001c57983 */ /* 0x001f280000300800 */
[----:B------:R0:W-:Y:S04]  /*1fd00*/  STL [R1+0x578], R8 ;  /* 0x0005780801007387 */ /* 0x0001e80000100800 */
[----:B0-----:R-:W4:Y:S01]  /*1fd10*/  LDL.LU R8, [R1+0x564] ;  /* 0x0005640001087983 */ /* 0x001f220000300800 */
[----:B--2---:R-:W-:-:S02]  /*1fd20*/  IADD3 R190, P5, R190, UR45, RZ ;  /* 0x0000002dbebe7c10 */ /* 0x004fc4000ffbe0ff */
[----:B---3--:R-:W-:-:S03]  /*1fd30*/  IADD3.X R164, R164, UR18, RZ, P1, !PT ;  /* 0x00000012a4a47c10 */ /* 0x008fc60008ffe4ff */
[----:B------:R0:W-:Y:S01]  /*1fd40*/  STL [R1+0x570], R190 ;  /* 0x000570be01007387 */ /* 0x0001e20000100800 */
[----:B------:R-:W-:-:S03]  /*1fd50*/  IADD3 R160, P1, R160, UR45, RZ ;  /* 0x0000002da0a07c10 */ /* 0x000fc6000ff3e0ff */
[----:B0-----:R-:W2:Y:S01]  /*1fd60*/  LDL.LU R190, [R1+0x538] ;  /* 0x0005380001be7983 */ /* 0x001ea20000300800 */
[----:B------:R-:W-:-:S03]  /*1fd70*/  IADD3.X R156, R156, UR18, RZ, P4, !PT ;  /* 0x000000129c9c7c10 */ /* 0x000fc6000a7fe4ff */
[----:B------:R-:W-:Y:S04]  /*1fd80*/  STL [R1+0x594], R164 ;  /* 0x000594a401007387 */ /* 0x000fe80000100800 */
[----:B------:R-:W-:Y:S01]  /*1fd90*/  STL [R1+0x568], R160 ;  /* 0x000568a001007387 */ /* 0x000fe20000100800 */
[----:B------:R-:W-:-:S03]  /*1fda0*/  IADD3 R152, P4, R152, UR45, RZ ;  /* 0x0000002d98987c10 */ /* 0x000fc6000ff9e0ff */
[----:B------:R-:W-:Y:S01]  /*1fdb0*/  STL [R1+0x58c], R156 ;  /* 0x00058c9c01007387 */ /* 0x000fe20000100800 */
[----:B------:R-:W-:-:S03]  /*1fdc0*/  IADD3.X R20, R20, UR18, RZ, P3, !PT ;  /* 0x0000001214147c10 */ /* 0x000fc60009ffe4ff */
[----:B------:R-:W-:Y:S01]  /*1fdd0*/  STL [R1+0x560], R152 ;  /* 0x0005609801007387 */ /* 0x000fe20000100800 */
[----:B------:R-:W-:Y:S02]  /*1fde0*/  IADD3 R16, P3, R16, UR45, RZ ;  /* 0x0000002d10107c10 */ /* 0x000fe4000ff7e0ff */
[----:B------:R-:W-:-:S05]  /*1fdf0*/  IADD3.X R191, R191, UR18, RZ, P2, !PT ;  /* 0x00000012bfbf7c10 */ /* 0x000fca00097fe4ff */
[----:B------:R0:W-:Y:S01]  /*1fe00*/  STL [R1+0x57c], R191 ;  /* 0x00057cbf01007387 */ /* 0x0001e20000100800 */
[----:B------:R-:W-:-:S03]  /*1fe10*/  IADD3 R12, P2, R12, UR45, RZ ;  /* 0x0000002d0c0c7c10 */ /* 0x000fc6000ff5e0ff */
[----:B------:R-:W-:Y:S04]  /*1fe20*/  STL [R1+0x584], R20 ;  /* 0x0005841401007387 */ /* 0x000fe80000100800 */
[----:B0-----:R-:W3:Y:S04]  /*1fe30*/  LDL.LU R191, [R1+0x55c] ;  /* 0x00055c0001bf7983 */ /* 0x001ee80000300800 */
[----:B------:R-:W-:Y:S01]  /*1fe40*/  STL [R1+0x558], R16 ;  /* 0x0005581001007387 */ /* 0x000fe20000100800 */
[----:B----4-:R-:W-:-:S05]  /*1fe50*/  IADD3.X R4, R4, UR18, RZ, P6, !PT ;  /* 0x0000001204047c10 */ /* 0x010fca000b7fe4ff */
[----:B------:R0:W-:Y:S04]  /*1fe60*/  STL [R1+0x574], R4 ;  /* 0x0005740401007387 */ /* 0x0001e80000100800 */
[----:B0-----:R-:W4:Y:S01]  /*1fe70*/  LDL.LU R4, [R1+0x530] ;  /* 0x0005300001047983 */ /* 0x001f220000300800 */
[----:B------:R-:W-:-:S03]  /*1fe80*/  IADD3 R205, P6, R205, UR45, RZ ;  /* 0x0000002dcdcd7c10 */ /* 0x000fc6000ffde0ff */
        /* <DEDUP_REMOVED lines=9> */
[----:B------:R-:W-:-:S03]  /*1ff20*/  IADD3.X R213, R213, UR18, RZ, P5, !PT ;  /* 0x00000012d5d57c10 */ /* 0x000fc6000affe4ff */
        /* <DEDUP_REMOVED lines=8> */
[----:B------:R-:W-:-:S05]  /*1ffb0*/  IADD3 R197, P5, R197, UR45, RZ ;  /* 0x0000002dc5c57c10 */ /* 0x000fca000ffbe0ff */
[----:B------:R0:W-:Y:S01]  /*1ffc0*/  STL [R1+0x540], R197 ;  /* 0x000540c501007387 */ /* 0x0001e20000100800 */
[----:B------:R-:W-:-:S03]  /*1ffd0*/  IADD3.X R8, R8, UR18, RZ, P1, !PT ;  /* 0x0000001208087c10 */ /* 0x000fc60008ffe4ff */
[----:B0-----:R-:W4:Y:S04]  /*1ffe0*/  LDL.LU R197, [R1+0x51c] ;  /* 0x00051c0001c57983 */ /* 0x001f280000300800 */
[----:B------:R-:W4:Y:S04]  /*1fff0*/  LDL.LU R164, [R1+0x4f0] ;  /* 0x0004f00001a47983 */ /* 0x000f280000300800 */
[----:B------:R-:W4:Y:S04]  /*20000*/  LDL.LU R160, [R1+0x514] ;  /* 0x0005140001a07983 */ /* 0x000f280000300800 */
[----:B------:R-:W-:Y:S04]  /*20010*/  STL [R1+0x564], R8 ;  /* 0x0005640801007387 */ /* 0x000fe80000100800 */
[----:B------:R-:W4:Y:S01]  /*20020*/  LDL.LU R156, [R1+0x4e8] ;  /* 0x0004e800019c7983 */ /* 0x000f220000300800 */
[----:B--2---:R-:W-:-:S05]  /*20030*/  IADD3 R190, P1, R190, UR45, RZ ;  /* 0x0000002dbebe7c10 */ /* 0x004fca000ff3e0ff */
[----:B------:R0:W-:Y:S04]  /*20040*/  STL [R1+0x538], R190 ;  /* 0x000538be01007387 */ /* 0x0001e80000100800 */
[----:B------:R-:W2:Y:S04]  /*20050*/  LDL.LU R152, [R1+0x50c] ;  /* 0x00050c0001987983 */ /* 0x000ea80000300800 */
[----:B------:R-:W2:Y:S04]  /*20060*/  LDL.LU R20, [R1+0x4e0] ;  /* 0x0004e00001147983 */ /* 0x000ea80000300800 */
[----:B------:R-:W2:Y:S04]  /*20070*/  LDL.LU R16, [R1+0x504] ;  /* 0x0005040001107983 */ /* 0x000ea80000300800 */
[----:B0-----:R-:W2:Y:S04]  /*20080*/  LDL.LU R190, [R1+0x4d8] ;  /* 0x0004d80001be7983 */ /* 0x001ea80000300800 */
[----:B------:R-:W2:Y:S01]  /*20090*/  LDL.LU R8, [R1+0x4fc] ;  /* 0x0004fc0001087983 */ /* 0x000ea20000300800 */
[----:B---3--:R-:W-:-:S05]  /*200a0*/  IADD3.X R191, R191, UR18, RZ, P4, !PT ;  /* 0x00000012bfbf7c10 */ /* 0x008fca000a7fe4ff */
[----:B------:R0:W-:Y:S04]  /*200b0*/  STL [R1+0x55c], R191 ;  /* 0x00055cbf01007387 */ /* 0x0001e80000100800 */
[----:B0-----:R-:W3:Y:S01]  /*200c0*/  LDL.LU R191, [R1+0x4d0] ;  /* 0x0004d00001bf7983 */ /* 0x001ee20000300800 */
[----:B----4-:R-:W-:-:S05]  /*200d0*/  IADD3 R4, P4, R4, UR45, RZ ;  /* 0x0000002d04047c10 */ /* 0x010fca000ff9e0ff */
[----:B------:R0:W-:Y:S01]  /*200e0*/  STL [R1+0x530], R4 ;  /* 0x0005300401007387 */ /* 0x0001e20000100800 */
[----:B------:R-:W-:Y:S02]  /*200f0*/  IADD3.X R216, R216, UR18, RZ, P3, !PT ;  /* 0x00000012d8d87c10 */ /* 0x000fe40009ffe4ff */
[----:B------:R-:W-:Y:S01]  /*20100*/  IADD3 R214, P3, R214, UR45, RZ ;  /* 0x0000002dd6d67c10 */ /* 0x000fe2000ff7e0ff */
[----:B0-----:R-:W4:Y:S01]  /*20110*/  LDL.LU R4, [R1+0x4f4] ;  /* 0x0004f40001047983 */ /* 0x001f220000300800 */
[----:B------:R-:W-:-:S03]  /*20120*/  IADD3.X R212, R212, UR18, RZ, P2, !PT ;  /* 0x00000012d4d47c10 */ /* 0x000fc600097fe4ff */
[----:B------:R-:W-:Y:S01]  /*20130*/  STL [R1+0x554], R216 ;  /* 0x000554d801007387 */ /* 0x000fe20000100800 */
[----:B------:R-:W-:-:S03]  /*20140*/  IADD3 R206, P2, R206, UR45, RZ ;  /* 0x0000002dcece7c10 */ /* 0x000fc6000ff5e0ff */
[----:B------:R-:W-:Y:S01]  /*20150*/  STL [R1+0x528], R214 ;  /* 0x000528d601007387 */ /* 0x000fe20000100800 */
[----:B------:R-:W-:-:S03]  /*20160*/  IADD3.X R198, R198, UR18, RZ, P6, !PT ;  /* 0x00000012c6c67c10 */ /* 0x000fc6000b7fe4ff */
[----:B------:R-:W-:Y:S01]  /*20170*/  STL [R1+0x54c], R212 ;  /* 0x00054cd401007387 */ /* 0x000fe20000100800 */
[----:B------:R-:W-:-:S03]  /*20180*/  IADD3.X R205, R205, UR18, RZ, P5, !PT ;  /* 0x00000012cdcd7c10 */ /* 0x000fc6000affe4ff */
[----:B------:R-:W-:Y:S01]  /*20190*/  STL [R1+0x520], R206 ;  /* 0x000520ce01007387 */ /* 0x000fe20000100800 */
[----:B------:R-:W-:-:S03]  /*201a0*/  IADD3 R188, P6, R188, UR45, RZ ;  /* 0x0000002dbcbc7c10 */ /* 0x000fc6000ffde0ff */
[----:B------:R0:W-:Y:S01]  /*201b0*/  STL [R1+0x53c], R205 ;  /* 0x00053ccd01007387 */ /* 0x0001e20000100800 */
[----:B------:R-:W-:-:S03]  /*201c0*/  IADD3 R184, P5, R184, UR45, RZ ;  /* 0x0000002db8b87c10 */ /* 0x000fc6000ffbe0ff */
[----:B------:R-:W-:Y:S01]  /*201d0*/  STL [R1+0x544], R198 ;  /* 0x000544c601007387 */ /* 0x000fe20000100800 */
[----:B------:R-:W-:Y:S02]  /*201e0*/  IADD3.X R180, R180, UR18, RZ, P1, !PT ;  /* 0x00000012b4b47c10 */ /* 0x000fe40008ffe4ff */
[----:B------:R-:W-:Y:S01]  /*201f0*/  IADD3 R176, P1, R176, UR45, RZ ;  /* 0x0000002db0b07c10 */ /* 0x000fe2000ff3e0ff */
[----:B0-----:R-:W4:Y:S04]  /*20200*/  LDL.LU R205, [R1+0x4c8] ;  /* 0x0004c80001cd7983 */ /* 0x001f280000300800 */
        /* <DEDUP_REMOVED lines=8> */
[----:B------:R-:W-:Y:S04]  /*20290*/  STL [R1+0x52c], R172 ;  /* 0x00052cac01007387 */ /* 0x000fe80000100800 */
[----:B------:R0:W-:Y:S04]  /*202a0*/  STL [R1+0x4f8], R213 ;  /* 0x0004f8d501007387 */ /* 0x0001e80000100800 */
[----:B------:R-:W-:Y:S04]  /*202b0*/  STL [R1+0x500], R168 ;  /* 0x000500a801007387 */ /* 0x000fe80000100800 */
[----:B0-----:R-:W4:Y:S01]  /*202c0*/  LDL.LU R213, [R1+0x4ec] ;  /* 0x0004ec0001d57983 */ /* 0x001f220000300800 */
[----:B------:R-:W-:-:S03]  /*202d0*/  IADD3.X R197, R197, UR18, RZ, P2, !PT ;  /* 0x00000012c5c57c10 */ /* 0x000fc600097fe4ff */
[----:B------:R0:W-:Y:S01]  /*202e0*/  STL [R1+0x524], R12 ;  /* 0x0005240c01007387 */ /* 0x0001e20000100800 */
[----:B------:R-:W-:Y:S02]  /*202f0*/  IADD3 R164, P2, R164, UR45, RZ ;  /* 0x0000002da4a47c10 */ /* 0x000fe4000ff5e0ff */
[----:B------:R-:W-:Y:S01]  /*20300*/  IADD3.X R160, R160, UR18, RZ, P6, !PT ;  /* 0x00000012a0a07c10 */ /* 0x000fe2000b7fe4ff */
[----:B0-----:R-:W4:Y:S04]  /*20310*/  LDL.LU R12, [R1+0x4c0] ;  /* 0x0004c000010c7983 */ /* 0x001f280000300800 */
[----:B------:R0:W-:Y:S01]  /*20320*/  STL [R1+0x51c], R197 ;  /* 0x00051cc501007387 */ /* 0x0001e20000100800 */
[----:B------:R-:W-:-:S03]  /*20330*/  IADD3 R156, P6, R156, UR45, RZ ;  /* 0x0000002d9c9c7c10 */ /* 0x000fc6000ffde0ff */
[----:B0-----:R-:W4:Y:S04]  /*20340*/  LDL.LU R197, [R1+0x4e4] ;  /* 0x0004e40001c57983 */ /* 0x001f280000300800 */
[----:B------:R-:W-:Y:S04]  /*20350*/  STL [R1+0x4f0], R164 ;  /* 0x0004f0a401007387 */ /* 0x000fe80000100800 */
[----:B------:R-:W-:Y:S04]  /*20360*/  STL [R1+0x514], R160 ;  /* 0x000514a001007387 */ /* 0x000fe80000100800 */
[----:B------:R-:W-:Y:S01]  /*20370*/  STL [R1+0x4e8], R156 ;  /* 0x0004e89c01007387 */ /* 0x000fe20000100800 */
[----:B--2---:R-:W-:-:S02]  /*20380*/  IADD3.X R152, R152, UR18, RZ, P5, !PT ;  /* 0x0000001298987c10 */ /* 0x004fc4000affe4ff */
[----:B------:R-:W-:Y:S02]  /*20390*/  IADD3 R20, P5, R20, UR45, RZ ;  /* 0x0000002d14147c10 */ /* 0x000fe4000ffbe0ff */
[----:B------:R-:W-:Y:S02]  /*203a0*/  IADD3.X R16, R16, UR18, RZ, P1, !PT ;  /* 0x0000001210107c10 */ /* 0x000fe40008ffe4ff */
[----:B------:R-:W-:Y:S01]  /*203b0*/  IADD3 R190, P1, R190, UR45, RZ ;  /* 0x0000002dbebe7c10 */ /* 0x000fe2000ff3e0ff */
[----:B------:R-:W-:Y:S04]  /*203c0*/  STL [R1+0x50c], R152 ;  /* 0x00050c9801007387 */ /* 0x000fe80000100800 */
[----:B------:R0:W-:Y:S01]  /*203d0*/  STL [R1+0x4d8], R190 ;  /* 0x0004d8be01007387 */ /* 0x0001e20000100800 */
[----:B------:R-:W-:-:S03]  /*203e0*/  IADD3.X R8, R8, UR18, RZ, P4, !PT ;  /* 0x0000001208087c10 */ /* 0x000fc6000a7fe4ff */
[----:B------:R-:W-:Y:S04]  /*203f0*/  STL [R1+0x4e0], R20 ;  /* 0x0004e01401007387 */ /* 0x000fe80000100800 */
[----:B0-----:R-:W2:Y:S04]  /*20400*/  LDL.LU R190, [R1+0x4b8] ;  /* 0x0004b80001be7983 */ /* 0x001ea80000300800 */
[----:B------:R-:W-:Y:S01]  /*20410*/  STL [R1+0x504], R16 ;  /* 0x0005041001007387 */ /* 0x000fe20000100800 */
[----:B---3--:R-:W-:-:S05]  /*20420*/  IADD3 R191, P4, R191, UR45, RZ ;  /* 0x0000002dbfbf7c10 */ /* 0x008fca000ff9e0ff */
[----:B------:R0:W-:Y:S04]  /*20430*/  STL [R1+0x4d0], R191 ;  /* 0x0004d0bf01007387 */ /* 0x0001e80000100800 */
[----:B0-----:R-:W3:Y:S04]  /*20440*/  LDL.LU R191, [R1+0x4dc] ;  /* 0x0004dc0001bf7983 */ /* 0x001ee80000300800 */
[----:B------:R0:W-:Y:S04]  /*20450*/  STL [R1+0x4fc], R8 ;  /* 0x0004fc0801007387 */ /* 0x0001e80000100800 */
[----:B------:R-:W3:Y:S04]  /*20460*/  LDL.LU R216, [R1+0x4b0] ;  /* 0x0004b00001d87983 */ /* 0x000ee80000300800 */
[----:B------:R-:W3:Y:S04]  /*20470*/  LDL.LU R214, [R1+0x4d4] ;  /* 0x0004d40001d67983 */ /* 0x000ee80000300800 */
[----:B------:R-:W3:Y:S01]  /*20480*/  LDL.LU R212, [R1+0x4a8] ;  /* 0x0004a80001d47983 */ /* 0x000ee20000300800 */
[----:B----4-:R-:W-:-:S05]  /*20490*/  IADD3.X R4, R4, UR18, RZ, P3, !PT ;  /* 0x0000001204047c10 */ /* 0x010fca0009ffe4ff */
[----:B------:R1:W-:Y:S04]  /*204a0*/  STL [R1+0x4f4], R4 ;  /* 0x0004f40401007387 */ /* 0x0003e80000100800 */
[----:B------:R-:W4:Y:S04]  /*204b0*/  LDL.LU R206, [R1+0x4cc] ;  /* 0x0004cc0001ce7983 */ /* 0x000f280000300800 */
[----:B------:R-:W4:Y:S04]  /*204c0*/  LDL.LU R198, [R1+0x4a0] ;  /* 0x0004a00001c67983 */ /* 0x000f280000300800 */
[----:B------:R-:W4:Y:S04]  /*204d0*/  LDL.LU R188, [R1+0x4c4] ;  /* 0x0004c40001bc7983 */ /* 0x000f280000300800 */
[----:B0-----:R-:W4:Y:S04]  /*204e0*/  LDL.LU R8, [R1+0x498] ;  /* 0x0004980001087983 */ /* 0x001f280000300800 */
[----:B------:R-:W4:Y:S04]  /*204f0*/  LDL.LU R184, [R1+0x4bc] ;  /* 0x0004bc0001b87983 */ /* 0x000f280000300800 */
[----:B------:R-:W4:Y:S04]  /*20500*/  LDL.LU R180, [R1+0x490] ;  /* 0x0004900001b47983 */ /* 0x000f280000300800 */
[----:B------:R-:W4:Y:S01]  /*20510*/  LDL.LU R176, [R1+0x4b4] ;  /* 0x0004b40001b07983 */ /* 0x000f220000300800 */
[----:B------:R-:W-:-:S05]  /*20520*/  IADD3 R205, P3, R205, UR45, RZ ;  /* 0x0000002dcdcd7c10 */ /* 0x000fca000ff7e0ff */
[----:B------:R0:W-:Y:S04]  /*20530*/  STL [R1+0x4c8], R205 ;  /* 0x0004c8cd01007387 */ /* 0x0001e80000100800 */
[----:B------:R-:W4:Y:S04]  /*20540*/  LDL.LU R172, [R1+0x488] ;  /* 0x0004880001ac7983 */ /* 0x000f280000300800 */
[----:B------:R-:W4:Y:S04]  /*20550*/  LDL.LU R168, [R1+0x4ac] ;  /* 0x0004ac0001a87983 */ /* 0x000f280000300800 */
[----:B-1----:R-:W4:Y:S04]  /*20560*/  LDL.LU R4, [R1+0x480] ;  /* 0x0004800001047983 */ /* 0x002f280000300800 */
[----:B0-----:R-:W4:Y:S01]  /*20570*/  LDL.LU R205, [R1+0x4a4] ;  /* 0x0004a40001cd7983 */ /* 0x001f220000300800 */
[----:B------:R-:W-:-:S05]  /*20580*/  IADD3.X R213, R213, UR18, RZ, P2, !PT ;  /* 0x00000012d5d57c10 */ /* 0x000fca00097fe4ff */
[----:B------:R0:W-:Y:S04]  /*20590*/  STL [R1+0x4ec], R213 ;  /* 0x0004ecd501007387 */ /* 0x0001e80000100800 */
[----:B0-----:R-:W4:Y:S01]  /*205a0*/  LDL.LU R213, [R1+0x478] ;  /* 0x0004780001d57983 */ /* 0x001f220000300800 */
[----:B------:R-:W-:-:S03]  /*205b0*/  IADD3 R12, P2, R12, UR45, RZ ;  /* 0x0000002d0c0c7c10 */ /* 0x000fc6000ff5e0ff */
[----:B------:R-:W4:Y:S04]  /*205c0*/  LDL.LU R164, [R1+0x49c] ;  /* 0x00049c0001a47983 */ /* 0x000f280000300800 */
[----:B------:R-:W4:Y:S01]  /*205d0*/  LDL.LU R160, [R1+0x470] ;  /* 0x0004700001a07983 */ /* 0x000f220000300800 */
[----:B------:R-:W-:-:S03]  /*205e0*/  IADD3.X R197, R197, UR18, RZ, P6, !PT ;  /* 0x00000012c5c57c10 */ /* 0x000fc6000b7fe4ff */
[----:B------:R-:W-:Y:S04]  /*205f0*/  STL [R1+0x4c0], R12 ;  /* 0x0004c00c01007387 */ /* 0x000fe80000100800 */
[----:B------:R-:W4:Y:S04]  /*20600*/  LDL.LU R156, [R1+0x494] ;  /* 0x00049400019c7983 */ /* 0x000f280000300800 */
[----:B------:R0:W-:Y:S04]  /*20610*/  STL [R1+0x4e4], R197 ;  /* 0x0004e4c501007387 */ /* 0x0001e80000100800 */
[----:B------:R-:W4:Y:S04]  /*20620*/  LDL.LU R152, [R1+0x468] ;  /* 0x0004680001987983 */ /* 0x000f280000300800 */
[----:B------:R-:W4:Y:S04]  /*20630*/  LDL.LU R20, [R1+0x48c] ;  /* 0x00048c0001147983 */ /* 0x000f280000300800 */
[----:B------:R-:W4:Y:S04]  /*20640*/  LDL.LU R16, [R1+0x460] ;  /* 0x0004600001107983 */ /* 0x000f280000300800 */
[----:B0-----:R-:W4:Y:S04]  /*20650*/  LDL.LU R197, [R1+0x484] ;  /* 0x0004840001c57983 */ /* 0x001f280000300800 */
[----:B------:R-:W4:Y:S01]  /*20660*/  LDL.LU R12, [R1+0x458] ;  /* 0x00045800010c7983 */ /* 0x000f220000300800 */
[----:B--2---:R-:W-:-:S05]  /*20670*/  IADD3 R190, P6, R190, UR45, RZ ;  /* 0x0000002dbebe7c10 */ /* 0x004fca000ffde0ff */
[----:B------:R0:W-:Y:S04]  /*20680*/  STL [R1+0x4b8], R190 ;  /* 0x0004b8be01007387 */ /* 0x0001e80000100800 */
[----:B0-----:R-:W2:Y:S01]  /*20690*/  LDL.LU R190, [R1+0x47c] ;  /* 0x00047c0001be7983 */ /* 0x001ea20000300800 */
[----:B---3--:R-:W-:-:S05]  /*206a0*/  IADD3.X R191, R191, UR18, RZ, P5, !PT ;  /* 0x00000012bfbf7c10 */ /* 0x008fca000affe4ff */
[----:B------:R0:W-:Y:S01]  /*206b0*/  STL [R1+0x4dc], R191 ;  /* 0x0004dcbf01007387 */ /* 0x0001e20000100800 */
[----:B------:R-:W-:Y:S02]  /*206c0*/  IADD3 R216, P5, R216, UR45, RZ ;  /* 0x0000002dd8d87c10 */ /* 0x000fe4000ffbe0ff */
[----:B------:R-:W-:Y:S01]  /*206d0*/  IADD3.X R214, R214, UR18, RZ, P1, !PT ;  /* 0x00000012d6d67c10 */ /* 0x000fe20008ffe4ff */
[----:B0-----:R-:W3:Y:S01]  /*206e0*/  LDL.LU R191, [R1+0x450] ;  /* 0x0004500001bf7983 */ /* 0x001ee20000300800 */
[----:B------:R-:W-:-:S03]  /*206f0*/  IADD3 R212, P1, R212, UR45, RZ ;  /* 0x0000002dd4d47c10 */ /* 0x000fc6000ff3e0ff */
[----:B------:R-:W-:Y:S04]  /*20700*/  STL [R1+0x4b0], R216 ;  /* 0x0004b0d801007387 */ /* 0x000fe80000100800 */
[----:B------:R-:W-:Y:S04]  /*20710*/  STL [R1+0x4d4], R214 ;  /* 0x0004d4d601007387 */ /* 0x000fe80000100800 */
[----:B------:R-:W-:Y:S01]  /*20720*/  STL [R1+0x4a8], R212 ;  /* 0x0004a8d401007387 */ /* 0x000fe20000100800 */
[----:B----4-:R-:W-:Y:S02]  /*20730*/  IADD3.X R206, R206, UR18, RZ, P4, !PT ;  /* 0x00000012cece7c10 */ /* 0x010fe4000a7fe4ff */
[----:B------:R-:W-:-:S02]  /*20740*/  IADD3 R198, P4, R198, UR45, RZ ;  /* 0x0000002dc6c67c10 */ /* 0x000fc4000ff9e0ff */
[----:B------:R-:W-:Y:S02]  /*20750*/  IADD3.X R188, R188, UR18, RZ, P3, !PT ;  /* 0x00000012bcbc7c10 */ /* 0x000fe40009ffe4ff */
[----:B------:R-:W-:Y:S01]  /*20760*/  IADD3 R8, P3, R8, UR45, RZ ;  /* 0x0000002d08087c10 */ /* 0x000fe2000ff7e0ff */
[----:B------:R-:W-:Y:S01]  /*20770*/  STL [R1+0x4cc], R206 ;  /* 0x0004ccce01007387 */ /* 0x000fe20000100800 */
[----:B------:R-:W-:-:S03]  /*20780*/  IADD3.X R184, R184, UR18, RZ, P2, !PT ;  /* 0x00000012b8b87c10 */ /* 0x000fc600097fe4ff */
[----:B------:R0:W-:Y:S01]  /*20790*/  STL [R1+0x498], R8 ;  /* 0x0004980801007387 */ /* 0x0001e20000100800 */
[----:B------:R-:W-:-:S03]  /*207a0*/  IADD3 R180, P2, R180, UR45, RZ ;  /* 0x0000002db4b47c10 */ /* 0x000fc6000ff5e0ff */
[----:B------:R-:W-:Y:S01]  /*207b0*/  STL [R1+0x4a0], R198 ;  /* 0x0004a0c601007387 */ /* 0x000fe20000100800 */
[----:B------:R-:W-:-:S03]  /*207c0*/  IADD3.X R176, R176, UR18, RZ, P6, !PT ;  /* 0x00000012b0b07c10 */ /* 0x000fc6000b7fe4ff */
[----:B0-----:R-:W4:Y:S04]  /*207d0*/  LDL.LU R8, [R1+0x474] ;  /* 0x0004740001087983 */ /* 0x001f280000300800 */
[----:B------:R-:W-:Y:S01]  /*207e0*/  STL [R1+0x4c4], R188 ;  /* 0x0004c4bc01007387 */ /* 0x000fe20000100800 */
[----:B------:R-:W-:-:S03]  /*207f0*/  IADD3 R172, P6, R172, UR45, RZ ;  /* 0x0000002dacac7c10 */ /* 0x000fc6000ffde0ff */
[----:B------:R-:W-:Y:S01]  /*20800*/  STL [R1+0x4bc], R184 ;  /* 0x0004bcb801007387 */ /* 0x000fe20000100800 */
[----:B------:R-:W-:-:S03]  /*20810*/  IADD3.X R168, R168, UR18, RZ, P5, !PT ;  /* 0x00000012a8a87c10 */ /* 0x000fc6000affe4ff */
[----:B------:R-:W-:Y:S04]  /*20820*/  STL [R1+0x490], R180 ;  /* 0x000490b401007387 */ /* 0x000fe80000100800 */
[----:B------:R-:W-:Y:S01]  /*20830*/  STL [R1+0x4b4], R176 ;  /* 0x0004b4b001007387 */ /* 0x000fe20000100800 */
[----:B------:R-:W-:-:S03]  /*20840*/  IADD3.X R205, R205, UR18, RZ, P1, !PT ;  /* 0x00000012cdcd7c10 */ /* 0x000fc60008ffe4ff */
[----:B------:R-:W-:Y:S01]  /*20850*/  STL [R1+0x488], R172 ;  /* 0x000488ac01007387 */ /* 0x000fe20000100800 */
[----:B------:R-:W-:-:S03]  /*20860*/  IADD3 R4, P5, R4, UR45, RZ ;  /* 0x0000002d04047c10 */ /* 0x000fc6000ffbe0ff */
[----:B------:R0:W-:Y:S04]  /*20870*/  STL [R1+0x4a4], R205 ;  /* 0x0004a4cd01007387 */ /* 0x0001e80000100800 */
[----:B------:R-:W-:Y:S04]  /*20880*/  STL [R1+0x4ac], R168 ;  /* 0x0004aca801007387 */ /* 0x000fe80000100800 */
[----:B0-----:R-:W4:Y:S04]  /*20890*/  LDL.LU R205, [R1+0x448] ;  /* 0x0004480001cd7983 */ /* 0x001f280000300800 */
[----:B------:R0:W-:Y:S04]  /*208a0*/  STL [R1+0x480], R4 ;  /* 0x0004800401007387 */ /* 0x0001e80000100800 */
[----:B0-----:R-:W4:Y:S01]  /*208b0*/  LDL.LU R4, [R1+0x46c] ;  /* 0x00046c0001047983 */ /* 0x001f220000300800 */
[----:B------:R-:W-:-:S05]  /*208c0*/  IADD3 R213, P1, R213, UR45, RZ ;  /* 0x0000002dd5d57c10 */ /* 0x000fca000ff3e0ff */
[----:B------:R0:W-:Y:S04]  /*208d0*/  STL [R1+0x478], R213 ;  /* 0x000478d501007387 */ /* 0x0001e80000100800 */
[----:B0-----:R-:W4:Y:S01]  /*208e0*/  LDL.LU R213, [R1+0x440] ;  /* 0x0004400001d57983 */ /* 0x001f220000300800 */
[----:B------:R-:W-:Y:S02]  /*208f0*/  IADD3.X R164, R164, UR18, RZ, P4, !PT ;  /* 0x00000012a4a47c10 */ /* 0x000fe4000a7fe4ff */
[----:B------:R-:W-:Y:S02]  /*20900*/  IADD3 R160, P4, R160, UR45, RZ ;  /* 0x0000002da0a07c10 */ /* 0x000fe4000ff9e0ff */
[----:B------:R-:W-:Y:S01]  /*20910*/  IADD3.X R156, R156, UR18, RZ, P3, !PT ;  /* 0x000000129c9c7c10 */ /* 0x000fe20009ffe4ff */
        /* <DEDUP_REMOVED lines=8> */
[----:B------:R0:W-:Y:S04]  /*209a0*/  STL [R1+0x484], R197 ;  /* 0x000484c501007387 */ /* 0x0001e80000100800 */
[----:B------:R-:W-:Y:S01]  /*209b0*/  STL [R1+0x48c], R20 ;  /* 0x00048c1401007387 */ /* 0x000fe20000100800 */
[----:B------:R-:W-:-:S03]  /*209c0*/  IADD3 R12, P6, R12, UR45, RZ ;  /* 0x0000002d0c0c7c10 */ /* 0x000fc6000ffde0ff */
[----:B0-----:R-:W4:Y:S04]  /*209d0*/  LDL.LU R197, [R1+0x464] ;  /* 0x0004640001c57983 */ /* 0x001f280000300800 */
[----:B------:R-:W-:Y:S01]  /*209e0*/  STL [R1+0x460], R16 ;  /* 0x0004601001007387 */ /* 0x000fe20000100800 */
[----:B--2---:R-:W-:-:S05]  /*209f0*/  IADD3.X R190, R190, UR18, RZ, P5, !PT ;  /* 0x00000012bebe7c10 */ /* 0x004fca000affe4ff */
[----:B------:R0:W-:Y:S04]  /*20a00*/  STL [R1+0x47c], R190 ;  /* 0x00047cbe01007387 */ /* 0x0001e80000100800 */
[----:B0-----:R-:W2:Y:S04]  /*20a10*/  LDL.LU R190, [R1+0x438] ;  /* 0x0004380001be7983 */ /* 0x001ea80000300800 */
[----:B------:R-:W-:Y:S04]  /*20a20*/  STL [R1+0x458], R12 ;  /* 0x0004580c01007387 */ /* 0x000fe80000100800 */
[----:B------:R-:W2:Y:S04]  /*20a30*/  LDL.LU R216, [R1+0x45c] ;  /* 0x00045c0001d87983 */ /* 0x000ea80000300800 */
[----:B------:R-:W2:Y:S04]  /*20a40*/  LDL.LU R214, [R1+0x430] ;  /* 0x0004300001d67983 */ /* 0x000ea80000300800 */
[----:B------:R-:W2:Y:S01]  /*20a50*/  LDL.LU R212, [R1+0x454] ;  /* 0x0004540001d47983 */ /* 0x000ea20000300800 */
[----:B---3--:R-:W-:-:S05]  /*20a60*/  IADD3 R191, P5, R191, UR45, RZ ;  /* 0x0000002dbfbf7c10 */ /* 0x008fca000ffbe0ff */
[----:B------:R0:W-:Y:S04]  /*20a70*/  STL [R1+0x450], R191 ;  /* 0x000450bf01007387 */ /* 0x0001e80000100800 */
[----:B------:R-:W3:Y:S04]  /*20a80*/  LDL.LU R206, [R1+0x428] ;  /* 0x0004280001ce7983 */ /* 0x000ee80000300800 */
[----:B------:R-:W3:Y:S04]  /*20a90*/  LDL.LU R198, [R1+0x44c] ;  /* 0x00044c0001c67983 */ /* 0x000ee80000300800 */
[----:B------:R-:W3:Y:S04]  /*20aa0*/  LDL.LU R188, [R1+0x420] ;  /* 0x0004200001bc7983 */ /* 0x000ee80000300800 */
[----:B0-----:R-:W3:Y:S04]  /*20ab0*/  LDL.LU R191, [R1+0x444] ;  /* 0x0004440001bf7983 */ /* 0x001ee80000300800 */
        /* <DEDUP_REMOVED lines=15> */
[----:B------:R-:W-:Y:S01]  /*20bb0*/  STL [R1+0x46c], R4 ;  /* 0x00046c0401007387 */ /* 0x000fe20000100800 */
[----:B------:R-:W-:-:S03]  /*20bc0*/  IADD3 R213, P4, R213, UR45, RZ ;  /* 0x0000002dd5d57c10 */ /* 0x000fc6000ff9e0ff */
[----:B------:R-:W4:Y:S04]  /*20bd0*/  LDL.LU R152, [R1+0xa10] ;  /* 0x000a100001987983 */ /* 0x000f280000300800 */
[----:B------:R0:W-:Y:S04]  /*20be0*/  STL [R1+0x440], R213 ;  /* 0x000440d501007387 */ /* 0x0001e80000100800 */
[----:B------:R-:W4:Y:S04]  /*20bf0*/  LDL.LU R20, [R1+0xa20] ;  /* 0x000a200001147983 */ /* 0x000f280000300800 */
[----:B------:R-:W4:Y:S04]  /*20c00*/  LDL.LU R16, [R1+0xa0c] ;  /* 0x000a0c0001107983 */ /* 0x000f280000300800 */
[----:B------:R-:W4:Y:S04]  /*20c10*/  LDL.LU R12, [R1+0x418] ;  /* 0x00041800010c7983 */ /* 0x000f280000300800 */
[----:B0-----:R-:W4:Y:S04]  /*20c20*/  LDL.LU R213, [R1+0xa08] ;  /* 0x000a080001d57983 */ /* 0x001f280000300800 */
[----:B------:R-:W4:Y:S01]  /*20c30*/  LDL.LU R4, [R1+0x61c] ;  /* 0x00061c0001047983 */ /* 0x000f220000300800 */
[----:B------:R-:W-:-:S05]  /*20c40*/  IADD3.X R197, R197, UR18, RZ, P3, !PT ;  /* 0x00000012c5c57c10 */ /* 0x000fca0009ffe4ff */
[----:B------:R0:W-:Y:S04]  /*20c50*/  STL [R1+0x464], R197 ;  /* 0x000464c501007387 */ /* 0x0001e80000100800 */
[----:B0-----:R-:W4:Y:S01]  /*20c60*/  LDL.LU R197, [R1+0xa04] ;  /* 0x000a040001c57983 */ /* 0x001f220000300800 */
[----:B--2---:R-:W-:-:S05]  /*20c70*/  IADD3 R190, P3, R190, UR45, RZ ;  /* 0x0000002dbebe7c10 */ /* 0x004fca000ff7e0ff */
[----:B------:R0:W-:Y:S01]  /*20c80*/  STL [R1+0x438], R190 ;  /* 0x000438be01007387 */ /* 0x0001e20000100800 */
[----:B------:R-:W-:Y:S02]  /*20c90*/  IADD3.X R216, R216, UR18, RZ, P2, !PT ;  /* 0x00000012d8d87c10 */ /* 0x000fe400097fe4ff */
[----:B------:R-:W-:Y:S01]  /*20ca0*/  IADD3 R214, P2, R214, UR45, RZ ;  /* 0x0000002dd6d67c10 */ /* 0x000fe2000ff5e0ff */
[----:B0-----:R-:W2:Y:S01]  /*20cb0*/  LDL.LU R190, [R1+0x618] ;  /* 0x0006180001be7983 */ /* 0x001ea20000300800 */
[----:B------:R-:W-:-:S03]  /*20cc0*/  IADD3.X R212, R212, UR18, RZ, P6, !PT ;  /* 0x00000012d4d47c10 */ /* 0x000fc6000b7fe4ff */
[----:B------:R-:W-:Y:S04]  /*20cd0*/  STL [R1+0x45c], R216 ;  /* 0x00045cd801007387 */ /* 0x000fe80000100800 */
[----:B------:R-:W-:Y:S01]  /*20ce0*/  STL [R1+0x430], R214 ;  /* 0x000430d601007387 */ /* 0x000fe20000100800 */
[----:B---3--:R-:W-:-:S03]  /*20cf0*/  IADD3 R206, P6, R206, UR45, RZ ;  /* 0x0000002dcece7c10 */ /* 0x008fc6000ffde0ff */
[----:B------:R-:W-:Y:S01]  /*20d00*/  STL [R1+0x454], R212 ;  /* 0x000454d401007387 */ /* 0x000fe20000100800 */
[----:B------:R-:W-:-:S03]  /*20d10*/  IADD3.X R198, R198, UR18, RZ, P5, !PT ;  /* 0x00000012c6c67c10 */ /* 0x000fc6000affe4ff */
[----:B------:R-:W-:Y:S01]  /*20d20*/  STL [R1+0x428], R206 ;  /* 0x000428ce01007387 */ /* 0x000fe20000100800 */
[----:B------:R-:W-:Y:S02]  /*20d30*/  IADD3.X R191, R191, UR18, RZ, P1, !PT ;  /* 0x00000012bfbf7c10 */ /* 0x000fe40008ffe4ff */
[----:B------:R-:W-:-:S03]  /*20d40*/  IADD3 R188, P5, R188, UR45, RZ ;  /* 0x0000002dbcbc7c10 */ /* 0x000fc6000ffbe0ff */
[----:B------:R0:W-:Y:S01]  /*20d50*/  STL [R1+0x444], R191 ;  /* 0x000444bf01007387 */ /* 0x0001e20000100800 */
[----:B------:R-:W-:-:S03]  /*20d60*/  IADD3 R184, P1, R184, UR44, RZ ;  /* 0x0000002cb8b87c10 */ /* 0x000fc6000ff3e0ff */
[----:B------:R-:W-:Y:S01]  /*20d70*/  STL [R1+0x44c], R198 ;  /* 0x00044cc601007387 */ /* 0x000fe20000100800 */
[----:B------:R-:W-:Y:S02]  /*20d80*/  IADD3.X R180, R180, UR18, RZ, P4, !PT ;  /* 0x00000012b4b47c10 */ /* 0x000fe4000a7fe4ff */
[----:B------:R-:W-:Y:S01]  /*20d90*/  IADD3 R176, P4, R176, UR44, RZ ;  /* 0x0000002cb0b07c10 */ /* 0x000fe2000ff9e0ff */
[----:B0-----:R-:W3:Y:S04]  /*20da0*/  LDL.LU R191, [R1+0x9fc] ;  /* 0x0009fc0001bf7983 */ /* 0x001ee80000300800 */
[----:B------:R-:W-:Y:S04]  /*20db0*/  STL [R1+0x420], R188 ;  /* 0x000420bc01007387 */ /* 0x000fe80000100800 */
[----:B------:R-:W-:Y:S04]  /*20dc0*/  STL [R1+0xa24], R184 ;  /* 0x000a24b801007387 */ /* 0x000fe80000100800 */
[----:B------:R-:W-:Y:S04]  /*20dd0*/  STL [R1+0x43c], R180 ;  /* 0x00043cb401007387 */ /* 0x000fe80000100800 */
[----:B------:R-:W-:Y:S01]  /*20de0*/  STL [R1+0x620], R176 ;  /* 0x000620b001007387 */ /* 0x000fe20000100800 */
[----:B----4-:R-:W-:-:S02]  /*20df0*/  IADD3.X R172, R172, UR18, RZ, P3, !PT ;  /* 0x00000012acac7c10 */ /* 0x010fc40009ffe4ff */
[----:B------:R-:W-:-:S03]  /*20e00*/  IADD3 R168, P3, R168, UR44, RZ ;  /* 0x0000002ca8a87c10 */ /* 0x000fc6000ff7e0ff */
[----:B------:R-:W-:Y:S01]  /*20e10*/  STL [R1+0x434], R172 ;  /* 0x000434ac01007387 */ /* 0x000fe20000100800 */
[----:B------:R-:W-:-:S03]  /*20e20*/  IADD3.X R164, R164, UR18, RZ, P2, !PT ;  /* 0x00000012a4a47c10 */ /* 0x000fc600097fe4ff */
[----:B------:R-:W-:Y:S01]  /*20e30*/  STL [R1+0xa1c], R168 ;  /* 0x000a1ca801007387 */ /* 0x000fe20000100800 */
[----:B------:R-:W-:-:S03]  /*20e40*/  IADD3 R8, P2, R8, UR44, RZ ;  /* 0x0000002c08087c10 */ /* 0x000fc6000ff5e0ff */
[----:B------:R-:W-:Y:S04]  /*20e50*/  STL [R1+0x42c], R164 ;  /* 0x00042ca401007387 */ /* 0x000fe80000100800 */
[----:B------:R0:W-:Y:S04]  /*20e60*/  STL [R1+0xa18], R8 ;  /* 0x000a180801007387 */ /* 0x0001e80000100800 */
[----:B0-----:R-:W4:Y:S01]  /*20e70*/  LDL.LU R8, [R1+0x614] ;  /* 0x0006140001087983 */ /* 0x001f220000300800 */
[----:B------:R-:W-:Y:S02]  /*20e80*/  IADD3.X R205, R205, UR18, RZ, P6, !PT ;  /* 0x00000012cdcd7c10 */ /* 0x000fe4000b7fe4ff */
[----:B------:R-:W-:-:S03]  /*20e90*/  IADD3 R160, P6, R160, UR44, RZ ;  /* 0x0000002ca0a07c10 */ /* 0x000fc6000ffde0ff */
[----:B------:R0:W-:Y:S01]  /*20ea0*/  STL [R1+0x424], R205 ;  /* 0x000424cd01007387 */ /* 0x0001e20000100800 */
[----:B------:R-:W-:-:S03]  /*20eb0*/  IADD3.X R156, R156, UR18, RZ, P5, !PT ;  /* 0x000000129c9c7c10 */ /* 0x000fc6000affe4ff */
        /* <DEDUP_REMOVED lines=13> */
[----:B------:R-:W-:-:S03]  /*20f90*/  IADD3.X R4, R4, UR6, RZ, P3, !PT ;  /* 0x0000000604047c10 */ /* 0x000fc60009ffe4ff */
[----:B------:R-:W-:Y:S01]  /*20fa0*/  STL [R1+0x418], R12 ;  /* 0x0004180c01007387 */ /* 0x000fe20000100800 */
[----:B------:R-:W-:-:S05]  /*20fb0*/  IADD3 R197, P3, R197, UR44, RZ ;  /* 0x0000002cc5c57c10 */ /* 0x000fca000ff7e0ff */
[----:B------:R0:W-:Y:S04]  /*20fc0*/  STL [R1+0xa04], R197 ;  /* 0x000a04c501007387 */ /* 0x0001e80000100800 */
[----:B0-----:R-:W4:Y:S04]  /*20fd0*/  LDL.LU R197, [R1+0x9ec] ;  /* 0x0009ec0001c57983 */ /* 0x001f280000300800 */
[----:B------:R-:W-:Y:S04]  /*20fe0*/  STL [R1+0x61c], R4 ;  /* 0x00061c0401007387 */ /* 0x000fe80000100800 */
[----:B------:R-:W4:Y:S04]  /*20ff0*/  LDL.LU R218, [R1+0x60c] ;  /* 0x00060c0001da7983 */ /* 0x000f280000300800 */
[----:B------:R-:W4:Y:S04]  /*21000*/  LDL.LU R216, [R1+0x9e4] ;  /* 0x0009e40001d87983 */ /* 0x000f280000300800 */
[----:B------:R-:W4:Y:S01]  /*21010*/  LDL.LU R214, [R1+0x608] ;  /* 0x0006080001d67983 */ /* 0x000f220000300800 */
[----:B--2---:R-:W-:-:S05]  /*21020*/  IADD3.X R190, R190, UR6, RZ, P2, !PT ;  /* 0x00000006bebe7c10 */ /* 0x004fca00097fe4ff */
[----:B------:R0:W-:Y:S04]  /*21030*/  STL [R1+0x618], R190 ;  /* 0x000618be01007387 */ /* 0x0001e80000100800 */
[----:B------:R-:W2:Y:S04]  /*21040*/  LDL.LU R212, [R1+0x9dc] ;  /* 0x0009dc0001d47983 */ /* 0x000ea80000300800 */
[----:B------:R-:W2:Y:S04]  /*21050*/  LDL.LU R206, [R1+0xa00] ;  /* 0x000a000001ce7983 */ /* 0x000ea80000300800 */
[----:B------:R-:W2:Y:S04]  /*21060*/  LDL.LU R198, [R1+0x9d4] ;  /* 0x0009d40001c67983 */ /* 0x000ea80000300800 */
[----:B0-----:R-:W2:Y:S04]  /*21070*/  LDL.LU R190, [R1+0x9f8] ;  /* 0x0009f80001be7983 */ /* 0x001ea80000300800 */
        /* <DEDUP_REMOVED lines=8> */
[----:B------:R-:W3:Y:S04]  /*21100*/  LDL.LU R164, [R1+0x9b4] ;  /* 0x0009b40001a47983 */ /* 0x000ee80000300800 */
[----:B------:R-:W3:Y:S04]  /*21110*/  LDL.LU R4, [R1+0x9d8] ;  /* 0x0009d80001047983 */ /* 0x000ee80000300800 */
[----:B0-----:R-:W3:Y:S04]  /*21120*/  LDL.LU R191, [R1+0x9ac] ;  /* 0x0009ac0001bf7983 */ /* 0x001ee80000300800 */
[----:B------:R-:W3:Y:S04]  /*21130*/  LDL.LU R160, [R1+0x9d0] ;  /* 0x0009d00001a07983 */ /* 0x000ee80000300800 */
[----:B------:R-:W3:Y:S01]  /*21140*/  LDL.LU R156, [R1+0x9a4] ;  /* 0x0009a400019c7983 */ /* 0x000ee20000300800 */
[----:B----4-:R-:W-:-:S05]  /*21150*/  IADD3.X R8, R8, UR6, RZ, P6, !PT ;  /* 0x0000000608087c10 */ /* 0x010fca000b7fe4ff */
[----:B------:R-:W-:Y:S04]  /*21160*/  STL [R1+0x614], R8 ;  /* 0x0006140801007387 */ /* 0x000fe80000100800 */
[----:B------:R-:W4:Y:S01]  /*21170*/  LDL.LU R152, [R1+0x9c8] ;  /* 0x0009c80001987983 */ /* 0x000f220000300800 */
[----:B------:R-:W-:-:S05]  /*21180*/  IADD3 R205, P6, R205, UR44, RZ ;  /* 0x0000002ccdcd7c10 */ /* 0x000fca000ffde0ff */
        /* <DEDUP_REMOVED lines=9> */
[----:B------:R-:W-:-:S05]  /*21220*/  IADD3 R197, P5, R197, UR44, RZ ;  /* 0x0000002cc5c57c10 */ /* 0x000fca000ffbe0ff */
[----:B------:R0:W-:Y:S01]  /*21230*/  STL [R1+0x9ec], R197 ;  /* 0x0009ecc501007387 */ /* 0x0001e20000100800 */
[----:B------:R-:W-:Y:S02]  /*21240*/  IADD3.X R218, R218, UR6, RZ, P1, !PT ;  /* 0x00000006dada7c10 */ /* 0x000fe40008ffe4ff */
[----:B------:R-:W-:Y:S01]  /*21250*/  IADD3 R216, P1, R216, UR44, RZ ;  /* 0x0000002cd8d87c10 */ /* 0x000fe2000ff3e0ff */
[----:B0-----:R-:W4:Y:S01]  /*21260*/  LDL.LU R197, [R1+0x984] ;  /* 0x0009840001c57983 */ /* 0x001f220000300800 */
[----:B------:R-:W-:-:S03]  /*21270*/  IADD3.X R214, R214, UR6, RZ, P4, !PT ;  /* 0x00000006d6d67c10 */ /* 0x000fc6000a7fe4ff */
[----:B------:R-:W-:Y:S04]  /*21280*/  STL [R1+0x60c], R218 ;  /* 0x00060cda01007387 */ /* 0x000fe80000100800 */
[----:B------:R-:W-:Y:S04]  /*21290*/  STL [R1+0x9e4], R216 ;  /* 0x0009e4d801007387 */ /* 0x000fe80000100800 */
[----:B------:R-:W-:Y:S01]  /*212a0*/  STL [R1+0x608], R214 ;  /* 0x000608d601007387 */ /* 0x000fe20000100800 */
[----:B--2---:R-:W-:Y:S02]  /*212b0*/  IADD3 R212, P4, R212, UR44, RZ ;  /* 0x0000002cd4d47c10 */ /* 0x004fe4000ff9e0ff */
[----:B------:R-:W-:-:S03]  /*212c0*/  IADD3.X R206, R206, UR6, RZ, P3, !PT ;  /* 0x00000006cece7c10 */ /* 0x000fc60009ffe4ff */
[----:B------:R-:W-:Y:S01]  /*212d0*/  STL [R1+0x9dc], R212 ;  /* 0x0009dcd401007387 */ /* 0x000fe20000100800 */
[----:B------:R-:W-:Y:S02]  /*212e0*/  IADD3.X R190, R190, UR6, RZ, P2, !PT ;  /* 0x00000006bebe7c10 */ /* 0x000fe400097fe4ff */
[----:B------:R-:W-:Y:S02]  /*212f0*/  IADD3 R198, P3, R198, UR44, RZ ;  /* 0x0000002cc6c67c10 */ /* 0x000fe4000ff7e0ff */
[----:B------:R-:W-:Y:S01]  /*21300*/  IADD3 R188, P2, R188, UR44, RZ ;  /* 0x0000002cbcbc7c10 */ /* 0x000fe2000ff5e0ff */
[----:B------:R0:W-:Y:S01]  /*21310*/  STL [R1+0x9f8], R190 ;  /* 0x0009f8be01007387 */ /* 0x0001e20000100800 */
[----:B------:R-:W-:-:S03]  /*21320*/  IADD3.X R184, R184, UR6, RZ, P6, !PT ;  /* 0x00000006b8b87c10 */ /* 0x000fc6000b7fe4ff */
[----:B------:R-:W-:Y:S01]  /*21330*/  STL [R1+0xa00], R206 ;  /* 0x000a00ce01007387 */ /* 0x000fe20000100800 */
[----:B------:R-:W-:-:S03]  /*21340*/  IADD3 R180, P6, R180, UR44, RZ ;  /* 0x0000002cb4b47c10 */ /* 0x000fc6000ffde0ff */
[----:B0-----:R-:W2:Y:S04]  /*21350*/  LDL.LU R190, [R1+0x9a8] ;  /* 0x0009a80001be7983 */ /* 0x001ea80000300800 */
[----:B------:R-:W-:Y:S04]  /*21360*/  STL [R1+0x9d4], R198 ;  /* 0x0009d4c601007387 */ /* 0x000fe80000100800 */
[----:B------:R-:W-:Y:S01]  /*21370*/  STL [R1+0x9cc], R188 ;  /* 0x0009ccbc01007387 */ /* 0x000fe20000100800 */
[----:B---3--:R-:W-:-:S03]  /*21380*/  IADD3.X R176, R176, UR6, RZ, P5, !PT ;  /* 0x00000006b0b07c10 */ /* 0x008fc6000affe4ff */
[----:B------:R-:W-:Y:S01]  /*21390*/  STL [R1+0x9f0], R184 ;  /* 0x0009f0b801007387 */ /* 0x000fe20000100800 */
[----:B------:R-:W-:-:S03]  /*213a0*/  IADD3 R172, P5, R172, UR44, RZ ;  /* 0x0000002cacac7c10 */ /* 0x000fc6000ffbe0ff */
[----:B------:R-:W-:Y:S01]  /*213b0*/  STL [R1+0x9c4], R180 ;  /* 0x0009c4b401007387 */ /* 0x000fe20000100800 */
[----:B------:R-:W-:-:S03]  /*213c0*/  IADD3.X R168, R168, UR6, RZ, P1, !PT ;  /* 0x00000006a8a87c10 */ /* 0x000fc60008ffe4ff */
[----:B------:R-:W-:Y:S01]  /*213d0*/  STL [R1+0x9e8], R176 ;  /* 0x0009e8b001007387 */ /* 0x000fe20000100800 */
[----:B------:R-:W-:-:S03]  /*213e0*/  IADD3 R164, P1, R164, UR44, RZ ;  /* 0x0000002ca4a47c10 */ /* 0x000fc6000ff3e0ff */
[----:B------:R-:W-:Y:S01]  /*213f0*/  STL [R1+0x9bc], R172 ;  /* 0x0009bcac01007387 */ /* 0x000fe20000100800 */
[----:B------:R-:W-:-:S03]  /*21400*/  IADD3.X R4, R4, UR6, RZ, P4, !PT ;  /* 0x0000000604047c10 */ /* 0x000fc6000a7fe4ff */
[----:B------:R-:W-:Y:S01]  /*21410*/  STL [R1+0x9e0], R168 ;  /* 0x0009e0a801007387 */ /* 0x000fe20000100800 */
[----:B------:R-:W-:-:S03]  /*21420*/  IADD3 R191, P4, R191, UR44, RZ ;  /* 0x0000002cbfbf7c10 */ /* 0x000fc6000ff9e0ff */
[----:B------:R0:W-:Y:S04]  /*21430*/  STL [R1+0x9d8], R4 ;  /* 0x0009d80401007387 */ /* 0x0001e80000100800 */
[----:B------:R-:W-:Y:S01]  /*21440*/  STL [R1+0x9b4], R164 ;  /* 0x0009b4a401007387 */ /* 0x000fe20000100800 */
[----:B------:R-:W-:Y:S02]  /*21450*/  IADD3.X R160, R160, UR6, RZ, P3, !PT ;  /* 0x00000006a0a07c10 */ /* 0x000fe40009ffe4ff */
[----:B------:R-:W-:Y:S01]  /*21460*/  IADD3 R156, P3, R156, UR44, RZ ;  /* 0x0000002c9c9c7c10 */ /* 0x000fe2000ff7e0ff */
[----:B0-----:R-:W3:Y:S04]  /*21470*/  LDL.LU R4, [R1+0x97c] ;  /* 0x00097c0001047983 */ /* 0x001ee80000300800 */
[----:B------:R0:W-:Y:S04]  /*21480*/  STL [R1+0x9ac], R191 ;  /* 0x0009acbf01007387 */ /* 0x0001e80000100800 */
[----:B0-----:R-:W3:Y:S04]  /*21490*/  LDL.LU R191, [R1+0x9a0] ;  /* 0x0009a00001bf7983 */ /* 0x001ee80000300800 */
[----:B------:R-:W-:Y:S04]  /*214a0*/  STL [R1+0x9d0], R160 ;  /* 0x0009d0a001007387 */ /* 0x000fe80000100800 */
[----:B------:R-:W-:Y:S01]  /*214b0*/  STL [R1+0x9a4], R156 ;  /* 0x0009a49c01007387 */ /* 0x000fe20000100800 */
[----:B----4-:R-:W-:-:S05]  /*214c0*/  IADD3.X R152, R152, UR6, RZ, P2, !PT ;  /* 0x0000000698987c10 */ /* 0x010fca00097fe4ff */
[----:B------:R-:W-:Y:S01]  /*214d0*/  STL [R1+0x9c8], R152 ;  /* 0x0009c89801007387 */ /* 0x000fe20000100800 */
[----:B------:R-:W-:Y:S02]  /*214e0*/  IADD3 R20, P2, R20, UR44, RZ ;  /* 0x0000002c14147c10 */ /* 0x000fe4000ff5e0ff */
[----:B------:R-:W-:-:S03]  /*214f0*/  IADD3.X R16, R16, UR6, RZ, P6, !PT ;  /* 0x0000000610107c10 */ /* 0x000fc6000b7fe4ff */
[----:B------:R-:W-:Y:S01]  /*21500*/  STL [R1+0x99c], R20 ;  /* 0x00099c1401007387 */ /* 0x000fe20000100800 */
[----:B------:R-:W-:Y:S02]  /*21510*/  IADD3.X R205, R205, UR6, RZ, P5, !PT ;  /* 0x00000006cdcd7c10 */ /* 0x000fe4000affe4ff */
[----:B------:R-:W-:-:S03]  /*21520*/  IADD3 R12, P6, R12, UR44, RZ ;  /* 0x0000002c0c0c7c10 */ /* 0x000fc6000ffde0ff */
[----:B------:R0:W-:Y:S04]  /*21530*/  STL [R1+0x9b8], R205 ;  /* 0x0009b8cd01007387 */ /* 0x0001e80000100800 */
[----:B------:R-:W-:Y:S04]  /*21540*/  STL [R1+0x9c0], R16 ;  /* 0x0009c01001007387 */ /* 0x000fe80000100800 */
[----:B0-----:R-:W4:Y:S04]  /*21550*/  LDL.LU R205, [R1+0x974] ;  /* 0x0009740001cd7983 */ /* 0x001f280000300800 */
[----:B------:R-:W-:Y:S01]  /*21560*/  STL [R1+0x994], R12 ;  /* 0x0009940c01007387 */ /* 0x000fe20000100800 */
[----:B------:R-:W-:-:S05]  /*21570*/  IADD3.X R213, R213, UR6, RZ, P1, !PT ;  /* 0x00000006d5d57c10 */ /* 0x000fca0008ffe4ff */
[----:B------:R0:W-:Y:S04]  /*21580*/  STL [R1+0x9b0], R213 ;  /* 0x0009b0d501007387 */ /* 0x0001e80000100800 */
[----:B0-----:R-:W4:Y:S01]  /*21590*/  LDL.LU R213, [R1+0x998] ;  /* 0x0009980001d57983 */ /* 0x001f220000300800 */
[----:B------:R-:W-:-:S05]  /*215a0*/  IADD3 R8, P5, R8, UR44, RZ ;  /* 0x0000002c08087c10 */ /* 0x000fca000ffbe0ff */
[----:B------:R-:W-:Y:S04]  /*215b0*/  STL [R1+0x98c], R8 ;  /* 0x00098c0801007387 */ /* 0x000fe80000100800 */
[----:B------:R-:W4:Y:S04]  /*215c0*/  LDL.LU R218, [R1+0x96c] ;  /* 0x00096c0001da7983 */ /* 0x000f280000300800 */
[----:B------:R-:W4:Y:S01]  /*215d0*/  LDL.LU R216, [R1+0x990] ;  /* 0x0009900001d87983 */ /* 0x000f220000300800 */
[----:B------:R-:W-:-:S03]  /*215e0*/  IADD3 R197, P1, R197, UR44, RZ ;  /* 0x0000002cc5c57c10 */ /* 0x000fc6000ff3e0ff */
[----:B------:R-:W4:Y:S04]  /*215f0*/  LDL.LU R214, [R1+0x964] ;  /* 0x0009640001d67983 */ /* 0x000f280000300800 */
        /* <DEDUP_REMOVED lines=13> */
[----:B------:R-:W2:Y:S04]  /*216d0*/  LDL.LU R164, [R1+0x960] ;  /* 0x0009600001a47983 */ /* 0x000ea80000300800 */
[----:B------:R-:W2:Y:S04]  /*216e0*/  LDL.LU R8, [R1+0x934] ;  /* 0x0009340001087983 */ /* 0x000ea80000300800 */
[----:B0-----:R-:W2:Y:S04]  /*216f0*/  LDL.LU R190, [R1+0x958] ;  /* 0x0009580001be7983 */ /* 0x001ea80000300800 */
[----:B------:R-:W2:Y:S04]  /*21700*/  LDL.LU R160, [R1+0x92c] ;  /* 0x00092c0001a07983 */ /* 0x000ea80000300800 */
[----:B------:R-:W2:Y:S01]  /*21710*/  LDL.LU R156, [R1+0x950] ;  /* 0x00095000019c7983 */ /* 0x000ea20000300800 */
[----:B---3--:R-:W-:-:S05]  /*21720*/  IADD3 R4, P4, R4, UR44, RZ ;  /* 0x0000002c04047c10 */ /* 0x008fca000ff9e0ff */
[----:B------:R-:W-:Y:S04]  /*21730*/  STL [R1+0x97c], R4 ;  /* 0x00097c0401007387 */ /* 0x000fe80000100800 */
[----:B------:R-:W3:Y:S01]  /*21740*/  LDL.LU R152, [R1+0x924] ;  /* 0x0009240001987983 */ /* 0x000ee20000300800 */
[----:B------:R-:W-:-:S05]  /*21750*/  IADD3.X R191, R191, UR6, RZ, P3, !PT ;  /* 0x00000006bfbf7c10 */ /* 0x000fca0009ffe4ff */
        /* <DEDUP_REMOVED lines=10> */
[----:B------:R0:W-:Y:S04]  /*21800*/  STL [R1+0x998], R213 ;  /* 0x000998d501007387 */ /* 0x0001e80000100800 */
[----:B0-----:R-:W4:Y:S01]  /*21810*/  LDL.LU R213, [R1+0x930] ;  /* 0x0009300001d57983 */ /* 0x001f220000300800 */
[----:B------:R-:W-:Y:S02]  /*21820*/  IADD3 R218, P2, R218, UR44, RZ ;  /* 0x0000002cdada7c10 */ /* 0x000fe4000ff5e0ff */
[----:B------:R-:W-:Y:S02]  /*21830*/  IADD3.X R216, R216, UR6, RZ, P6, !PT ;  /* 0x00000006d8d87c10 */ /* 0x000fe4000b7fe4ff */
[----:B------:R-:W-:Y:S01]  /*21840*/  IADD3 R214, P6, R214, UR44, RZ ;  /* 0x0000002cd6d67c10 */ /* 0x000fe2000ffde0ff */
[----:B------:R-:W-:Y:S01]  /*21850*/  STL [R1+0x96c], R218 ;  /* 0x00096cda01007387 */ /* 0x000fe20000100800 */
[----:B------:R-:W-:-:S03]  /*21860*/  IADD3.X R212, R212, UR6, RZ, P5, !PT ;  /* 0x00000006d4d47c10 */ /* 0x000fc6000affe4ff */
[----:B------:R-:W-:Y:S01]  /*21870*/  STL [R1+0x990], R216 ;  /* 0x000990d801007387 */ /* 0x000fe20000100800 */
[----:B------:R-:W-:Y:S02]  /*21880*/  IADD3 R206, P5, R206, UR44, RZ ;  /* 0x0000002ccece7c10 */ /* 0x000fe4000ffbe0ff */
[----:B------:R-:W-:Y:S01]  /*21890*/  IADD3.X R198, R198, UR6, RZ, P1, !PT ;  /* 0x00000006c6c67c10 */ /* 0x000fe20008ffe4ff */
[----:B------:R-:W-:Y:S01]  /*218a0*/  STL [R1+0x964], R214 ;  /* 0x000964d601007387 */ /* 0x000fe20000100800 */
[----:B------:R-:W-:-:S03]  /*218b0*/  IADD3 R197, P1, R197, UR44, RZ ;  /* 0x0000002cc5c57c10 */ /* 0x000fc6000ff3e0ff */
[----:B------:R-:W-:Y:S01]  /*218c0*/  STL [R1+0x988], R212 ;  /* 0x000988d401007387 */ /* 0x000fe20000100800 */
[----:B------:R-:W-:-:S03]  /*218d0*/  IADD3.X R188, R188, UR6, RZ, P4, !PT ;  /* 0x00000006bcbc7c10 */ /* 0x000fc6000a7fe4ff */
[----:B------:R0:W-:Y:S01]  /*218e0*/  STL [R1+0x954], R197 ;  /* 0x000954c501007387 */ /* 0x0001e20000100800 */
[----:B------:R-:W-:-:S03]  /*218f0*/  IADD3 R184, P4, R184, UR44, RZ ;  /* 0x0000002cb8b87c10 */ /* 0x000fc6000ff9e0ff */
[----:B------:R-:W-:Y:S01]  /*21900*/  STL [R1+0x95c], R206 ;  /* 0x00095cce01007387 */ /* 0x000fe20000100800 */
[----:B------:R-:W-:-:S03]  /*21910*/  IADD3.X R180, R180, UR6, RZ, P3, !PT ;  /* 0x00000006b4b47c10 */ /* 0x000fc60009ffe4ff */
[----:B0-----:R-:W4:Y:S04]  /*21920*/  LDL.LU R197, [R1+0x904] ;  /* 0x0009040001c57983 */ /* 0x001f280000300800 */
[----:B------:R-:W-:Y:S04]  /*21930*/  STL [R1+0x980], R198 ;  /* 0x000980c601007387 */ /* 0x000fe80000100800 */
[----:B------:R-:W-:Y:S04]  /*21940*/  STL [R1+0x978], R188 ;  /* 0x000978bc01007387 */ /* 0x000fe80000100800 */
[----:B------:R-:W-:Y:S04]  /*21950*/  STL [R1+0x94c], R184 ;  /* 0x00094cb801007387 */ /* 0x000fe80000100800 */
[----:B------:R-:W-:Y:S01]  /*21960*/  STL [R1+0x970], R180 ;  /* 0x000970b401007387 */ /* 0x000fe20000100800 */
[----:B--2---:R-:W-:-:S02]  /*21970*/  IADD3 R176, P3, R176, UR44, RZ ;  /* 0x0000002cb0b07c10 */ /* 0x004fc4000ff7e0ff */
        /* <DEDUP_REMOVED lines=8> */
[----:B------:R0:W-:Y:S04]  /*21a00*/  STL [R1+0x934], R8 ;  /* 0x0009340801007387 */ /* 0x0001e80000100800 */
[----:B------:R-:W-:Y:S01]  /*21a10*/  STL [R1+0x960], R164 ;  /* 0x000960a401007387 */ /* 0x000fe20000100800 */
[----:B------:R-:W-:Y:S02]  /*21a20*/  IADD3 R160, P5, R160, UR44, RZ ;  /* 0x0000002ca0a07c10 */ /* 0x000fe4000ffbe0ff */
[----:B------:R-:W-:Y:S01]  /*21a30*/  IADD3.X R156, R156, UR6, RZ, P1, !PT ;  /* 0x000000069c9c7c10 */ /* 0x000fe20008ffe4ff */
[----:B0-----:R-:W2:Y:S04]  /*21a40*/  LDL.LU R8, [R1+0x928] ;  /* 0x0009280001087983 */ /* 0x001ea80000300800 */
[----:B------:R0:W-:Y:S01]  /*21a50*/  STL [R1+0x958], R190 ;  /* 0x000958be01007387 */ /* 0x0001e20000100800 */
[----:B---3--:R-:W-:-:S03]  /*21a60*/  IADD3 R152, P1, R152, UR44, RZ ;  /* 0x0000002c98987c10 */ /* 0x008fc6000ff3e0ff */
[----:B0-----:R-:W3:Y:S04]  /*21a70*/  LDL.LU R190, [R1+0x8fc] ;  /* 0x0008fc0001be7983 */ /* 0x001ee80000300800 */
[----:B------:R-:W-:Y:S04]  /*21a80*/  STL [R1+0x92c], R160 ;  /* 0x00092ca001007387 */ /* 0x000fe80000100800 */
[----:B------:R-:W-:Y:S01]  /*21a90*/  STL [R1+0x950], R156 ;  /* 0x0009509c01007387 */ /* 0x000fe20000100800 */
[----:B------:R-:W-:-:S03]  /*21aa0*/  IADD3.X R20, R20, UR6, RZ, P4, !PT ;  /* 0x0000000614147c10 */ /* 0x000fc6000a7fe4ff */
[----:B------:R-:W-:Y:S01]  /*21ab0*/  STL [R1+0x924], R152 ;  /* 0x0009249801007387 */ /* 0x000fe20000100800 */
[----:B------:R-:W-:Y:S02]  /*21ac0*/  IADD3 R16, P4, R16, UR44, RZ ;  /* 0x0000002c10107c10 */ /* 0x000fe4000ff9e0ff */
[----:B------:R-:W-:Y:S02]  /*21ad0*/  IADD3.X R12, R12, UR6, RZ, P3, !PT ;  /* 0x000000060c0c7c10 */ /* 0x000fe40009ffe4ff */
[----:B------:R-:W-:Y:S01]  /*21ae0*/  IADD3 R191, P3, R191, UR44, RZ ;  /* 0x0000002cbfbf7c10 */ /* 0x000fe2000ff7e0ff */
[----:B------:R-:W-:Y:S04]  /*21af0*/  STL [R1+0x948], R20 ;  /* 0x0009481401007387 */ /* 0x000fe80000100800 */
[----:B------:R0:W-:Y:S01]  /*21b00*/  STL [R1+0x914], R191 ;  /* 0x000914bf01007387 */ /* 0x0001e20000100800 */
[----:B------:R-:W-:-:S03]  /*21b10*/  IADD3.X R4, R4, UR6, RZ, P2, !PT ;  /* 0x0000000604047c10 */ /* 0x000fc600097fe4ff */
[----:B------:R-:W-:Y:S04]  /*21b20*/  STL [R1+0x91c], R16 ;  /* 0x00091c1001007387 */ /* 0x000fe80000100800 */
[----:B0-----:R-:W3:Y:S04]  /*21b30*/  LDL.LU R191, [R1+0x920] ;  /* 0x0009200001bf7983 */ /* 0x001ee80000300800 */
[----:B------:R-:W-:Y:S01]  /*21b40*/  STL [R1+0x940], R12 ;  /* 0x0009400c01007387 */ /* 0x000fe20000100800 */
[----:B----4-:R-:W-:-:S05]  /*21b50*/  IADD3 R205, P2, R205, UR44, RZ ;  /* 0x0000002ccdcd7c10 */ /* 0x010fca000ff5e0ff */
[----:B------:R0:W-:Y:S04]  /*21b60*/  STL [R1+0x90c], R205 ;  /* 0x00090ccd01007387 */ /* 0x0001e80000100800 */
[----:B0-----:R-:W4:Y:S04]  /*21b70*/  LDL.LU R205, [R1+0x8f4] ;  /* 0x0008f40001cd7983 */ /* 0x001f280000300800 */
[----:B------:R-:W-:Y:S04]  /*21b80*/  STL [R1+0x938], R4 ;  /* 0x0009380401007387 */ /* 0x000fe80000100800 */
[----:B------:R-:W4:Y:S04]  /*21b90*/  LDL.LU R218, [R1+0x918] ;  /* 0x0009180001da7983 */ /* 0x000f280000300800 */
[----:B------:R-:W4:Y:S01]  /*21ba0*/  LDL.LU R216, [R1+0x8ec] ;  /* 0x0008ec0001d87983 */ /* 0x000f220000300800 */
[----:B------:R-:W-:-:S03]  /*21bb0*/  IADD3.X R213, R213, UR6, RZ, P6, !PT ;  /* 0x00000006d5d57c10 */ /* 0x000fc6000b7fe4ff */
        /* <DEDUP_REMOVED lines=13> */
[----:B------:R-:W4:Y:S04]  /*21c90*/  LDL.LU R168, [R1+0x8e8] ;  /* 0x0008e80001a87983 */ /* 0x000f280000300800 */
[----:B------:R-:W4:Y:S04]  /*21ca0*/  LDL.LU R164, [R1+0x8bc] ;  /* 0x0008bc0001a47983 */ /* 0x000f280000300800 */
[----:B------:R-:W4:Y:S04]  /*21cb0*/  LDL.LU R4, [R1+0x8e0] ;  /* 0x0008e00001047983 */ /* 0x000f280000300800 */
[----:B0-----:R-:W4:Y:S04]  /*21cc0*/  LDL.LU R197, [R1+0x8b4] ;  /* 0x0008b40001c57983 */ /* 0x001f280000300800 */
[----:B------:R-:W4:Y:S04]  /*21cd0*/  LDL.LU R160, [R1+0x8d8] ;  /* 0x0008d80001a07983 */ /* 0x000f280000300800 */
[----:B------:R-:W4:Y:S01]  /*21ce0*/  LDL.LU R156, [R1+0x8ac] ;  /* 0x0008ac00019c7983 */ /* 0x000f220000300800 */
[----:B--2---:R-:W-:-:S05]  /*21cf0*/  IADD3.X R8, R8, UR6, RZ, P5, !PT ;  /* 0x0000000608087c10 */ /* 0x004fca000affe4ff */
[----:B------:R-:W-:Y:S04]  /*21d00*/  STL [R1+0x928], R8 ;  /* 0x0009280801007387 */ /* 0x000fe80000100800 */
[----:B------:R-:W2:Y:S01]  /*21d10*/  LDL.LU R152, [R1+0x8d0] ;  /* 0x0008d00001987983 */ /* 0x000ea20000300800 */
[----:B---3--:R-:W-:-:S05]  /*21d20*/  IADD3 R190, P5, R190, UR44, RZ ;  /* 0x0000002cbebe7c10 */ /* 0x008fca000ffbe0ff */
[----:B------:R0:W-:Y:S04]  /*21d30*/  STL [R1+0x8fc], R190 ;  /* 0x0008fcbe01007387 */ /* 0x0001e80000100800 */
[----:B------:R-:W3:Y:S04]  /*21d40*/  LDL.LU R20, [R1+0x8a4] ;  /* 0x0008a40001147983 */ /* 0x000ee80000300800 */
[----:B------:R-:W3:Y:S04]  /*21d50*/  LDL.LU R16, [R1+0x8c8] ;  /* 0x0008c80001107983 */ /* 0x000ee80000300800 */
[----:B------:R-:W3:Y:S04]  /*21d60*/  LDL.LU R12, [R1+0x89c] ;  /* 0x00089c00010c7983 */ /* 0x000ee80000300800 */
[----:B0-----:R-:W3:Y:S04]  /*21d70*/  LDL.LU R190, [R1+0x8c0] ;  /* 0x0008c00001be7983 */ /* 0x001ee80000300800 */
[----:B------:R-:W3:Y:S01]  /*21d80*/  LDL.LU R8, [R1+0x894] ;  /* 0x0008940001087983 */ /* 0x000ee20000300800 */
[----:B------:R-:W-:-:S05]  /*21d90*/  IADD3.X R191, R191, UR6, RZ, P1, !PT ;  /* 0x00000006bfbf7c10 */ /* 0x000fca0008ffe4ff */
        /* <DEDUP_REMOVED lines=14> */
[----:B------:R-:W-:Y:S04]  /*21e80*/  STL [R1+0x8e4], R212 ;  /* 0x0008e4d401007387 */ /* 0x000fe80000100800 */
[----:B------:R0:W-:Y:S04]  /*21e90*/  STL [R1+0x900], R213 ;  /* 0x000900d501007387 */ /* 0x0001e80000100800 */
[----:B------:R-:W-:Y:S04]  /*21ea0*/  STL [R1+0x908], R206 ;  /* 0x000908ce01007387 */ /* 0x000fe80000100800 */
[----:B0-----:R-:W4:Y:S01]  /*21eb0*/  LDL.LU R213, [R1+0x8b0] ;  /* 0x0008b00001d57983 */ /* 0x001f220000300800 */
[----:B------:R-:W-:-:S02]  /*21ec0*/  IADD3 R198, P2, R198, UR44, RZ ;  /* 0x0000002cc6c67c10 */ /* 0x000fc4000ff5e0ff */
[----:B------:R-:W-:Y:S02]  /*21ed0*/  IADD3 R188, P6, R188, UR44, RZ ;  /* 0x0000002cbcbc7c10 */ /* 0x000fe4000ffde0ff */
[----:B------:R-:W-:Y:S02]  /*21ee0*/  IADD3.X R184, R184, UR6, RZ, P5, !PT ;  /* 0x00000006b8b87c10 */ /* 0x000fe4000affe4ff */
[----:B------:R-:W-:Y:S01]  /*21ef0*/  IADD3 R180, P5, R180, UR44, RZ ;  /* 0x0000002cb4b47c10 */ /* 0x000fe2000ffbe0ff */
        /* <DEDUP_REMOVED lines=14> */
[----:B------:R0:W-:Y:S01]  /*21fe0*/  STL [R1+0x8e0], R4 ;  /* 0x0008e00401007387 */ /* 0x0001e20000100800 */
[----:B------:R-:W-:-:S03]  /*21ff0*/  IADD3 R156, P2, R156, UR44, RZ ;  /* 0x0000002c9c9c7c10 */ /* 0x000fc6000ff5e0ff */
[----:B------:R-:W-:Y:S04]  /*22000*/  STL [R1+0x8bc], R164 ;  /* 0x0008bca401007387 */ /* 0x000fe80000100800 */
[----:B0-----:R-:W4:Y:S04]  /*22010*/  LDL.LU R4, [R1+0x884] ;  /* 0x0008840001047983 */ /* 0x001f280000300800 */
[----:B------:R0:W-:Y:S04]  /*22020*/  STL [R1+0x8b4], R197 ;  /* 0x0008b4c501007387 */ /* 0x0001e80000100800 */
[----:B0-----:R-:W4:Y:S04]  /*22030*/  LDL.LU R197, [R1+0x8a8] ;  /* 0x0008a80001c57983 */ /* 0x001f280000300800 */
[----:B------:R-:W-:Y:S04]  /*22040*/  STL [R1+0x8d8], R160 ;  /* 0x0008d8a001007387 */ /* 0x000fe80000100800 */
[----:B------:R-:W-:Y:S01]  /*22050*/  STL [R1+0x8ac], R156 ;  /* 0x0008ac9c01007387 */ /* 0x000fe20000100800 */
[----:B--2---:R-:W-:-:S05]  /*22060*/  IADD3.X R152, R152, UR6, RZ, P6, !PT ;  /* 0x0000000698987c10 */ /* 0x004fca000b7fe4ff */
[----:B------:R-:W-:Y:S01]  /*22070*/  STL [R1+0x8d0], R152 ;  /* 0x0008d09801007387 */ /* 0x000fe20000100800 */
[----:B---3--:R-:W-:Y:S02]  /*22080*/  IADD3 R20, P6, R20, UR44, RZ ;  /* 0x0000002c14147c10 */ /* 0x008fe4000ffde0ff */
[----:B------:R-:W-:-:S03]  /*22090*/  IADD3.X R16, R16, UR6, RZ, P5, !PT ;  /* 0x0000000610107c10 */ /* 0x000fc6000affe4ff */
[----:B------:R-:W-:Y:S01]  /*220a0*/  STL [R1+0x8a4], R20 ;  /* 0x0008a41401007387 */ /* 0x000fe20000100800 */
[----:B------:R-:W-:Y:S02]  /*220b0*/  IADD3.X R190, R190, UR6, RZ, P1, !PT ;  /* 0x00000006bebe7c10 */ /* 0x000fe40008ffe4ff */
[----:B------:R-:W-:-:S03]  /*220c0*/  IADD3 R12, P5, R12, UR44, RZ ;  /* 0x0000002c0c0c7c10 */ /* 0x000fc6000ffbe0ff */
[----:B------:R0:W-:Y:S04]  /*220d0*/  STL [R1+0x8c0], R190 ;  /* 0x0008c0be01007387 */ /* 0x0001e80000100800 */
[----:B------:R-:W-:Y:S01]  /*220e0*/  STL [R1+0x8c8], R16 ;  /* 0x0008c81001007387 */ /* 0x000fe20000100800 */
[----:B------:R-:W-:-:S03]  /*220f0*/  IADD3 R8, P1, R8, UR44, RZ ;  /* 0x0000002c08087c10 */ /* 0x000fc6000ff3e0ff */
[----:B0-----:R-:W2:Y:S04]  /*22100*/  LDL.LU R190, [R1+0x87c] ;  /* 0x00087c0001be7983 */ /* 0x001ea80000300800 */
[----:B------:R-:W-:Y:S01]  /*22110*/  STL [R1+0x89c], R12 ;  /* 0x00089c0c01007387 */ /* 0x000fe20000100800 */
[----:B------:R-:W-:-:S05]  /*22120*/  IADD3.X R191, R191, UR6, RZ, P4, !PT ;  /* 0x00000006bfbf7c10 */ /* 0x000fca000a7fe4ff */
[----:B------:R0:W-:Y:S04]  /*22130*/  STL [R1+0x8b8], R191 ;  /* 0x0008b8bf01007387 */ /* 0x0001e80000100800 */
[----:B0-----:R-:W3:Y:S04]  /*22140*/  LDL.LU R191, [R1+0x8a0] ;  /* 0x0008a00001bf7983 */ /* 0x001ee80000300800 */
[----:B------:R-:W-:Y:S04]  /*22150*/  STL [R1+0x894], R8 ;  /* 0x0008940801007387 */ /* 0x000fe80000100800 */
[----:B------:R-:W3:Y:S04]  /*22160*/  LDL.LU R218, [R1+0x874] ;  /* 0x0008740001da7983 */ /* 0x000ee80000300800 */
[----:B------:R-:W3:Y:S04]  /*22170*/  LDL.LU R216, [R1+0x898] ;  /* 0x0008980001d87983 */ /* 0x000ee80000300800 */
[----:B------:R-:W3:Y:S01]  /*22180*/  LDL.LU R214, [R1+0x86c] ;  /* 0x00086c0001d67983 */ /* 0x000ee20000300800 */
[----:B----4-:R-:W-:-:S05]  /*22190*/  IADD3 R205, P4, R205, UR44, RZ ;  /* 0x0000002ccdcd7c10 */ /* 0x010fca000ff9e0ff */
        /* <DEDUP_REMOVED lines=8> */
[----:B------:R-:W-:-:S05]  /*22220*/  IADD3.X R213, R213, UR6, RZ, P3, !PT ;  /* 0x00000006d5d57c10 */ /* 0x000fca0009ffe4ff */
        /* <DEDUP_REMOVED lines=9> */
[----:B------:R-:W-:-:S05]  /*222c0*/  IADD3 R4, P3, R4, UR44, RZ ;  /* 0x0000002c04047c10 */ /* 0x000fca000ff7e0ff */
[----:B------:R-:W-:Y:S04]  /*222d0*/  STL [R1+0x884], R4 ;  /* 0x0008840401007387 */ /* 0x000fe80000100800 */
[----:B------:R-:W4:Y:S01]  /*222e0*/  LDL.LU R152, [R1+0x82c] ;  /* 0x00082c0001987983 */ /* 0x000f220000300800 */
[----:B------:R-:W-:-:S05]  /*222f0*/  IADD3.X R197, R197, UR6, RZ, P2, !PT ;  /* 0x00000006c5c57c10 */ /* 0x000fca00097fe4ff */
        /* <DEDUP_REMOVED lines=41> */
[----:B------:R-:W-:Y:S04]  /*22590*/  STL [R1+0x844], R168 ;  /* 0x000844a801007387 */ /* 0x000fe80000100800 */
[----:B------:R0:W-:Y:S04]  /*225a0*/  STL [R1+0x83c], R8 ;  /* 0x00083c0801007387 */ /* 0x0001e80000100800 */
[----:B------:R-:W-:Y:S04]  /*225b0*/  STL [R1+0x868], R164 ;  /* 0x000868a401007387 */ /* 0x000fe80000100800 */
[----:B0-----:R-:W4:Y:S04]  /*225c0*/  LDL.LU R8, [R1+0x830] ;  /* 0x0008300001087983 */ /* 0x001f280000300800 */
[----:B------:R0:W-:Y:S04]  /*225d0*/  STL [R1+0x860], R213 ;  /* 0x000860d501007387 */ /* 0x0001e80000100800 */
[----:B0-----:R-:W4:Y:S01]  /*225e0*/  LDL.LU R213, [R1+0x804] ;  /* 0x0008040001d57983 */ /* 0x001f220000300800 */
[----:B------:R-:W-:-:S02]  /*225f0*/  IADD3 R160, P1, R160, UR44, RZ ;  /* 0x0000002ca0a07c10 */ /* 0x000fc4000ff3e0ff */
        /* <DEDUP_REMOVED lines=12> */
[----:B------:R-:W-:Y:S04]  /*226c0*/  STL [R1+0x824], R16 ;  /* 0x0008241001007387 */ /* 0x000fe80000100800 */
[----:B0-----:R-:W4:Y:S04]  /*226d0*/  LDL.LU R197, [R1+0x828] ;  /* 0x0008280001c57983 */ /* 0x001f280000300800 */
[----:B------:R-:W-:Y:S01]  /*226e0*/  STL [R1+0x848], R12 ;  /* 0x0008480c01007387 */ /* 0x000fe20000100800 */
[----:B--2---:R-:W-:-:S05]  /*226f0*/  IADD3 R190, P6, R190, UR44, RZ ;  /* 0x0000002cbebe7c10 */ /* 0x004fca000ffde0ff */
[----:B------:R0:W-:Y:S04]  /*22700*/  STL [R1+0x814], R190 ;  /* 0x000814be01007387 */ /* 0x0001e80000100800 */
[----:B0-----:R-:W2:Y:S04]  /*22710*/  LDL.LU R190, [R1+0x7fc] ;  /* 0x0007fc0001be7983 */ /* 0x001ea80000300800 */
[----:B------:R-:W-:Y:S04]  /*22720*/  STL [R1+0x840], R4 ;  /* 0x0008400401007387 */ /* 0x000fe80000100800 */
[----:B------:R-:W2:Y:S04]  /*22730*/  LDL.LU R218, [R1+0x820] ;  /* 0x0008200001da7983 */ /* 0x000ea80000300800 */
[----:B------:R-:W2:Y:S04]  /*22740*/  LDL.LU R216, [R1+0x7f4] ;  /* 0x0007f40001d87983 */ /* 0x000ea80000300800 */
[----:B------:R-:W2:Y:S01]  /*22750*/  LDL.LU R214, [R1+0x818] ;  /* 0x0008180001d67983 */ /* 0x000ea20000300800 */
[----:B---3--:R-:W-:-:S05]  /*22760*/  IADD3.X R191, R191, UR6, RZ, P5, !PT ;  /* 0x00000006bfbf7c10 */ /* 0x008fca000affe4ff */
        /* <DEDUP_REMOVED lines=18> */
[----:B------:R-:W-:-:S05]  /*22890*/  IADD3.X R8, R8, UR6, RZ, P1, !PT ;  /* 0x0000000608087c10 */ /* 0x000fca0008ffe4ff */
        /* <DEDUP_REMOVED lines=45> */
[----:B------:R0:W-:Y:S04]  /*22b70*/  STL [R1+0x7e8], R4 ;  /* 0x0007e80401007387 */ /* 0x0001e80000100800 */
[----:B------:R-:W-:Y:S01]  /*22b80*/  STL [R1+0x7c4], R164 ;  /* 0x0007c4a401007387 */ /* 0x000fe20000100800 */
[----:B------:R-:W-:Y:S02]  /*22b90*/  IADD3.X R160, R160, UR6, RZ, P6, !PT ;  /* 0x00000006a0a07c10 */ /* 0x000fe4000b7fe4ff */
[----:B------:R-:W-:Y:S01]  /*22ba0*/  IADD3 R156, P6, R156, UR44, RZ ;  /* 0x0000002c9c9c7c10 */ /* 0x000fe2000ffde0ff */
[----:B0-----:R-:W4:Y:S04]  /*22bb0*/  LDL.LU R4, [R1+0x78c] ;  /* 0x00078c0001047983 */ /* 0x001f280000300800 */
[----:B------:R0:W-:Y:S04]  /*22bc0*/  STL [R1+0x7bc], R205 ;  /* 0x0007bccd01007387 */ /* 0x0001e80000100800 */
[----:B0-----:R-:W4:Y:S01]  /*22bd0*/  LDL.LU R205, [R1+0x7b0] ;  /* 0x0007b00001cd7983 */ /* 0x001f220000300800 */
[----:B------:R-:W-:-:S03]  /*22be0*/  IADD3.X R152, R152, UR6, RZ, P5, !PT ;  /* 0x0000000698987c10 */ /* 0x000fc6000affe4ff */
[----:B------:R-:W-:Y:S04]  /*22bf0*/  STL [R1+0x7e0], R160 ;  /* 0x0007e0a001007387 */ /* 0x000fe80000100800 */
[----:B------:R-:W-:Y:S01]  /*22c00*/  STL [R1+0x7b4], R156 ;  /* 0x0007b49c01007387 */ /* 0x000fe20000100800 */
[----:B------:R-:W-:-:S03]  /*22c10*/  IADD3 R20, P5, R20, UR44, RZ ;  /* 0x0000002c14147c10 */ /* 0x000fc6000ffbe0ff */
[----:B------:R-:W-:Y:S01]  /*22c20*/  STL [R1+0x7d8], R152 ;  /* 0x0007d89801007387 */ /* 0x000fe20000100800 */
[----:B------:R-:W-:-:S03]  /*22c30*/  IADD3.X R16, R16, UR6, RZ, P1, !PT ;  /* 0x0000000610107c10 */ /* 0x000fc60008ffe4ff */
[----:B------:R-:W-:Y:S01]  /*22c40*/  STL [R1+0x7ac], R20 ;  /* 0x0007ac1401007387 */ /* 0x000fe20000100800 */
[----:B------:R-:W-:-:S05]  /*22c50*/  IADD3.X R213, R213, UR6, RZ, P4, !PT ;  /* 0x00000006d5d57c10 */ /* 0x000fca000a7fe4ff */
[----:B------:R0:W-:Y:S04]  /*22c60*/  STL [R1+0x7c8], R213 ;  /* 0x0007c8d501007387 */ /* 0x0001e80000100800 */
[----:B------:R-:W-:Y:S04]  /*22c70*/  STL [R1+0x7d0], R16 ;  /* 0x0007d01001007387 */ /* 0x000fe80000100800 */
[----:B0-----:R-:W4:Y:S01]  /*22c80*/  LDL.LU R213, [R1+0x784] ;  /* 0x0007840001d57983 */ /* 0x001f220000300800 */
[----:B------:R-:W-:Y:S02]  /*22c90*/  IADD3 R12, P1, R12, UR44, RZ ;  /* 0x0000002c0c0c7c10 */ /* 0x000fe4000ff3e0ff */
[----:B------:R-:W-:-:S03]  /*22ca0*/  IADD3 R8, P4, R8, UR44, RZ ;  /* 0x0000002c08087c10 */ /* 0x000fc6000ff9e0ff */
[----:B------:R-:W-:Y:S04]  /*22cb0*/  STL [R1+0x7a4], R12 ;  /* 0x0007a40c01007387 */ /* 0x000fe80000100800 */
[----:B------:R-:W4:Y:S04]  /*22cc0*/  LDL.LU R218, [R1+0x7a8] ;  /* 0x0007a80001da7983 */ /* 0x000f280000300800 */
[----:B------:R-:W-:Y:S01]  /*22cd0*/  STL [R1+0x79c], R8 ;  /* 0x00079c0801007387 */ /* 0x000fe20000100800 */
[----:B------:R-:W-:-:S03]  /*22ce0*/  IADD3.X R197, R197, UR6, RZ, P3, !PT ;  /* 0x00000006c5c57c10 */ /* 0x000fc60009ffe4ff */
[----:B------:R-:W4:Y:S04]  /*22cf0*/  LDL.LU R216, [R1+0x77c] ;  /* 0x00077c0001d87983 */ /* 0x000f280000300800 */
[----:B------:R-:W-:Y:S04]  /*22d00*/  STL [R1+0x7c0], R197 ;  /* 0x0007c0c501007387 */ /* 0x000fe80000100800 */
[----:B------:R-:W4:Y:S04]  /*22d10*/  LDL.LU R214, [R1+0x7a0] ;  /* 0x0007a00001d67983 */ /* 0x000f280000300800 */
[----:B------:R-:W4:Y:S01]  /*22d20*/  LDL.LU R212, [R1+0x774] ;  /* 0x0007740001d47983 */ /* 0x000f220000300800 */
[----:B--2---:R-:W-:-:S05]  /*22d30*/  IADD3 R190, P3, R190, UR44, RZ ;  /* 0x0000002cbebe7c10 */ /* 0x004fca000ff7e0ff */
        /* <DEDUP_REMOVED lines=18> */
[----:B----4-:R-:W-:-:S05]  /*22e60*/  IADD3 R4, P2, R4, UR44, RZ ;  /* 0x0000002c04047c10 */ /* 0x010fca000ff5e0ff */
        /* <DEDUP_REMOVED lines=9> */
[----:B------:R-:W-:-:S05]  /*22f00*/  IADD3 R213, P6, R213, UR44, RZ ;  /* 0x0000002cd5d57c10 */ /* 0x000fca000ffde0ff */
[----:B------:R0:W-:Y:S04]  /*22f10*/  STL [R1+0x784], R213 ;  /* 0x000784d501007387 */ /* 0x0001e80000100800 */
[----:B0-----:R-:W4:Y:S01]  /*22f20*/  LDL.LU R213, [R1+0x71c] ;  /* 0x00071c0001d57983 */ /* 0x001f220000300800 */
[----:B------:R-:W-:Y:S02]  /*22f30*/  IADD3.X R218, R218, UR6, RZ, P5, !PT ;  /* 0x00000006dada7c10 */ /* 0x000fe4000affe4ff */
[----:B------:R-:W-:-:S03]  /*22f40*/  IADD3 R216, P5, R216, UR44, RZ ;  /* 0x0000002cd8d87c10 */ /* 0x000fc6000ffbe0ff */
[----:B------:R-:W-:Y:S01]  /*22f50*/  STL [R1+0x7a8], R218 ;  /* 0x0007a8da01007387 */ /* 0x000fe20000100800 */
[----:B------:R-:W-:-:S03]  /*22f60*/  IADD3.X R214, R214, UR6, RZ, P1, !PT ;  /* 0x00000006d6d67c10 */ /* 0x000fc60008ffe4ff */
[----:B------:R-:W-:Y:S01]  /*22f70*/  STL [R1+0x77c], R216 ;  /* 0x00077cd801007387 */ /* 0x000fe20000100800 */
[----:B------:R-:W-:-:S03]  /*22f80*/  IADD3 R212, P1, R212, UR44, RZ ;  /* 0x0000002cd4d47c10 */ /* 0x000fc6000ff3e0ff */
[----:B------:R-:W-:Y:S04]  /*22f90*/  STL [R1+0x7a0], R214 ;  /* 0x0007a0d601007387 */ /* 0x000fe80000100800 */
[----:B------:R-:W-:Y:S01]  /*22fa0*/  STL [R1+0x774], R212 ;  /* 0x000774d401007387 */ /* 0x000fe20000100800 */
[----:B--2---:R-:W-:Y:S02]  /*22fb0*/  IADD3.X R206, R206, UR6, RZ, P4, !PT ;  /* 0x00000006cece7c10 */ /* 0x004fe4000a7fe4ff */
[----:B------:R-:W-:Y:S02]  /*22fc0*/  IADD3 R198, P4, R198, UR44, RZ ;  /* 0x0000002cc6c67c10 */ /* 0x000fe4000ff9e0ff */
        /* <DEDUP_REMOVED lines=8> */
[----:B0-----:R-:W2:Y:S04]  /*23050*/  LDL.LU R190, [R1+0x740] ;  /* 0x0007400001be7983 */ /* 0x001ea80000300800 */
[----:B------:R-:W-:Y:S04]  /*23060*/  STL [R1+0x790], R188 ;  /* 0x000790bc01007387 */ /* 0x000fe80000100800 */
[----:B------:R-:W-:Y:S01]  /*23070*/  STL [R1+0x788], R184 ;  /* 0x000788b801007387 */ /* 0x000fe20000100800 */
[----:B---3--:R-:W-:-:S03]  /*23080*/  IADD3 R172, P6, R172, UR44, RZ ;  /* 0x0000002cacac7c10 */ /* 0x008fc6000ffde0ff */
        /* <DEDUP_REMOVED lines=14> */
[----:B0-----:R-:W3:Y:S04]  /*23170*/  LDL.LU R197, [R1+0x714] ;  /* 0x0007140001c57983 */ /* 0x001ee80000300800 */
[----:B------:R0:W-:Y:S04]  /*23180*/  STL [R1+0x768], R191 ;  /* 0x000768bf01007387 */ /* 0x0001e80000100800 */
[----:B0-----:R-:W3:Y:S04]  /*23190*/  LDL.LU R191, [R1+0x738] ;  /* 0x0007380001bf7983 */ /* 0x001ee80000300800 */
[----:B------:R-:W-:Y:S04]  /*231a0*/  STL [R1+0x73c], R156 ;  /* 0x00073c9c01007387 */ /* 0x000fe80000100800 */
[----:B------:R-:W-:Y:S01]  /*231b0*/  STL [R1+0x760], R152 ;  /* 0x0007609801007387 */ /* 0x000fe20000100800 */
[----:B----4-:R-:W-:-:S05]  /*231c0*/  IADD3 R20, P3, R20, UR44, RZ ;  /* 0x0000002c14147c10 */ /* 0x010fca000ff7e0ff */
[----:B------:R-:W-:Y:S01]  /*231d0*/  STL [R1+0x734], R20 ;  /* 0x0007341401007387 */ /* 0x000fe20000100800 */
[----:B------:R-:W-:Y:S02]  /*231e0*/  IADD3.X R16, R16, UR6, RZ, P2, !PT ;  /* 0x0000000610107c10 */ /* 0x000fe400097fe4ff */
[----:B------:R-:W-:Y:S02]  /*231f0*/  IADD3 R12, P2, R12, UR44, RZ ;  /* 0x0000002c0c0c7c10 */ /* 0x000fe4000ff5e0ff */
[----:B------:R-:W-:Y:S02]  /*23200*/  IADD3.X R8, R8, UR6, RZ, P6, !PT ;  /* 0x0000000608087c10 */ /* 0x000fe4000b7fe4ff */
[----:B------:R-:W-:Y:S01]  /*23210*/  IADD3 R205, P6, R205, UR44, RZ ;  /* 0x0000002ccdcd7c10 */ /* 0x000fe2000ffde0ff */
[----:B------:R-:W-:Y:S01]  /*23220*/  STL [R1+0x758], R16 ;  /* 0x0007581001007387 */ /* 0x000fe20000100800 */
[----:B------:R-:W-:-:S03]  /*23230*/  IADD3.X R4, R4, UR6, RZ, P5, !PT ;  /* 0x0000000604047c10 */ /* 0x000fc6000affe4ff */
[----:B------:R0:W-:Y:S04]  /*23240*/  STL [R1+0x724], R205 ;  /* 0x000724cd01007387 */ /* 0x0001e80000100800 */
[----:B------:R-:W-:Y:S04]  /*23250*/  STL [R1+0x72c], R12 ;  /* 0x00072c0c01007387 */ /* 0x000fe80000100800 */
[----:B0-----:R-:W4:Y:S04]  /*23260*/  LDL.LU R205, [R1+0x70c] ;  /* 0x00070c0001cd7983 */ /* 0x001f280000300800 */
[----:B------:R-:W-:Y:S04]  /*23270*/  STL [R1+0x750], R8 ;  /* 0x0007500801007387 */ /* 0x000fe80000100800 */
        /* <DEDUP_REMOVED lines=36> */
[----:B------:R0:W-:Y:S01]  /*234c0*/  STL [R1+0x70c], R205 ;  /* 0x00070ccd01007387 */ /* 0x0001e20000100800 */
[----:B------:R-:W-:Y:S02]  /*234d0*/  IADD3.X R220, R220, UR6, RZ, P3, !PT ;  /* 0x00000006dcdc7c10 */ /* 0x000fe40009ffe4ff */
[----:B------:R-:W-:Y:S01]  /*234e0*/  IADD3 R218, P3, R218, UR44, RZ ;  /* 0x0000002cdada7c10 */ /* 0x000fe2000ff7e0ff */
        /* <DEDUP_REMOVED lines=17> */
[----:B------:R-:W-:-:S02]  /*23600*/  IADD3 R184, P1, R184, UR44, RZ ;  /* 0x0000002cb8b87c10 */ /* 0x000fc4000ff3e0ff */
[----:B------:R-:W-:Y:S02]  /*23610*/  IADD3.X R180, R180, UR6, RZ, P4, !PT ;  /* 0x00000006b4b47c10 */ /* 0x000fe4000a7fe4ff */
[----:B------:R-:W-:Y:S01]  /*23620*/  IADD3 R176, P4, R176, UR44, RZ ;  /* 0x0000002cb0b07c10 */ /* 0x000fe2000ff9e0ff */
[----:B------:R-:W-:Y:S04]  /*23630*/  STL [R1+0x6ec], R188 ;  /* 0x0006ecbc01007387 */ /* 0x000fe80000100800 */
[----:B------:R-:W-:Y:S04]  /*23640*/  STL [R1+0x6e4], R184 ;  /* 0x0006e4b801007387 */ /* 0x000fe80000100800 */
[----:B------:R-:W-:Y:S04]  /*23650*/  STL [R1+0x708], R180 ;  /* 0x000708b401007387 */ /* 0x000fe80000100800 */
[----:B------:R-:W-:Y:S01]  /*23660*/  STL [R1+0x6dc], R176 ;  /* 0x0006dcb001007387 */ /* 0x000fe20000100800 */
[----:B--2---:R-:W-:-:S02]  /*23670*/  IADD3.X R172, R172, UR6, RZ, P3, !PT ;  /* 0x00000006acac7c10 */ /* 0x004fc40009ffe4ff */
        /* <DEDUP_REMOVED lines=12> */
[----:B0-----:R-:W2:Y:S04]  /*23740*/  LDL.LU R4, [R1+0x6c0] ;  /* 0x0006c00001047983 */ /* 0x001ea80000300800 */
[----:B------:R0:W-:Y:S01]  /*23750*/  STL [R1+0x6c4], R190 ;  /* 0x0006c4be01007387 */ /* 0x0001e20000100800 */
[----:B---3--:R-:W-:-:S03]  /*23760*/  IADD3.X R20, R20, UR6, RZ, P1, !PT ;  /* 0x0000000614147c10 */ /* 0x008fc60008ffe4ff */
[----:B0-----:R-:W3:Y:S04]  /*23770*/  LDL.LU R190, [R1+0x694] ;  /* 0x0006940001be7983 */ /* 0x001ee80000300800 */
[----:B------:R-:W-:Y:S04]  /*23780*/  STL [R1+0x6e8], R156 ;  /* 0x0006e89c01007387 */ /* 0x000fe80000100800 */
[----:B------:R-:W-:Y:S01]  /*23790*/  STL [R1+0x6bc], R152 ;  /* 0x0006bc9801007387 */ /* 0x000fe20000100800 */
[----:B------:R-:W-:-:S03]  /*237a0*/  IADD3 R16, P1, R16, UR44, RZ ;  /* 0x0000002c10107c10 */ /* 0x000fc6000ff3e0ff */
[----:B------:R-:W-:Y:S01]  /*237b0*/  STL [R1+0x6e0], R20 ;  /* 0x0006e01401007387 */ /* 0x000fe20000100800 */
[----:B------:R-:W-:-:S03]  /*237c0*/  IADD3.X R12, R12, UR6, RZ, P4, !PT ;  /* 0x000000060c0c7c10 */ /* 0x000fc6000a7fe4ff */
[----:B------:R-:W-:Y:S01]  /*237d0*/  STL [R1+0x6b4], R16 ;  /* 0x0006b41001007387 */ /* 0x000fe20000100800 */
[----:B------:R-:W-:Y:S02]  /*237e0*/  IADD3 R8, P4, R8, UR44, RZ ;  /* 0x0000002c08087c10 */ /* 0x000fe4000ff9e0ff */
[----:B------:R-:W-:Y:S02]  /*237f0*/  IADD3.X R191, R191, UR6, RZ, P3, !PT ;  /* 0x00000006bfbf7c10 */ /* 0x000fe40009ffe4ff */
[----:B------:R-:W-:-:S03]  /*23800*/  IADD3 R197, P3, R197, UR44, RZ ;  /* 0x0000002cc5c57c10 */ /* 0x000fc6000ff7e0ff */
[----:B------:R0:W-:Y:S04]  /*23810*/  STL [R1+0x6d0], R191 ;  /* 0x0006d0bf01007387 */ /* 0x0001e80000100800 */
[----:B------:R-:W-:Y:S04]  /*23820*/  STL [R1+0x6d8], R12 ;  /* 0x0006d80c01007387 */ /* 0x000fe80000100800 */
[----:B0-----:R-:W3:Y:S04]  /*23830*/  LDL.LU R191, [R1+0x6b8] ;  /* 0x0006b80001bf7983 */ /* 0x001ee80000300800 */
[----:B------:R-:W-:Y:S04]  /*23840*/  STL [R1+0x6ac], R8 ;  /* 0x0006ac0801007387 */ /* 0x000fe80000100800 */
[----:B------:R-:W3:Y:S04]  /*23850*/  LDL.LU R220, [R1+0x68c] ;  /* 0x00068c0001dc7983 */ /* 0x000ee80000300800 */
[----:B------:R-:W3:Y:S04]  /*23860*/  LDL.LU R218, [R1+0x6b0] ;  /* 0x0006b00001da7983 */ /* 0x000ee80000300800 */
[----:B------:R-:W-:Y:S04]  /*23870*/  STL [R1+0x6a4], R197 ;  /* 0x0006a4c501007387 */ /* 0x000fe80000100800 */
[----:B------:R-:W3:Y:S01]  /*23880*/  LDL.LU R216, [R1+0x684] ;  /* 0x0006840001d87983 */ /* 0x000ee20000300800 */
[----:B----4-:R-:W-:-:S05]  /*23890*/  IADD3.X R205, R205, UR6, RZ, P2, !PT ;  /* 0x00000006cdcd7c10 */ /* 0x010fca00097fe4ff */
        /* <DEDUP_REMOVED lines=40> */
[----:B------:R-:W-:-:S03]  /*23b20*/  IADD3 R212, P4, R212, UR44, RZ ;  /* 0x0000002cd4d47c10 */ /* 0x000fc6000ff9e0ff */
[----:B------:R-:W-:Y:S01]  /*23b30*/  STL [R1+0x6a8], R214 ;  /* 0x0006a8d601007387 */ /* 0x000fe20000100800 */
[----:B------:R-:W-:-:S03]  /*23b40*/  IADD3.X R206, R206, UR6, RZ, P3, !PT ;  /* 0x00000006cece7c10 */ /* 0x000fc60009ffe4ff */
[----:B------:R-:W-:Y:S01]  /*23b50*/  STL [R1+0x67c], R212 ;  /* 0x00067cd401007387 */ /* 0x000fe20000100800 */
        /* <DEDUP_REMOVED lines=24> */
[----:B------:R-:W-:Y:S04]  /*23ce0*/  STL [R1+0x678], R160 ;  /* 0x000678a001007387 */ /* 0x000fe80000100800 */
[----:B0-----:R-:W4:Y:S04]  /*23cf0*/  LDL.LU R197, [R1+0x3fc] ;  /* 0x0003fc0001c57983 */ /* 0x001f280000300800 */
[----:B------:R0:W-:Y:S04]  /*23d00*/  STL [R1+0x670], R213 ;  /* 0x000670d501007387 */ /* 0x0001e80000100800 */
[----:B0-----:R-:W4:Y:S01]  /*23d10*/  LDL.LU R213, [R1+0x640] ;  /* 0x0006400001d57983 */ /* 0x001f220000300800 */
[----:B------:R-:W-:-:S02]  /*23d20*/  IADD3 R156, P3, R156, UR44, RZ ;  /* 0x0000002c9c9c7c10 */ /* 0x000fc4000ff7e0ff */
[----:B------:R-:W-:-:S03]  /*23d30*/  IADD3.X R152, R152, UR6, RZ, P2, !PT ;  /* 0x0000000698987c10 */ /* 0x000fc600097fe4ff */
[----:B------:R-:W-:Y:S04]  /*23d40*/  STL [R1+0x644], R156 ;  /* 0x0006449c01007387 */ /* 0x000fe80000100800 */
[----:B------:R-:W-:Y:S01]  /*23d50*/  STL [R1+0x668], R152 ;  /* 0x0006689801007387 */ /* 0x000fe20000100800 */
[----:B--2---:R-:W-:-:S05]  /*23d60*/  IADD3 R20, P2, R20, UR44, RZ ;  /* 0x0000002c14147c10 */ /* 0x004fca000ff5e0ff */
[----:B------:R-:W-:Y:S01]  /*23d70*/  STL [R1+0x63c], R20 ;  /* 0x00063c1401007387 */ /* 0x000fe20000100800 */
[----:B---3--:R-:W-:Y:S02]  /*23d80*/  IADD3.X R16, R16, UR6, RZ, P6, !PT ;  /* 0x0000000610107c10 */ /* 0x008fe4000b7fe4ff */
[----:B------:R-:W-:Y:S02]  /*23d90*/  IADD3 R12, P6, R12, UR44, RZ ;  /* 0x0000002c0c0c7c10 */ /* 0x000fe4000ffde0ff */
[----:B------:R-:W-:Y:S02]  /*23da0*/  IADD3.X R8, R8, UR6, RZ, P5, !PT ;  /* 0x0000000608087c10 */ /* 0x000fe4000affe4ff */
[----:B------:R-:W-:Y:S01]  /*23db0*/  IADD3 R190, P5, R190, UR44, RZ ;  /* 0x0000002cbebe7c10 */ /* 0x000fe2000ffbe0ff */
[----:B------:R-:W-:Y:S01]  /*23dc0*/  STL [R1+0x660], R16 ;  /* 0x0006601001007387 */ /* 0x000fe20000100800 */
[----:B------:R-:W-:-:S03]  /*23dd0*/  IADD3.X R4, R4, UR6, RZ, P1, !PT ;  /* 0x0000000604047c10 */ /* 0x000fc60008ffe4ff */
[----:B------:R0:W-:Y:S04]  /*23de0*/  STL [R1+0x62c], R190 ;  /* 0x00062cbe01007387 */ /* 0x0001e80000100800 */
[----:B------:R-:W-:Y:S04]  /*23df0*/  STL [R1+0x634], R12 ;  /* 0x0006340c01007387 */ /* 0x000fe80000100800 */
[----:B0-----:R-:W2:Y:S04]  /*23e00*/  LDL.LU R190, [R1+0x3f4] ;  /* 0x0003f40001be7983 */ /* 0x001ea80000300800 */
[----:B------:R-:W-:Y:S04]  /*23e10*/  STL [R1+0x658], R8 ;  /* 0x0006580801007387 */ /* 0x000fe80000100800 */
[----:B------:R-:W3:Y:S04]  /*23e20*/  LDL.LU R220, [R1+0x638] ;  /* 0x0006380001dc7983 */ /* 0x000ee80000300800 */
[----:B------:R-:W3:Y:S01]  /*23e30*/  LDL.LU R218, [R1+0x3ec] ;  /* 0x0003ec0001da7983 */ /* 0x000ee20000300800 */
[----:B------:R-:W-:-:S03]  /*23e40*/  IADD3 R191, P1, R191, UR44, RZ ;  /* 0x0000002cbfbf7c10 */ /* 0x000fc6000ff3e0ff */
[----:B------:R-:W-:Y:S04]  /*23e50*/  STL [R1+0x650], R4 ;  /* 0x0006500401007387 */ /* 0x000fe80000100800 */
[----:B------:R-:W3:Y:S04]  /*23e60*/  LDL.LU R216, [R1+0x630] ;  /* 0x0006300001d87983 */ /* 0x000ee80000300800 */
        /* <DEDUP_REMOVED lines=31> */
[----:B------:R0:W-:Y:S01]  /*24060*/  STL [R1+0x3f4], R190 ;  /* 0x0003f4be01007387 */ /* 0x0001e20000100800 */
[----:B---3--:R-:W-:Y:S02]  /*24070*/  IADD3.X R220, R220, UR6, RZ, P2, !PT ;  /* 0x00000006dcdc7c10 */ /* 0x008fe400097fe4ff */
[----:B------:R-:W-:Y:S01]  /*24080*/  IADD3 R218, P2, R218, UR44, RZ ;  /* 0x0000002cdada7c10 */ /* 0x000fe2000ff5e0ff */
[----:B0-----:R-:W2:Y:S04]  /*24090*/  LDL.LU R190, [R1+0x3b0] ;  /* 0x0003b00001be7983 */ /* 0x001ea80000300800 */
        /* <DEDUP_REMOVED lines=54> */
[----:B------:R-:W4:Y:S04]  /*24400*/  LDL.LU R218, [R1+0x398] ;  /* 0x0003980001da7983 */ /* 0x000f280000300800 */
[----:B------:R-:W-:Y:S04]  /*24410*/  STL [R1+0x38c], R197 ;  /* 0x00038cc501007387 */ /* 0x000fe80000100800 */
        /* <DEDUP_REMOVED lines=35> */
[----:B------:R-:W-:Y:S02]  /*24650*/  IADD3 R220, P1, R220, UR44, RZ ;  /* 0x0000002cdcdc7c10 */ /* 0x000fe4000ff3e0ff */
[----:B------:R-:W-:Y:S02]  /*24660*/  IADD3.X R218, R218, UR6, RZ, P4, !PT ;  /* 0x00000006dada7c10 */ /* 0x000fe4000a7fe4ff */
[----:B------:R-:W-:Y:S01]  /*24670*/  IADD3 R216, P4, R216, UR44, RZ ;  /* 0x0000002cd8d87c10 */ /* 0x000fe2000ff9e0ff */
        /* <DEDUP_REMOVED lines=19> */
[----:B------:R-:W-:Y:S04]  /*247b0*/  STL [R1+0x378], R184 ;  /* 0x000378b801007387 */ /* 0x000fe80000100800 */
[----:B------:R-:W-:Y:S01]  /*247c0*/  STL [R1+0x34c], R180 ;  /* 0x00034cb401007387 */ /* 0x000fe20000100800 */
[----:B---3--:R-:W-:-:S03]  /*247d0*/  IADD3 R172, P1, R172, UR44, RZ ;  /* 0x0000002cacac7c10 */ /* 0x008fc6000ff3e0ff */
        /* <DEDUP_REMOVED lines=110> */
[----:B------:R-:W-:Y:S04]  /*24ec0*/  STL [R1+0x2ac], R20 ;  /* 0x0002ac1401007387 */ /* 0x000fe80000100800 */
[----:B------:R-:W-:Y:S01]  /*24ed0*/  STL [R1+0x2d0], R16 ;  /* 0x0002d01001007387 */ /* 0x000fe20000100800 */
[----:B------:R-:W-:Y:S02]  /*24ee0*/  IADD3 R12, P3, R12, UR44, RZ ;  /* 0x0000002c0c0c7c10 */ /* 0x000fe4000ff7e0ff */
        /* <DEDUP_REMOVED lines=42> */
[----:B------:R-:W2:Y:S01]  /*25190*/  LDL.LU R197, [R1+0x240] ;  /* 0x0002400001c57983 */ /* 0x000ea20000300800 */
[----:B---3--:R-:W-:-:S05]  /*251a0*/  IADD3 R191, P1, R191, UR44, RZ ;  /* 0x0000002cbfbf7c10 */ /* 0x008fca000ff3e0ff */
[----:B------:R0:W-:Y:S01]  /*251b0*/  STL [R1+0x284], R191 ;  /* 0x000284bf01007387 */ /* 0x0001e20000100800 */
[----:B------:R-:W-:Y:S02]  /*251c0*/  IADD3.X R249, R249, UR6, RZ, P4, !PT ;  /* 0x00000006f9f97c10 */ /* 0x000fe4000a7fe4ff */
[----:B------:R-:W-:Y:S01]  /*251d0*/  IADD3 R220, P4, R220, UR44, RZ ;  /* 0x0000002cdcdc7c10 */ /* 0x000fe2000ff9e0ff */
[----:B0-----:R-:W3:Y:S01]  /*251e0*/  LDL.LU R191, [R1+0x214] ;  /* 0x0002140001bf7983 */ /* 0x001ee20000300800 */
[----:B------:R-:W-:-:S03]  /*251f0*/  IADD3.X R218, R218, UR6, RZ, P3, !PT ;  /* 0x00000006dada7c10 */ /* 0x000fc60009ffe4ff */
[----:B------:R-:W-:Y:S04]  /*25200*/  STL [R1+0x2a8], R249 ;  /* 0x0002a8f901007387 */ /* 0x000fe80000100800 */
[----:B------:R-:W-:Y:S04]  /*25210*/  STL [R1+0x27c], R220 ;  /* 0x00027cdc01007387 */ /* 0x000fe80000100800 */
[----:B------:R-:W-:Y:S01]  /*25220*/  STL [R1+0x2a0], R218 ;  /* 0x0002a0da01007387 */ /* 0x000fe20000100800 */
[----:B----4-:R-:W-:Y:S02]  /*25230*/  IADD3 R216, P3, R216, UR44, RZ ;  /* 0x0000002cd8d87c10 */ /* 0x010fe4000ff7e0ff */
[----:B------:R-:W-:-:S03]  /*25240*/  IADD3.X R214, R214, UR6, RZ, P2, !PT ;  /* 0x00000006d6d67c10 */ /* 0x000fc600097fe4ff */
[----:B------:R-:W-:Y:S01]  /*25250*/  STL [R1+0x274], R216 ;  /* 0x000274d801007387 */ /* 0x000fe20000100800 */
[----:B------:R-:W-:-:S03]  /*25260*/  IADD3 R212, P2, R212, UR44, RZ ;  /* 0x0000002cd4d47c10 */ /* 0x000fc6000ff5e0ff */
        /* <DEDUP_REMOVED lines=10> */
[----:B0-----:R-:W4:Y:S04]  /*25310*/  LDL.LU R205, [R1+0x238] ;  /* 0x0002380001cd7983 */ /* 0x001f280000300800 */
[----:B------:R-:W-:Y:S04]  /*25320*/  STL [R1+0x264], R198 ;  /* 0x000264c601007387 */ /* 0x000fe80000100800 */
        /* <DEDUP_REMOVED lines=20> */
[----:B------:R-:W-:Y:S04]  /*25470*/  STL [R1+0x23c], R156 ;  /* 0x00023c9c01007387 */ /* 0x000fe80000100800 */
[----:B------:R-:W-:Y:S04]  /*25480*/  STL [R1+0x234], R152 ;  /* 0x0002349801007387 */ /* 0x000fe80000100800 */
[----:B------:R-:W-:Y:S04]  /*25490*/  STL [R1+0x258], R20 ;  /* 0x0002581401007387 */ /* 0x000fe80000100800 */
[----:B------:R-:W-:Y:S01]  /*254a0*/  STL [R1+0x22c], R16 ;  /* 0x00022c1001007387 */ /* 0x000fe20000100800 */
[----:B--2---:R-:W-:-:S02]  /*254b0*/  IADD3.X R12, R12, UR6, RZ, P1, !PT ;  /* 0x000000060c0c7c10 */ /* 0x004fc40008ffe4ff */
        /* <DEDUP_REMOVED lines=9> */
[----:B------:R-:W2:Y:S04]  /*25550*/  LDL.LU R249, [R1+0x204] ;  /* 0x0002040001f97983 */ /* 0x000ea80000300800 */
[----:B------:R-:W2:Y:S04]  /*25560*/  LDL.LU R220, [R1+0x228] ;  /* 0x0002280001dc7983 */ /* 0x000ea80000300800 */
[----:B------:R-:W-:Y:S04]  /*25570*/  STL [R1+0x240], R197 ;  /* 0x000240c501007387 */ /* 0x000fe80000100800 */
        /* <DEDUP_REMOVED lines=31> */
[----:B--2---:R-:W-:-:S05]  /*25770*/  IADD3.X R190, R190, UR6, RZ, P6, !PT ;  /* 0x00000006bebe7c10 */ /* 0x004fca000b7fe4ff */
[----:B------:R0:W-:Y:S01]  /*25780*/  STL [R1+0x230], R190 ;  /* 0x000230be01007387 */ /* 0x0001e20000100800 */
[----:B------:R-:W-:Y:S02]  /*25790*/  IADD3 R249, P6, R249, UR44, RZ ;  /* 0x0000002cf9f97c10 */ /* 0x000fe4000ffde0ff */
[----:B------:R-:W-:Y:S01]  /*257a0*/  IADD3.X R220, R220, UR6, RZ, P5, !PT ;  /* 0x00000006dcdc7c10 */ /* 0x000fe2000affe4ff */
[----:B0-----:R-:W2:Y:S01]  /*257b0*/  LDL.LU R190, [R1+0x1c0] ;  /* 0x0001c00001be7983 */ /* 0x001ea20000300800 */
[----:B------:R-:W-:-:S03]  /*257c0*/  IADD3 R218, P5, R218, UR44, RZ ;  /* 0x0000002cdada7c10 */ /* 0x000fc6000ffbe0ff */
[----:B------:R-:W-:Y:S04]  /*257d0*/  STL [R1+0x204], R249 ;  /* 0x000204f901007387 */ /* 0x000fe80000100800 */
[----:B------:R-:W-:Y:S04]  /*257e0*/  STL [R1+0x228], R220 ;  /* 0x000228dc01007387 */ /* 0x000fe80000100800 */
[----:B------:R-:W-:Y:S01]  /*257f0*/  STL [R1+0x1fc], R218 ;  /* 0x0001fcda01007387 */ /* 0x000fe20000100800 */
[----:B---3--:R-:W-:Y:S02]  /*25800*/  IADD3.X R216, R216, UR6, RZ, P1, !PT ;  /* 0x00000006d8d87c10 */ /* 0x008fe40008ffe4ff */
        /* <DEDUP_REMOVED lines=11> */
[----:B------:R-:W-:Y:S02]  /*258c0*/  IADD3 R184, P2, R184, UR44, RZ ;  /* 0x0000002cb8b87c10 */ /* 0x000fe4000ff5e0ff */
[----:B------:R-:W-:Y:S01]  /*258d0*/  IADD3.X R180, R180, UR6, RZ, P6, !PT ;  /* 0x00000006b4b47c10 */ /* 0x000fe2000b7fe4ff */
[----:B0-----:R-:W3:Y:S04]  /*258e0*/  LDL.LU R191, [R1+0x194] ;  /* 0x0001940001bf7983 */ /* 0x001ee80000300800 */
[----:B------:R-:W-:Y:S04]  /*258f0*/  STL [R1+0x210], R198 ;  /* 0x000210c601007387 */ /* 0x000fe80000100800 */
[----:B------:R-:W-:Y:S04]  /*25900*/  STL [R1+0x208], R188 ;  /* 0x000208bc01007387 */ /* 0x000fe80000100800 */
[----:B------:R-:W-:Y:S04]  /*25910*/  STL [R1+0x1dc], R184 ;  /* 0x0001dcb801007387 */ /* 0x000fe80000100800 */
[----:B------:R-:W-:Y:S01]  /*25920*/  STL [R1+0x200], R180 ;  /* 0x000200b401007387 */ /* 0x000fe20000100800 */
[----:B----4-:R-:W-:-:S02]  /*25930*/  IADD3 R176, P6, R176, UR44, RZ ;  /* 0x0000002cb0b07c10 */ /* 0x010fc4000ffde0ff */
[----:B------:R-:W-:-:S03]  /*25940*/  IADD3.X R172, R172, UR6, RZ, P5, !PT ;  /* 0x00000006acac7c10 */ /* 0x000fc6000affe4ff */
[----:B------:R-:W-:Y:S01]  /*25950*/  STL [R1+0x1d4], R176 ;  /* 0x0001d4b001007387 */ /* 0x000fe20000100800 */
        /* <DEDUP_REMOVED lines=13> */
[----:B0-----:R-:W4:Y:S04]  /*25a30*/  LDL.LU R205, [R1+0x1b8] ;  /* 0x0001b80001cd7983 */ /* 0x001f280000300800 */
[----:B------:R-:W-:Y:S04]  /*25a40*/  STL [R1+0x1e8], R156 ;  /* 0x0001e89c01007387 */ /* 0x000fe80000100800 */
        /* <DEDUP_REMOVED lines=51> */
[----:B------:R-:W-:Y:S02]  /*25d80*/  IADD3 R220, P3, R220, UR44, RZ ;  /* 0x0000002cdcdc7c10 */ /* 0x000fe4000ff7e0ff */
[----:B------:R-:W-:Y:S01]  /*25d90*/  IADD3.X R218, R218, UR6, RZ, P2, !PT ;  /* 0x00000006dada7c10 */ /* 0x000fe200097fe4ff */
[----:B------:R-:W-:Y:S04]  /*25da0*/  STL [R1+0x1b0], R249 ;  /* 0x0001b0f901007387 */ /* 0x000fe80000100800 */
[----:B------:R-:W-:Y:S04]  /*25db0*/  STL [R1+0x184], R220 ;  /* 0x000184dc01007387 */ /* 0x000fe80000100800 */
[----:B------:R-:W-:Y:S01]  /*25dc0*/  STL [R1+0x1a8], R218 ;  /* 0x0001a8da01007387 */ /* 0x000fe20000100800 */
[----:B--2---:R-:W-:-:S02]  /*25dd0*/  IADD3 R216, P2, R216, UR44, RZ ;  /* 0x0000002cd8d87c10 */ /* 0x004fc4000ff5e0ff */
        /* <DEDUP_REMOVED lines=9> */
[----:B------:R0:W-:Y:S01]  /*25e70*/  STL [R1+0x190], R190 ;  /* 0x000190be01007387 */ /* 0x0001e20000100800 */
[----:B------:R-:W-:-:S03]  /*25e80*/  IADD3.X R184, R184, UR6, RZ, P4, !PT ;  /* 0x00000006b8b87c10 */ /* 0x000fc6000a7fe4ff */
[----:B------:R-:W-:Y:S01]  /*25e90*/  STL [R1+0x198], R206 ;  /* 0x000198ce01007387 */ /* 0x000fe20000100800 */
[----:B------:R-:W-:-:S03]  /*25ea0*/  IADD3 R180, P4, R180, UR44, RZ ;  /* 0x0000002cb4b47c10 */ /* 0x000fc6000ff9e0ff */
[----:B0-----:R-:W2:Y:S04]  /*25eb0*/  LDL.LU R190, [R1+0x140] ;  /* 0x0001400001be7983 */ /* 0x001ea80000300800 */
[----:B------:R-:W-:Y:S04]  /*25ec0*/  STL [R1+0x16c], R198 ;  /* 0x00016cc601007387 */ /* 0x000fe80000100800 */
[----:B------:R-:W-:Y:S04]  /*25ed0*/  STL [R1+0x164], R188 ;  /* 0x000164bc01007387 */ /* 0x000fe80000100800 */
[----:B------:R-:W-:Y:S04]  /*25ee0*/  STL [R1+0x188], R184 ;  /* 0x000188b801007387 */ /* 0x000fe80000100800 */
[----:B------:R-:W-:Y:S01]  /*25ef0*/  STL [R1+0x15c], R180 ;  /* 0x00015cb401007387 */ /* 0x000fe20000100800 */
[----:B---3--:R-:W-:-:S02]  /*25f00*/  IADD3.X R176, R176, UR6, RZ, P3, !PT ;  /* 0x00000006b0b07c10 */ /* 0x008fc40009ffe4ff */
        /* <DEDUP_REMOVED lines=64> */
[----:B----4-:R-:W-:-:S05]  /*26310*/  IADD3.X R205, R205, UR6, RZ, P5, !PT ;  /* 0x00000006cdcd7c10 */ /* 0x010fca000affe4ff */
[----:B------:R0:W-:Y:S01]  /*26320*/  STL [R1+0x138], R205 ;  /* 0x000138cd01007387 */ /* 0x0001e20000100800 */
[----:B------:R-:W-:Y:S02]  /*26330*/  IADD3 R249, P5, R249, UR44, RZ ;  /* 0x0000002cf9f97c10 */ /* 0x000fe4000ffbe0ff */
[----:B------:R-:W-:Y:S01]  /*26340*/  IADD3.X R220, R220, UR6, RZ, P1, !PT ;  /* 0x00000006dcdc7c10 */ /* 0x000fe20008ffe4ff */
[----:B0-----:R-:W4:Y:S01]  /*26350*/  LDL.LU R205, [R1+0xc8] ;  /* 0x0000c80001cd7983 */ /* 0x001f220000300800 */
[----:B------:R-:W-:-:S03]  /*26360*/  IADD3 R218, P1, R218, UR44, RZ ;  /* 0x0000002cdada7c10 */ /* 0x000fc6000ff3e0ff */
        /* <DEDUP_REMOVED lines=12> */
[----:B------:R0:W-:Y:S04]  /*26430*/  STL [R1+0xec], R213 ;  /* 0x0000ecd501007387 */ /* 0x0001e80000100800 */
[----:B------:R-:W-:Y:S04]  /*26440*/  STL [R1+0xf4], R206 ;  /* 0x0000f4ce01007387 */ /* 0x000fe80000100800 */
[----:B0-----:R-:W4:Y:S01]  /*26450*/  LDL.LU R213, [R1+0x9c] ;  /* 0x00009c0001d57983 */ /* 0x001f220000300800 */
[----:B------:R-:W-:Y:S01]  /*26460*/  WARPGROUP.ARRIVE ;  /* 0x00000000000079c5 */ /* 0x000fe20000000000 */
[----:B------:R-:W-:Y:S01]  /*26470*/  UMOV UR13, 0x40000040 ;  /* 0x40000040000d7882 */ /* 0x000fe20000000000 */
[----:B------:R-:W-:-:S04]  /*26480*/  UMOV UR15, 0x40000040 ;  /* 0x40000040000f7882 */ /* 0x000fc80000000000 */
[----:B------:R-:W-:Y:S01]  /*26490*/  HGMMA.64x256x16.F32.BF16 R24, gdesc[UR12].tnspA, R24 ;  /* 0x23e000000c1879f0 */ /* 0x000fe20008701818 */
[----:B------:R-:W-:Y:S02]  /*264a0*/  IADD3.X R188, R188, UR6, RZ, P6, !PT ;  /* 0x00000006bcbc7c10 */ /* 0x000fe4000b7fe4ff */
[----:B------:R-:W-:Y:S02]  /*264b0*/  IADD3 R184, P6, R184, UR44, RZ ;  /* 0x0000002cb8b87c10 */ /* 0x000fe4000ffde0ff */
[----:B------:R-:W-:Y:S01]  /*264c0*/  IADD3.X R180, R180, UR6, RZ, P5, !PT ;  /* 0x00000006b4b47c10 */ /* 0x000fe2000affe4ff */
[----:B------:R-:W-:Y:S04]  /*264d0*/  STL [R1+0x118], R198 ;  /* 0x000118c601007387 */ /* 0x000fe80000100800 */
        /* <DEDUP_REMOVED lines=22> */
[----:B------:R-:W-:Y:S04]  /*26640*/  STL [R1+0xbc], R20 ;  /* 0x0000bc1401007387 */ /* 0x000fe80000100800 */
[----:B------:R-:W-:Y:S01]  /*26650*/  STL [R1+0xe0], R16 ;  /* 0x0000e01001007387 */ /* 0x000fe20000100800 */
[----:B---3--:R-:W-:-:S02]  /*26660*/  IADD3 R12, P6, R12, UR44, RZ ;  /* 0x0000002c0c0c7c10 */ /* 0x008fc4000ffde0ff */
[----:B------:R-:W-:-:S03]  /*26670*/  IADD3.X R8, R8, UR6, RZ, P5, !PT ;  /* 0x0000000608087c10 */ /* 0x000fc6000affe4ff */
[----:B------:R-:W-:Y:S01]  /*26680*/  STL [R1+0xb4], R12 ;  /* 0x0000b40c01007387 */ /* 0x000fe20000100800 */
[----:B------:R-:W-:Y:S02]  /*26690*/  IADD3 R4, P5, R4, UR44, RZ ;  /* 0x0000002c04047c10 */ /* 0x000fe4000ffbe0ff */
[----:B------:R-:W-:Y:S02]  /*266a0*/  IADD3.X R191, R191, UR6, RZ, P1, !PT ;  /* 0x00000006bfbf7c10 */ /* 0x000fe40008ffe4ff */
[----:B------:R-:W-:-:S03]  /*266b0*/  IADD3 R197, P1, R197, UR44, RZ ;  /* 0x0000002cc5c57c10 */ /* 0x000fc6000ff3e0ff */
[----:B------:R0:W-:Y:S04]  /*266c0*/  STL [R1+0xd0], R191 ;  /* 0x0000d0bf01007387 */ /* 0x0001e80000100800 */
[----:B------:R1:W-:Y:S04]  /*266d0*/  STL [R1+0xd8], R8 ;  /* 0x0000d80801007387 */ /* 0x0003e80000100800 */
[----:B0-----:R-:W3:Y:S04]  /*266e0*/  LDL.LU R191, [R1+0x94] ;  /* 0x0000940001bf7983 */ /* 0x001ee80000300800 */
[----:B------:R0:W-:Y:S04]  /*266f0*/  STL [R1+0xac], R4 ;  /* 0x0000ac0401007387 */ /* 0x0001e80000100800 */
[----:B------:R-:W3:Y:S04]  /*26700*/  LDL.LU R249, [R1+0xb8] ;  /* 0x0000b80001f97983 */ /* 0x000ee80000300800 */
[----:B------:R-:W3:Y:S04]  /*26710*/  LDL.LU R220, [R1+0x8c] ;  /* 0x00008c0001dc7983 */ /* 0x000ee80000300800 */
[----:B------:R0:W-:Y:S04]  /*26720*/  STL [R1+0xa4], R197 ;  /* 0x0000a4c501007387 */ /* 0x0001e80000100800 */
[----:B------:R-:W3:Y:S01]  /*26730*/  LDL.LU R218, [R1+0xb0] ;  /* 0x0000b00001da7983 */ /* 0x000ee20000300800 */
[----:B------:R-:W-:Y:S01]  /*26740*/  HGMMA.64x256x16.F32.BF16 R24, gdesc[UR8].tnspA, R24 ;  /* 0x23e00000081879f0 */ /* 0x000fe20008701818 */
[----:B----4-:R-:W-:-:S05]  /*26750*/  IADD3.X R205, R205, UR6, RZ, P4, !PT ;  /* 0x00000006cdcd7c10 */ /* 0x010fca000a7fe4ff */
[----:B------:R4:W-:Y:S04]  /*26760*/  STL [R1+0xc8], R205 ;  /* 0x0000c8cd01007387 */ /* 0x0009e80000100800 */
[----:B------:R-:W3:Y:S04]  /*26770*/  LDL.LU R216, [R1+0x84] ;  /* 0x0000840001d87983 */ /* 0x000ee80000300800 */
[----:B------:R-:W3:Y:S04]  /*26780*/  LDL.LU R214, [R1+0xa8] ;  /* 0x0000a80001d67983 */ /* 0x000ee80000300800 */
[----:B------:R-:W3:Y:S04]  /*26790*/  LDL.LU R212, [R1+0x7c] ;  /* 0x00007c0001d47983 */ /* 0x000ee80000300800 */
[----:B------:R-:W3:Y:S04]  /*267a0*/  LDL.LU R206, [R1+0xa0] ;  /* 0x0000a00001ce7983 */ /* 0x000ee80000300800 */
[----:B------:R-:W3:Y:S04]  /*267b0*/  LDL.LU R198, [R1+0x74] ;  /* 0x0000740001c67983 */ /* 0x000ee80000300800 */
[----:B------:R-:W3:Y:S04]  /*267c0*/  LDL.LU R188, [R1+0x98] ;  /* 0x0000980001bc7983 */ /* 0x000ee80000300800 */
[----:B------:R-:W3:Y:S04]  /*267d0*/  LDL.LU R184, [R1+0x90] ;  /* 0x0000900001b87983 */ /* 0x000ee80000300800 */
[----:B------:R-:W3:Y:S04]  /*267e0*/  LDL.LU R180, [R1+0x64] ;  /* 0x0000640001b47983 */ /* 0x000ee80000300800 */
[----:B------:R-:W3:Y:S01]  /*267f0*/  LDL.LU R176, [R1+0x88] ;  /* 0x0000880001b07983 */ /* 0x000ee20000300800 */
[----:B------:R-:W-:-:S05]  /*26800*/  IADD3 R213, P4, R213, UR44, RZ ;  /* 0x0000002cd5d57c10 */ /* 0x000fca000ff9e0ff */
        /* <DEDUP_REMOVED lines=10> */
[----:B-1----:R-:W3:Y:S01]  /*268b0*/  LDL.LU R8, [R1+0x34] ;  /* 0x0000340001087983 */ /* 0x002ee20000300800 */
[----:B------:R-:W-:Y:S01]  /*268c0*/  HGMMA.64x256x16.F32.BF16 R24, gdesc[UR20].tnspA, R24 ;  /* 0x23e00000141879f0 */ /* 0x000fe20008701818 */
[----:B--2---:R-:W-:-:S05]  /*268d0*/  IADD3.X R190, R190, UR6, RZ, P3, !PT ;  /* 0x00000006bebe7c10 */ /* 0x004fca0009ffe4ff */
[----:B------:R1:W-:Y:S04]  /*268e0*/  STL [R1+0xc0], R190 ;  /* 0x0000c0be01007387 */ /* 0x0003e80000100800 */
[----:B0-----:R-:W2:Y:S04]  /*268f0*/  LDL.LU R4, [R1+0x58] ;  /* 0x0000580001047983 */ /* 0x001ea80000300800 */
[----:B------:R-:W2:Y:S04]  /*26900*/  LDL.LU R197, [R1+0x2c] ;  /* 0x00002c0001c57983 */ /* 0x000ea80000300800 */
[----:B----4-:R-:W4:Y:S04]  /*26910*/  LDL.LU R205, [R1+0x50] ;  /* 0x0000500001cd7983 */ /* 0x010f280000300800 */
[----:B------:R-:W4:Y:S04]  /*26920*/  LDL.LU R213, [R1+0x604] ;  /* 0x0006040001d57983 */ /* 0x000f280000300800 */
[----:B-1----:R-:W4:Y:S01]  /*26930*/  LDL.LU R190, [R1+0x40] ;  /* 0x0000400001be7983 */ /* 0x002f220000300800 */
        /* <DEDUP_REMOVED lines=9> */
[----:B------:R-:W-:Y:S01]  /*269d0*/  HGMMA.64x256x16.F32.BF16 R24, gdesc[UR24].tnspA, R24 ;  /* 0x23e00000181879f0 */ /* 0x000fe20008701818 */
[----:B------:R-:W-:-:S02]  /*269e0*/  IADD3 R216, P6, R216, UR44, RZ ;  /* 0x0000002cd8d87c10 */ /* 0x000fc4000ffde0ff */
        /* <DEDUP_REMOVED lines=15> */
[----:B0-----:R-:W3:Y:S04]  /*26ae0*/  LDL.LU R2, [R1+0xb68] ;  /* 0x000b680001027983 */ /* 0x001ee80000300800 */
        /* <DEDUP_REMOVED lines=15> */
[----:B------:R-:W-:Y:S04]  /*26be0*/  STL [R1+0x4c], R156 ;  /* 0x00004c9c01007387 */ /* 0x000fe80000100800 */
[----:B------:R0:W-:Y:S04]  /*26bf0*/  STL [R1+0x68], R0 ;  /* 0x0000680001007387 */ /* 0x0001e80000100800 */
[----:B------:R-:W-:Y:S04]  /*26c00*/  STL [R1+0x70], R152 ;  /* 0x0000709801007387 */ /* 0x000fe80000100800 */
[----:B0-----:R-:W3:Y:S01]  /*26c10*/  LDL.LU R0, [R1+0xb64] ;  /* 0x000b640001007983 */ /* 0x001ee20000300800 */
[----:B------:R-:W-:Y:S01]  /*26c20*/  HGMMA.64x256x16.F32.BF16 R24, gdesc[UR28].tnspA, R24 ;  /* 0x23e000001c1879f0 */ /* 0x000fe20008701818 */
[----:B------:R-:W-:-:S02]  /*26c30*/  IADD3 R20, P1, R20, UR44, RZ ;  /* 0x0000002c14147c10 */ /* 0x000fc4000ff3e0ff */
[----:B------:R-:W-:Y:S02]  /*26c40*/  IADD3 R16, P4, R16, UR44, RZ ;  /* 0x0000002c10107c10 */ /* 0x000fe4000ff9e0ff */
[----:B------:R-:W-:Y:S02]  /*26c50*/  IADD3.X R12, R12, UR6, RZ, P3, !PT ;  /* 0x000000060c0c7c10 */ /* 0x000fe40009ffe4ff */
[----:B------:R-:W-:Y:S01]  /*26c60*/  IADD3 R8, P3, R8, UR44, RZ ;  /* 0x0000002c08087c10 */ /* 0x000fe2000ff7e0ff */
[----:B------:R-:W-:Y:S01]  /*26c70*/  STL [R1+0x44], R20 ;  /* 0x0000441401007387 */ /* 0x000fe20000100800 */
[----:B--2---:R-:W-:Y:S02]  /*26c80*/  IADD3.X R4, R4, UR6, RZ, P2, !PT ;  /* 0x0000000604047c10 */ /* 0x004fe400097fe4ff */
[----:B------:R-:W-:Y:S01]  /*26c90*/  IADD3 R197, P2, R197, UR44, RZ ;  /* 0x0000002cc5c57c10 */ /* 0x000fe2000ff5e0ff */
[----:B------:R-:W-:Y:S01]  /*26ca0*/  STL [R1+0x3c], R16 ;  /* 0x00003c1001007387 */ /* 0x000fe20000100800 */
[----:B----4-:R-:W-:-:S03]  /*26cb0*/  IADD3.X R205, R205, UR6, RZ, P6, !PT ;  /* 0x00000006cdcd7c10 */ /* 0x010fc6000b7fe4ff */
[----:B------:R-:W-:Y:S04]  /*26cc0*/  STL [R1+0x60], R12 ;  /* 0x0000600c01007387 */ /* 0x000fe80000100800 */
[----:B------:R-:W-:Y:S04]  /*26cd0*/  STL [R1+0x34], R8 ;  /* 0x0000340801007387 */ /* 0x000fe80000100800 */
[----:B------:R-:W-:Y:S04]  /*26ce0*/  STL [R1+0x58], R4 ;  /* 0x0000580401007387 */ /* 0x000fe80000100800 */
[----:B------:R-:W-:Y:S01]  /*26cf0*/  STL [R1+0x2c], R197 ;  /* 0x00002cc501007387 */ /* 0x000fe20000100800 */
[----:B------:R-:W-:Y:S01]  /*26d00*/  HGMMA.64x256x16.F32.BF16 R24, gdesc[UR32].tnspA, R24 ;  /* 0x23e00000201879f0 */ /* 0x000fe20008701818 */
[----:B---3--:R-:W-:-:S05]  /*26d10*/  IADD3.X R0, R0, UR6, RZ, P5, !PT ;  /* 0x0000000600007c10 */ /* 0x008fca000affe4ff */
[----:B------:R0:W-:Y:S04]  /*26d20*/  STL [R1+0x48], R0 ;  /* 0x0000480001007387 */ /* 0x0001e80000100800 */
[----:B------:R-:W-:Y:S04]  /*26d30*/  STL [R1+0x50], R205 ;  /* 0x000050cd01007387 */ /* 0x000fe80000100800 */
[----:B0-----:R-:W2:Y:S01]  /*26d40*/  LDL.LU R0, [R1+0xb60] ;  /* 0x000b600001007983 */ /* 0x001ea20000300800 */
[----:B------:R-:W-:Y:S02]  /*26d50*/  IADD3 R213, P6, R213, UR45, RZ ;  /* 0x0000002dd5d57c10 */ /* 0x000fe4000ffde0ff */
[----:B------:R-:W-:-:S02]  /*26d60*/  IADD3.X R2, R2, UR6, RZ, P3, !PT ;  /* 0x0000000602027c10 */ /* 0x000fc40009ffe4ff */
[----:B------:R-:W-:Y:S01]  /*26d70*/  IADD3.X R190, R190, UR6, RZ, P1, !PT ;  /* 0x00000006bebe7c10 */ /* 0x000fe20008ffe4ff */
[----:B------:R-:W-:Y:S01]  /*26d80*/  STL [R1+0x604], R213 ;  /* 0x000604d501007387 */ /* 0x000fe20000100800 */
[----:B------:R-:W-:Y:S02]  /*26d90*/  IADD3.X R191, R191, UR6, RZ, P4, !PT ;  /* 0x00000006bfbf7c10 */ /* 0x000fe4000a7fe4ff */
[----:B------:R-:W-:Y:S01]  /*26da0*/  IADD3.X R3, R3, UR6, RZ, P2, !PT ;  /* 0x0000000603037c10 */ /* 0x000fe200097fe4ff */
[----:B------:R0:W-:Y:S04]  /*26db0*/  STL [R1+0x30], R2 ;  /* 0x0000300201007387 */ /* 0x0001e80000100800 */
[----:B------:R-:W-:Y:S04]  /*26dc0*/  STL [R1+0x40], R190 ;  /* 0x000040be01007387 */ /* 0x000fe80000100800 */
[----:B0-----:R0:W5:Y:S04]  /*26dd0*/  LDL.LU R2, [R1+0xb5c] ;  /* 0x000b5c0001027983 */ /* 0x0011680000300800 */
[----:B------:R-:W-:Y:S04]  /*26de0*/  STL [R1+0x38], R191 ;  /* 0x000038bf01007387 */ /* 0x000fe80000100800 */
[----:B------:R1:W-:Y:S04]  /*26df0*/  STL [R1+0x28], R3 ;  /* 0x0000280301007387 */ /* 0x0003e80000100800 */
[----:B-1----:R0:W5:Y:S01]  /*26e00*/  LDL.LU R3, [R1+0xb58] ;  /* 0x000b580001037983 */ /* 0x0021620000300800 */
[----:B------:R-:W-:Y:S01]  /*26e10*/  HGMMA.64x256x16.F32.BF16 R24, gdesc[UR36].tnspA, R24 ;  /* 0x23e00000241879f0 */ /* 0x000fe20008701818 */
[----:B------:R-:W-:Y:S01]  /*26e20*/  UIADD3 UR4, UR4, 0x1, URZ ;  /* 0x0000000104047890 */ /* 0x000fe2000fffe03f */
[----:B------:R-:W-:-:S02]  /*26e30*/  SHF.R.S32.HI R5, RZ, 0x7, R5 ;  /* 0x00000007ff057819 */ /* 0x000fc40000011405 */
[----:B--2---:R-:W-:-:S15]  /*26e40*/  IADD3.X R0, R0, UR18, RZ, P6, !PT ;  /* 0x0000001200007c10 */ /* 0x004fde000b7fe4ff */
[----:B------:R-:W-:-:S09]  /*26e50*/  NOP ;  /* 0x0000000000007918 */ /* 0x000fd20000000000 */
[----:B------:R-:W-:Y:S01]  /*26e60*/  HGMMA.64x256x16.F32.BF16 R24, gdesc[UR40].tnspA, R24, gsb0 ;  /* 0x23e00000281879f0 */ /* 0x000fe20008001818 */
[----:B------:R1:W-:Y:S04]  /*26e70*/  STL [R1+0x600], R0 ;  /* 0x0006000001007387 */ /* 0x0003e80000100800 */
[----:B-1----:R0:W5:Y:S01]  /*26e80*/  LDL.LU R0, [R1+0xb54] ;  /* 0x000b540001007983 */ /* 0x0021620000300800 */
[----:B------:R-:W-:Y:S01]  /*26e90*/  ISETP.NE.U32.AND P0, PT, R5, UR4, PT ;  /* 0x0000000405007c0c */ /* 0x000fe2000bf05070 */
[----:B------:R-:W-:-:S12]  /*26ea0*/  WARPGROUP.DEPBAR.LE gsb0, 0x0 ;  /* 0x00008000000079c5 */ /* 0x000fd80000010000 */
[----:B0-----:R-:W-:Y:S05]  /*26eb0*/  @P0 BRA `(.L_x_1) ;  /* 0xfffffedc00940947 */ /* 0x001fea000383ffff */
[----:B------:R-:W-:Y:S02]  /*26ec0*/  F2FP.BF16.F32.PACK_AB R67, R71, R67 ;  /* 0x000000434743723e */ /* 0x000fe400000010ff */
[----:B------:R-:W-:Y:S02]  /*26ed0*/  F2FP.BF16.F32.PACK_AB R66, R70, R66 ;  /* 0x000000424642723e */ /* 0x000fe400000010ff */
[----:B------:R-:W-:Y:S02]  /*26ee0*/  F2FP.BF16.F32.PACK_AB R65, R69, R65 ;  /* 0x000000414541723e */ /* 0x000fe400000010ff */
[----:B------:R-:W-:Y:S02]  /*26ef0*/  F2FP.BF16.F32.PACK_AB R64, R68, R64 ;  /* 0x000000404440723e */ /* 0x000fe400000010ff */
[----:B------:R-:W-:Y:S02]  /*26f00*/  F2FP.BF16.F32.PACK_AB R59, R63, R59 ;  /* 0x0000003b3f3b723e */ /* 0x000fe400000010ff */
[----:B------:R-:W-:-:S02]  /*26f10*/  F2FP.BF16.F32.PACK_AB R58, R62, R58 ;  /* 0x0000003a3e3a723e */ /* 0x000fc400000010ff */
        /* <DEDUP_REMOVED lines=57> */
[----:B------:R-:W-:-:S07]  /*272b0*/  F2FP.BF16.F32.PACK_AB R68, R28, R24 ;  /* 0x000000181c44723e */ /* 0x000fce00000010ff */
.L_x_0:
[----:B------:R-:W0:Y:S01]  /*272c0*/  S2R R6, SR_TID.X ;  /* 0x0000000000067919 */ /* 0x000e220000002100 */
[----:B------:R-:W-:Y:S01]  /*272d0*/  ULDC UR4, c[0x0][0x244] ;  /* 0x0000910000047ab9 */ /* 0x000fe20000000800 */
[----:B------:R-:W1:Y:S01]  /*272e0*/  LDC R201, c[0x0][0x248] ;  /* 0x00009200ffc97b82 */ /* 0x000e620000000800 */
[----:B------:R-:W-:Y:S01]  /*272f0*/  ULDC.64 UR8, c[0x0][0x228] ;  /* 0x00008a0000087ab9 */ /* 0x000fe20000000a00 */
[----:B------:R-:W2:Y:S01]  /*27300*/  LDL.LU R212, [R1+0xb50] ;  /* 0x000b500001d47983 */ /* 0x000ea20000300800 */
[----:B------:R-:W-:Y:S01]  /*27310*/  ULDC UR5, c[0x0][0x22c] ;  /* 0x00008b0000057ab9 */ /* 0x000fe20000000800 */
[C---:B0----5:R-:W-:Y:S01]  /*27320*/  IMAD.SHL.U32 R2, R6.reuse, 0x10, RZ ;  /* 0x0000001006027824 */ /* 0x061fe200078e00ff */
[----:B------:R-:W-:Y:S01]  /*27330*/  SHF.R.U32.HI R77, RZ, 0x6, R6 ;  /* 0x00000006ff4d7819 */ /* 0x000fe20000011606 */
[C---:B------:R-:W-:Y:S02]  /*27340*/  IMAD.SHL.U32 R4, R6.reuse, 0x80, RZ ;  /* 0x0000008006047824 */ /* 0x040fe400078e00ff */
[----:B------:R-:W-:Y:S01]  /*27350*/  IMAD.SHL.U32 R3, R6, 0x8, RZ ;  /* 0x0000000806037824 */ /* 0x000fe200078e00ff */
[----:B------:R-:W-:-:S02]  /*27360*/  LOP3.LUT R2, R2, 0x70, RZ, 0xc0, !PT ;  /* 0x0000007002027812 */ /* 0x000fc400078ec0ff */
[----:B------:R-:W-:Y:S02]  /*27370*/  LOP3.LUT R5, R4, 0x400, RZ, 0xc0, !PT ;  /* 0x0000040004057812 */ /* 0x000fe400078ec0ff */
[----:B------:R-:W-:Y:S02]  /*27380*/  LOP3.LUT R3, R3, 0x380, RZ, 0xc0, !PT ;  /* 0x0000038003037812 */ /* 0x000fe400078ec0ff */
[----:B------:R-:W-:Y:S02]  /*27390*/  IADD3 R2, R5, UR7, R2 ;  /* 0x0000000705027c10 */ /* 0x000fe4000fffe002 */
[----:B------:R-:W-:Y:S02]  /*273a0*/  LOP3.LUT R6, R6, 0x7f, RZ, 0xc0, !PT ;  /* 0x0000007f06067812 */ /* 0x000fe400078ec0ff */
[----:B------:R-:W-:Y:S01]  /*273b0*/  SGXT.U32 R77, R77, 0x1 ;  /* 0x000000014d4d781a */ /* 0x000fe20000000000 */
[----:B------:R-:W-:Y:S01]  /*273c0*/  IMAD.IADD R203, R3, 0x1, R2 ;  /* 0x0000000103cb7824 */ /* 0x000fe200078e0202 */
[----:B------:R-:W-:Y:S01]  /*273d0*/  BAR.SYNC.DEFER_BLOCKING 0x0 ;  /* 0x0000000000007b1d */ /* 0x000fe20000010000 */
[----:B------:R-:W-:-:S05]  /*273e0*/  LEA R211, R6, UR7, 0x4 ;  /* 0x0000000706d37c11 */ /* 0x000fca000f8e20ff */
[----:B------:R-:W-:Y:S01]  /*273f0*/  STSM.16.M88.4 [R203], R68 ;  /* 0x00000044cb007844 */ /* 0x000fe20000000200 */
[C---:B------:R-:W-:Y:S01]  /*27400*/  LOP3.LUT R208, R0.reuse, 0xfe, R77, 0xfe, !PT ;  /* 0x000000fe00d07812 */ /* 0x040fe200078efe4d */
[----:B------:R-:W-:Y:S01]  /*27410*/  ULDC.64 UR6, c[0x0][0x220] ;  /* 0x0000880000067ab9 */ /* 0x000fe20000000a00 */
[----:B------:R-:W-:Y:S06]  /*27420*/  BAR.SYNC.DEFER_BLOCKING 0x0 ;  /* 0x0000000000007b1d */ /* 0x000fec0000010000 */
[----:B------:R-:W0:Y:S02]  /*27430*/  LDS.128 R68, [R211] ;  /* 0x00000000d3447984 */ /* 0x000e240000000c00 */
[----:B------:R-:W-:Y:S06]  /*27440*/  BAR.SYNC.DEFER_BLOCKING 0x0 ;  /* 0x0000000000007b1d */ /* 0x000fec0000010000 */
[----:B------:R-:W-:Y:S02]  /*27450*/  STSM.16.M88.4 [R203], R60 ;  /* 0x0000003ccb007844 */ /* 0x000fe40000000200 */
[----:B------:R-:W-:Y:S06]  /*27460*/  BAR.SYNC.DEFER_BLOCKING 0x0 ;  /* 0x0000000000007b1d */ /* 0x000fec0000010000 */
[----:B------:R-:W3:Y:S02]  /*27470*/  LDS.128 R60, [R211] ;  /* 0x00000000d33c7984 */ /* 0x000ee40000000c00 */
[----:B------:R-:W-:Y:S06]  /*27480*/  BAR.SYNC.DEFER_BLOCKING 0x0 ;  /* 0x0000000000007b1d */ /* 0x000fec0000010000 */
[----:B------:R-:W-:Y:S02]  /*27490*/  STSM.16.M88.4 [R203], R44 ;  /* 0x0000002ccb007844 */ /* 0x000fe40000000200 */
[----:B------:R-:W-:Y:S06]  /*274a0*/  BAR.SYNC.DEFER_BLOCKING 0x0 ;  /* 0x0000000000007b1d */ /* 0x000fec0000010000 */
[----:B------:R-:W4:Y:S02]  /*274b0*/  LDS.128 R44, [R211] ;  /* 0x00000000d32c7984 */ /* 0x000f240000000c00 */
        /* <DEDUP_REMOVED lines=16> */
[----:B------:R-:W-:Y:S01]  /*275c0*/  BAR.SYNC.DEFER_BLOCKING 0x0 ;  /* 0x0000000000007b1d */ /* 0x000fe20000010000 */
[----:B------:R-:W-:-:S05]  /*275d0*/  LOP3.LUT R210, R0, R77, RZ, 0xfc, !PT ;  /* 0x0000004d00d27212 */ /* 0x000fca00078efcff */
[----:B------:R-:W-:Y:S02]  /*275e0*/  STSM.16.M88.4 [R203], R80 ;  /* 0x00000050cb007844 */ /* 0x000fe40000000200 */
[----:B------:R-:W-:Y:S01]  /*275f0*/  BAR.SYNC.DEFER_BLOCKING 0x0 ;  /* 0x0000000000007b1d */ /* 0x000fe20000010000 */
[C-C-:B------:R-:W-:Y:S02]  /*27600*/  LOP3.LUT R209, R0.reuse, 0x2, R77.reuse, 0xfe, !PT ;  /* 0x0000000200d17812 */ /* 0x140fe400078efe4d */
[C-C-:B------:R-:W-:Y:S02]  /*27610*/  LOP3.LUT R207, R0.reuse, 0x4, R77.reuse, 0xfe, !PT ;  /* 0x0000000400cf7812 */ /* 0x140fe400078efe4d */
[C-C-:B------:R-:W-:Y:S02]  /*27620*/  LOP3.LUT R200, R0.reuse, 0x6, R77.reuse, 0xfe, !PT ;  /* 0x0000000600c87812 */ /* 0x140fe400078efe4d */
[C-C-:B------:R-:W-:Y:S02]  /*27630*/  LOP3.LUT R197, R0.reuse, 0x8, R77.reuse, 0xfe, !PT ;  /* 0x0000000800c57812 */ /* 0x140fe400078efe4d */
[----:B------:R-:W-:-:S02]  /*27640*/  LOP3.LUT R198, R0, 0xa, R77, 0xfe, !PT ;  /* 0x0000000a00c67812 */ /* 0x000fc400078efe4d */
[C-C-:B------:R-:W-:Y:S02]  /*27650*/  LOP3.LUT R199, R0.reuse, 0xc, R77.reuse, 0xfe, !PT ;  /* 0x0000000c00c77812 */ /* 0x140fe400078efe4d */
        /* <DEDUP_REMOVED lines=119> */
[----:B------:R-:W-:Y:S02]  /*27dd0*/  LOP3.LUT R0, R0, 0xfc, R77, 0xfe, !PT ;  /* 0x000000fc00007812 */ /* 0x000fe400078efe4d */
[----:B------:R-:W4:Y:S01]  /*27de0*/  LDS.128 R76, [R211] ;  /* 0x00000000d34c7984 */ /* 0x000f220000000c00 */
        /* <DEDUP_REMOVED lines=9> */
[----:B------:R2:W-:Y:S02]  /*27e80*/  STSM.16.M88.4 [R203], R104 ;  /* 0x00000068cb007844 */ /* 0x0005e40000000200 */
        /* <DEDUP_REMOVED lines=14> */
[----:B------:R-:W-:Y:S01]  /*27f70*/  BAR.SYNC.DEFER_BLOCKING 0x0 ;  /* 0x0000000000007b1d */ /* 0x000fe20000010000 */
[----:B--2---:R-:W-:-:S05]  /*27f80*/  IMAD R104, R212, UR4, RZ ;  /* 0x00000004d4687c24 */ /* 0x004fca000f8e02ff */
[----:B------:R-:W-:Y:S02]  /*27f90*/  STSM.16.M88.4 [R203], R136 ;  /* 0x00000088cb007844 */ /* 0x000fe40000000200 */
[----:B------:R-:W-:Y:S01]  /*27fa0*/  BAR.SYNC.DEFER_BLOCKING 0x0 ;  /* 0x0000000000007b1d */ /* 0x000fe20000010000 */
[----:B-1----:R-:W-:-:S04]  /*27fb0*/  LEA R123, P2, R104, UR6, 0x1 ;  /* 0x00000006687b7c11 */ /* 0x002fc8000f8408ff */
[----:B------:R-:W-:Y:S01]  /*27fc0*/  LEA.HI.X.SX32 R122, R104, UR7, 0x1, P2 ;  /* 0x00000007687a7c11 */ /* 0x000fe200090f0eff */
[----:B------:R-:W-:Y:S01]  /*27fd0*/  ULDC UR4, c[0x0][0x22c] ;  /* 0x00008b0000047ab9 */ /* 0x000fe20000000800 */
[----:B------:R-:W-:Y:S01]  /*27fe0*/  ISETP.GE.AND P0, PT, R212, UR8, PT ;  /* 0x00000008d4007c0c */ /* 0x000fe2000bf06270 */
[----:B------:R-:W-:Y:S01]  /*27ff0*/  ULDC UR6, c[0x0][0x22c] ;  /* 0x00008b0000067ab9 */ /* 0x000fe20000000800 */
[----:B------:R-:W-:Y:S01]  /*28000*/  ULDC UR7, c[0x0][0x22c] ;  /* 0x00008b0000077ab9 */ /* 0x000fe20000000800 */
[----:B------:R-:W1:Y:S01]  /*28010*/  LDS.128 R104, [R211] ;  /* 0x00000000d3687984 */ /* 0x000e620000000c00 */
[----:B------:R-:W-:Y:S01]  /*28020*/  BAR.SYNC.DEFER_BLOCKING 0x0 ;  /* 0x0000000000007b1d */ /* 0x000fe20000010000 */
[C---:B------:R-:W-:Y:S01]  /*28030*/  ISETP.LT.AND P1, PT, R210.reuse, UR9, !P0 ;  /* 0x00000009d2007c0c */ /* 0x040fe2000c721270 */
[-C--:B------:R-:W-:Y:S01]  /*28040*/  IMAD R210, R210, R201.reuse, RZ ;  /* 0x000000c9d2d27224 */ /* 0x080fe200078e02ff */
[C---:B------:R-:W-:Y:S01]  /*28050*/  ISETP.LT.AND P5, PT, R209.reuse, UR4, !P0 ;  /* 0x00000004d1007c0c */ /* 0x040fe2000c7a1270 */
[----:B------:R-:W-:-:S02]  /*28060*/  IMAD R209, R209, R201, RZ ;  /* 0x000000c9d1d17224 */ /* 0x000fc400078e02ff */
[----:B------:R-:W-:Y:S01]  /*28070*/  ULDC UR4, c[0x0][0x22c] ;  /* 0x00008b0000047ab9 */ /* 0x000fe20000000800 */
[C---:B------:R-:W-:Y:S02]  /*28080*/  LEA R112, P3, R210.reuse, R123, 0x1 ;  /* 0x0000007bd2707211 */ /* 0x040fe400078608ff */
[C---:B------:R-:W-:Y:S01]  /*28090*/  ISETP.LT.AND P2, PT, R207.reuse, UR4, !P0 ;  /* 0x00000004cf007c0c */ /* 0x040fe2000c741270 */
[----:B------:R-:W-:Y:S01]  /*280a0*/  STSM.16.M88.4 [R203], R144 ;  /* 0x00000090cb007844 */ /* 0x000fe20000000200 */
[----:B------:R-:W-:Y:S01]  /*280b0*/  IMAD R207, R207, R201, RZ ;  /* 0x000000c9cfcf7224 */ /* 0x000fe200078e02ff */
[----:B------:R-:W-:Y:S01]  /*280c0*/  BAR.SYNC.DEFER_BLOCKING 0x0 ;  /* 0x0000000000007b1d */ /* 0x000fe20000010000 */
[CC--:B------:R-:W-:Y:S02]  /*280d0*/  LEA R114, P4, R209.reuse, R123.reuse, 0x1 ;  /* 0x0000007bd1727211 */ /* 0x0c0fe400078808ff */
[-C--:B------:R-:W-:Y:S02]  /*280e0*/  LEA.HI.X.SX32 R113, R210, R122.reuse, 0x1, P3 ;  /* 0x0000007ad2717211 */ /* 0x080fe400018f0eff */
[----:B------:R-:W-:Y:S01]  /*280f0*/  LEA.HI.X.SX32 R115, R209, R122, 0x1, P4 ;  /* 0x0000007ad1737211 */ /* 0x000fe200020f0eff */
[----:B------:R-:W-:Y:S01]  /*28100*/  ULDC UR4, c[0x0][0x22c] ;  /* 0x00008b0000047ab9 */ /* 0x000fe20000000800 */
[----:B------:R-:W-:-:S02]  /*28110*/  LEA R120, P3, R207, R123, 0x1 ;  /* 0x0000007bcf787211 */ /* 0x000fc400078608ff */
[C---:B------:R-:W-:Y:S01]  /*28120*/  ISETP.LT.AND P4, PT, R200.reuse, UR4, !P0 ;  /* 0x00000004c8007c0c */ /* 0x040fe2000c781270 */
[----:B------:R-:W-:Y:S01]  /*28130*/  IMAD R200, R200, R201, RZ ;  /* 0x000000c9c8c87224 */ /* 0x000fe200078e02ff */
[----:B------:R-:W-:Y:S01]  /*28140*/  LEA.HI.X.SX32 R121, R207, R122, 0x1, P3 ;  /* 0x0000007acf797211 */ /* 0x000fe200018f0eff */
[----:B------:R-:W-:Y:S01]  /*28150*/  ULDC UR4, c[0x0][0x22c] ;  /* 0x00008b0000047ab9 */ /* 0x000fe20000000800 */
[----:B0-----:R0:W-:Y:S01]  /*28160*/  @P1 STG.E.U16 desc[UR16][R112.64], R68 ;  /* 0x0000004470001986 */ /* 0x0011e2000c101510 */
[----:B------:R-:W-:-:S03]  /*28170*/  ISETP.LT.AND P1, PT, R198, UR5, !P0 ;  /* 0x00000005c6007c0c */ /* 0x000fc6000c721270 */
[----:B------:R-:W-:Y:S01]  /*28180*/  @P5 STG.E.U16 desc[UR16][R114.64], R69 ;  /* 0x0000004572005986 */ /* 0x000fe2000c101510 */
[----:B------:R-:W-:Y:S01]  /*28190*/  IMAD R198, R198, R201, RZ ;  /* 0x000000c9c6c67224 */ /* 0x000fe200078e02ff */
[----:B------:R-:W-:Y:S02]  /*281a0*/  ULDC UR5, c[0x0][0x22c] ;  /* 0x00008b0000057ab9 */ /* 0x000fe40000000800 */
[----:B------:R2:W-:Y:S01]  /*281b0*/  @P2 STG.E.U16 desc[UR16][R120.64], R70 ;  /* 0x0000004678002986 */ /* 0x0005e2000c101510 */
[C---:B0-----:R-:W-:Y:S02]  /*281c0*/  LEA R112, P3, R200.reuse, R123, 0x1 ;  /* 0x0000007bc8707211 */ /* 0x041fe400078608ff */
[C---:B------:R-:W-:Y:S01]  /*281d0*/  ISETP.LT.AND P2, PT, R197.reuse, UR4, !P0 ;  /* 0x00000004c5007c0c */ /* 0x040fe2000c741270 */
[----:B------:R-:W-:Y:S01]  /*281e0*/  IMAD R197, R197, R201, RZ ;  /* 0x000000c9c5c57224 */ /* 0x000fe200078e02ff */
[----:B------:R-:W-:Y:S01]  /*281f0*/  LEA.HI.X.SX32 R113, R200, R122, 0x1, P3 ;  /* 0x0000007ac8717211 */ /* 0x000fe200018f0eff */
[----:B------:R-:W-:Y:S01]  /*28200*/  ULDC UR4, c[0x0][0x22c] ;  /* 0x00008b0000047ab9 */ /* 0x000fe20000000800 */
[----:B------:R-:W-:-:S02]  /*28210*/  ISETP.LT.AND P3, PT, R199, UR6, !P0 ;  /* 0x00000006c7007c0c */ /* 0x000fc4000c761270 */
[----:B--2---:R-:W-:Y:S01]  /*28220*/  PRMT R70, R68, 0x7632, R70 ;  /* 0x0000763244467816 */ /* 0x004fe20000000046 */
[----:B------:R0:W-:Y:S01]  /*28230*/  @P4 STG.E.U16 desc[UR16][R112.64], R71 ;  /* 0x0000004770004986 */ /* 0x0001e2000c101510 */
[C---:B------:R-:W-:Y:S01]  /*28240*/  LEA R68, P5, R198.reuse, R123, 0x1 ;  /* 0x0000007bc6447211 */ /* 0x040fe200078a08ff */
[----:B------:R-:W-:Y:S01]  /*28250*/  IMAD R199, R199, R201, RZ ;  /* 0x000000c9c7c77224 */ /* 0x000fe200078e02ff */
[----:B------:R-:W-:Y:S01]  /*28260*/  PRMT R120, R69, 0x7632, R120 ;  /* 0x0000763245787816 */ /* 0x000fe20000000078 */
[----:B------:R-:W-:Y:S01]  /*28270*/  ULDC UR6, c[0x0][0x22c] ;  /* 0x00008b0000067ab9 */ /* 0x000fe20000000800 */
[----:B------:R-:W-:Y:S02]  /*28280*/  LEA.HI.X.SX32 R69, R198, R122, 0x1, P5 ;  /* 0x0000007ac6457211 */ /* 0x000fe400028f0eff */
[----:B0-----:R-:W-:-:S04]  /*28290*/  LEA R112, P4, R197, R123, 0x1 ;  /* 0x0000007bc5707211 */ /* 0x001fc800078808ff */
[----:B------:R-:W-:Y:S02]  /*282a0*/  LEA.HI.X.SX32 R113, R197, R122, 0x1, P4 ;  /* 0x0000007ac5717211 */ /* 0x000fe400020f0eff */
[----:B------:R-:W-:-:S03]  /*282b0*/  LEA R114, P6, R199, R123, 0x1 ;  /* 0x0000007bc7727211 */ /* 0x000fc600078c08ff */
[----:B------:R0:W-:Y:S01]  /*282c0*/  @P2 STG.E.U16 desc[UR16][R112.64], R70 ;  /* 0x0000004670002986 */ /* 0x0001e2000c101510 */
[----:B------:R-:W-:Y:S02]  /*282d0*/  PRMT R121, R70, 0x7632, R121 ;  /* 0x0000763246797816 */ /* 0x000fe40000000079 */
[-C--:B------:R-:W-:Y:S01]  /*282e0*/  LEA.HI.X.SX32 R115, R199, R122.reuse, 0x1, P6 ;  /* 0x0000007ac7737211 */ /* 0x080fe200030f0eff */
[----:B------:R-:W-:Y:S01]  /*282f0*/  @P1 STG.E.U16 desc[UR16][R68.64], R120 ;  /* 0x0000007844001986 */ /* 0x000fe2000c101510 */
[C---:B------:R-:W-:Y:S01]  /*28300*/  ISETP.LT.AND P1, PT, R193.reuse, UR4, !P0 ;  /* 0x00000004c1007c0c */ /* 0x040fe2000c721270 */
[-C--:B------:R-:W-:Y:S01]  /*28310*/  IMAD R193, R193, R201.reuse, RZ ;  /* 0x000000c9c1c17224 */ /* 0x080fe200078e02ff */
[----:B------:R-:W-:Y:S01]  /*28320*/  ISETP.LT.AND P2, PT, R191, UR6, !P0 ;  /* 0x00000006bf007c0c */ /* 0x000fe2000c741270 */
[----:B------:R2:W-:Y:S01]  /*28330*/  @P3 STG.E.U16 desc[UR16][R114.64], R121 ;  /* 0x0000007972003986 */ /* 0x0005e2000c101510 */
[C---:B------:R-:W-:Y:S01]  /*28340*/  ISETP.LT.AND P3, PT, R192.reuse, UR5, !P0 ;  /* 0x00000005c0007c0c */ /* 0x040fe2000c761270 */
[----:B------:R-:W-:Y:S01]  /*28350*/  IMAD R192, R192, R201, RZ ;  /* 0x000000c9c0c07224 */ /* 0x000fe200078e02ff */
[----:B------:R-:W-:Y:S01]  /*28360*/  ISETP.LT.AND P4, PT, R190, UR7, !P0 ;  /* 0x00000007be007c0c */ /* 0x000fe2000c781270 */
[----:B------:R-:W-:Y:S01]  /*28370*/  ULDC UR4, c[0x0][0x22c] ;  /* 0x00008b0000047ab9 */ /* 0x000fe20000000800 */
[----:B0-----:R-:W-:Y:S01]  /*28380*/  LEA R112, P6, R193, R123, 0x1 ;  /* 0x0000007bc1707211 */ /* 0x001fe200078c08ff */
[----:B------:R-:W-:Y:S01]  /*28390*/  IMAD R191, R191, R201, RZ ;  /* 0x000000c9bfbf7224 */ /* 0x000fe200078e02ff */
[----:B------:R-:W-:Y:S01]  /*283a0*/  LEA R70, P5, R192, R123, 0x1 ;  /* 0x0000007bc0467211 */ /* 0x000fe200078a08ff */
[----:B------:R-:W-:Y:S01]  /*283b0*/  IMAD R190, R190, R201, RZ ;  /* 0x000000c9bebe7224 */ /* 0x000fe200078e02ff */
[----:B------:R-:W-:Y:S01]  /*283c0*/  LEA.HI.X.SX32 R113, R193, R122, 0x1, P6 ;  /* 0x0000007ac1717211 */ /* 0x000fe200030f0eff */
[----:B------:R-:W-:Y:S01]  /*283d0*/  ULDC UR5, c[0x0][0x22c] ;  /* 0x00008b0000057ab9 */ /* 0x000fe20000000800 */
[----:B------:R-:W-:Y:S01]  /*283e0*/  ULDC UR6, c[0x0][0x22c] ;  /* 0x00008b0000067ab9 */ /* 0x000fe20000000800 */
[----:B--2---:R-:W-:Y:S01]  /*283f0*/  PRMT R115, R71, 0x7632, R115 ;  /* 0x0000763247737816 */ /* 0x004fe20000000073 */
[----:B------:R-:W-:Y:S01]  /*28400*/  ULDC UR7, c[0x0][0x22c] ;  /* 0x00008b0000077ab9 */ /* 0x000fe20000000800 */
[----:B------:R-:W-:-:S02]  /*28410*/  LEA R68, P6, R191, R123, 0x1 ;  /* 0x0000007bbf447211 */ /* 0x000fc400078c08ff */
[-C--:B------:R-:W-:Y:S01]  /*28420*/  LEA.HI.X.SX32 R71, R192, R122.reuse, 0x1, P5 ;  /* 0x0000007ac0477211 */ /* 0x080fe200028f0eff */
[----:B------:R0:W-:Y:S01]  /*28430*/  @P1 STG.E.U16 desc[UR16][R112.64], R115 ;  /* 0x0000007370001986 */ /* 0x0001e2000c101510 */
[C---:B------:R-:W-:Y:S01]  /*28440*/  ISETP.LT.AND P1, PT, R184.reuse, UR4, !P0 ;  /* 0x00000004b8007c0c */ /* 0x040fe2000c721270 */
[----:B------:R-:W-:Y:S01]  /*28450*/  IMAD R184, R184, R201, RZ ;  /* 0x000000c9b8b87224 */ /* 0x000fe200078e02ff */
[C---:B------:R-:W-:Y:S02]  /*28460*/  LEA R114, P5, R190.reuse, R123, 0x1 ;  /* 0x0000007bbe727211 */ /* 0x040fe400078a08ff */
[-C--:B------:R-:W-:Y:S01]  /*28470*/  LEA.HI.X.SX32 R69, R191, R122.reuse, 0x1, P6 ;  /* 0x0000007abf457211 */ /* 0x080fe200030f0eff */
[----:B---3--:R2:W-:Y:S01]  /*28480*/  @P3 STG.E.U16 desc[UR16][R70.64], R60 ;  /* 0x0000003c46003986 */ /* 0x0085e2000c101510 */
[C---:B------:R-:W-:Y:S01]  /*28490*/  ISETP.LT.AND P3, PT, R185.reuse, UR5, !P0 ;  /* 0x00000005b9007c0c */ /* 0x040fe2000c761270 */
[----:B------:R-:W-:Y:S01]  /*284a0*/  IMAD R185, R185, R201, RZ ;  /* 0x000000c9b9b97224 */ /* 0x000fe200078e02ff */
[----:B------:R-:W-:Y:S01]  /*284b0*/  PRMT R120, R61, 0x7632, R120 ;  /* 0x000076323d787816 */ /* 0x000fe20000000078 */
[----:B------:R3:W-:Y:S01]  /*284c0*/  @P2 STG.E.U16 desc[UR16][R68.64], R61 ;  /* 0x0000003d44002986 */ /* 0x0007e2000c101510 */
[----:B------:R-:W-:Y:S01]  /*284d0*/  ULDC UR4, c[0x0][0x22c] ;  /* 0x00008b0000047ab9 */ /* 0x000fe20000000800 */
[----:B0-----:R-:W-:Y:S01]  /*284e0*/  LEA.HI.X.SX32 R115, R190, R122, 0x1, P5 ;  /* 0x0000007abe737211 */ /* 0x001fe200028f0eff */
[----:B------:R-:W-:Y:S01]  /*284f0*/  ULDC UR5, c[0x0][0x22c] ;  /* 0x00008b0000057ab9 */ /* 0x000fe20000000800 */
[----:B------:R-:W-:-:S02]  /*28500*/  PRMT R113, R60, 0x7632, R113 ;  /* 0x000076323c717816 */ /* 0x000fc40000000071 */
[C---:B------:R-:W-:Y:S02]  /*28510*/  ISETP.LT.AND P2, PT, R183.reuse, UR6, !P0 ;  /* 0x00000006b7007c0c */ /* 0x040fe4000c741270 */
[----:B--2---:R-:W-:Y:S01]  /*28520*/  LEA R60, P6, R184, R123, 0x1 ;  /* 0x0000007bb83c7211 */ /* 0x004fe200078c08ff */
[-C--:B------:R-:W-:Y:S01]  /*28530*/  IMAD R183, R183, R201.reuse, RZ ;  /* 0x000000c9b7b77224 */ /* 0x080fe200078e02ff */
[----:B------:R0:W-:Y:S01]  /*28540*/  @P4 STG.E.U16 desc[UR16][R114.64], R62 ;  /* 0x0000003e72004986 */ /* 0x0001e2000c101510 */
[----:B------:R-:W-:Y:S01]  /*28550*/  ISETP.LT.AND P4, PT, R182, UR7, !P0 ;  /* 0x00000007b6007c0c */ /* 0x000fe2000c781270 */
[----:B------:R-:W-:Y:S01]  /*28560*/  ULDC UR6, c[0x0][0x22c] ;  /* 0x00008b0000067ab9 */ /* 0x000fe20000000800 */
[----:B---3--:R-:W-:Y:S01]  /*28570*/  LEA.HI.X.SX32 R61, R184, R122, 0x1, P6 ;  /* 0x0000007ab83d7211 */ /* 0x008fe200030f0eff */
[----:B------:R-:W-:Y:S01]  /*28580*/  IMAD R182, R182, R201, RZ ;  /* 0x000000c9b6b67224 */ /* 0x000fe200078e02ff */
[-C--:B------:R-:W-:Y:S01]  /*28590*/  LEA R68, P5, R185, R123.reuse, 0x1 ;  /* 0x0000007bb9447211 */ /* 0x080fe200078a08ff */
[----:B------:R-:W-:Y:S01]  /*285a0*/  ULDC UR7, c[0x0][0x22c] ;  /* 0x00008b0000077ab9 */ /* 0x000fe20000000800 */
[----:B------:R-:W-:Y:S01]  /*285b0*/  LEA R70, P6, R183, R123, 0x1 ;  /* 0x0000007bb7467211 */ /* 0x000fe200078c08ff */
[----:B------:R2:W-:Y:S01]  /*285c0*/  @P1 STG.E.U16 desc[UR16][R60.64], R63 ;  /* 0x0000003f3c001986 */ /* 0x0005e2000c101510 */
[----:B------:R-:W-:-:S02]  /*285d0*/  PRMT R112, R62, 0x7632, R112 ;  /* 0x000076323e707816 */ /* 0x000fc40000000070 */
[-C--:B------:R-:W-:Y:S02]  /*285e0*/  LEA.HI.X.SX32 R69, R185, R122.reuse, 0x1, P5 ;  /* 0x0000007ab9457211 */ /* 0x080fe400028f0eff */
[C---:B------:R-:W-:Y:S01]  /*285f0*/  ISETP.LT.AND P1, PT, R178.reuse, UR4, !P0 ;  /* 0x00000004b2007c0c */ /* 0x040fe2000c721270 */
[----:B------:R-:W-:Y:S01]  /*28600*/  IMAD R178, R178, R201, RZ ;  /* 0x000000c9b2b27224 */ /* 0x000fe200078e02ff */
[CC--:B0-----:R-:W-:Y:S02]  /*28610*/  LEA R62, P5, R182.reuse, R123.reuse, 0x1 ;  /* 0x0000007bb63e7211 */ /* 0x0c1fe400078a08ff */
[-C--:B------:R-:W-:Y:S02]  /*28620*/  LEA.HI.X.SX32 R71, R183, R122.reuse, 0x1, P6 ;  /* 0x0000007ab7477211 */ /* 0x080fe400030f0eff */
[----:B------:R-:W-:Y:S01]  /*28630*/  PRMT R114, R63, 0x7632, R114 ;  /* 0x000076323f727816 */ /* 0x000fe20000000072 */
[----:B------:R0:W-:Y:S01]  /*28640*/  @P3 STG.E.U16 desc[UR16][R68.64], R113 ;  /* 0x0000007144003986 */ /* 0x0001e2000c101510 */
[-C--:B--2---:R-:W-:Y:S01]  /*28650*/  LEA.HI.X.SX32 R63, R182, R122.reuse, 0x1, P5 ;  /* 0x0000007ab63f7211 */ /* 0x084fe200028f0eff */
[----:B------:R-:W-:Y:S01]  /*28660*/  ULDC UR4, c[0x0][0x22c] ;  /* 0x00008b0000047ab9 */ /* 0x000fe20000000800 */
[----:B------:R-:W-:Y:S01]  /*28670*/  LEA R60, P5, R178, R123, 0x1 ;  /* 0x0000007bb23c7211 */ /* 0x000fe200078a08ff */
[----:B------:R-:W-:Y:S01]  /*28680*/  @P2 STG.E.U16 desc[UR16][R70.64], R120 ;  /* 0x0000007846002986 */ /* 0x000fe2000c101510 */
[C---:B------:R-:W-:Y:S01]  /*28690*/  ISETP.LT.AND P2, PT, R177.reuse, UR5, !P0 ;  /* 0x00000005b1007c0c */ /* 0x040fe2000c741270 */
[----:B------:R-:W-:Y:S01]  /*286a0*/  ULDC UR5, c[0x0][0x22c] ;  /* 0x00008b0000057ab9 */ /* 0x000fe20000000800 */
[-C--:B------:R-:W-:Y:S01]  /*286b0*/  IMAD R177, R177, R201.reuse, RZ ;  /* 0x000000c9b1b17224 */ /* 0x080fe200078e02ff */
[C---:B------:R-:W-:Y:S01]  /*286c0*/  ISETP.LT.AND P3, PT, R176.reuse, UR4, !P0 ;  /* 0x00000004b0007c0c */ /* 0x040fe2000c761270 */
[-C--:B------:R-:W-:Y:S01]  /*286d0*/  IMAD R176, R176, R201.reuse, RZ ;  /* 0x000000c9b0b07224 */ /* 0x080fe200078e02ff */
[-C--:B------:R-:W-:Y:S01]  /*286e0*/  LEA.HI.X.SX32 R61, R178, R122.reuse, 0x1, P5 ;  /* 0x0000007ab23d7211 */ /* 0x080fe200028f0eff */
[----:B------:R2:W-:Y:S01]  /*286f0*/  @P4 STG.E.U16 desc[UR16][R62.64], R112 ;  /* 0x000000703e004986 */ /* 0x0005e2000c101510 */
[C---:B------:R-:W-:Y:S01]  /*28700*/  ISETP.LT.AND P5, PT, R171.reuse, UR5, !P0 ;  /* 0x00000005ab007c0c */ /* 0x040fe2000c7a1270 */
[----:B------:R-:W-:Y:S01]  /*28710*/  IMAD R171, R171, R201, RZ ;  /* 0x000000c9abab7224 */ /* 0x000fe200078e02ff */
[C---:B0-----:R-:W-:Y:S01]  /*28720*/  LEA R68, P6, R176.reuse, R123, 0x1 ;  /* 0x0000007bb0447211 */ /* 0x041fe200078c08ff */
[----:B------:R0:W-:Y:S01]  /*28730*/  @P1 STG.E.U16 desc[UR16][R60.64], R114 ;  /* 0x000000723c001986 */ /* 0x0001e2000c101510 */
[----:B------:R-:W-:Y:S01]  /*28740*/  ULDC UR4, c[0x0][0x22c] ;  /* 0x00008b0000047ab9 */ /* 0x000fe20000000800 */
[----:B------:R-:W-:Y:S01]  /*28750*/  ULDC UR5, c[0x0][0x22c] ;  /* 0x00008b0000057ab9 */ /* 0x000fe20000000800 */
[----:B------:R-:W-:-:S02]  /*28760*/  LEA.HI.X.SX32 R69, R176, R122, 0x1, P6 ;  /* 0x0000007ab0457211 */ /* 0x000fc400030f0eff */
[-C--:B--2---:R-:W-:Y:S02]  /*28770*/  LEA R62, P4, R177, R123.reuse, 0x1 ;  /* 0x0000007bb13e7211 */ /* 0x084fe400078808ff */
[----:B0-----:R-:W-:Y:S02]  /*28780*/  LEA R60, P1, R171, R123, 0x1 ;  /* 0x0000007bab3c7211 */ /* 0x001fe400078208ff */
[-C--:B------:R-:W-:Y:S02]  /*28790*/  LEA.HI.X.SX32 R63, R177, R122.reuse, 0x1, P4 ;  /* 0x0000007ab13f7211 */ /* 0x080fe400020f0eff */
[----:B------:R-:W-:Y:S02]  /*287a0*/  LEA.HI.X.SX32 R61, R171, R122, 0x1, P1 ;  /* 0x0000007aab3d7211 */ /* 0x000fe400008f0eff */
[C---:B------:R-:W-:Y:S01]  /*287b0*/  ISETP.LT.AND P4, PT, R175.reuse, UR4, !P0 ;  /* 0x00000004af007c0c */ /* 0x040fe2000c781270 */
[----:B------:R-:W-:Y:S01]  /*287c0*/  IMAD R175, R175, R201, RZ ;  /* 0x000000c9afaf7224 */ /* 0x000fe200078e02ff */
[----:B----4-:R-:W-:Y:S01]  /*287d0*/  @P2 STG.E.U16 desc[UR16][R62.64], R44 ;  /* 0x0000002c3e002986 */ /* 0x010fe2000c101510 */
[----:B------:R-:W-:-:S03]  /*287e0*/  ULDC UR4, c[0x0][0x22c] ;  /* 0x00008b0000047ab9 */ /* 0x000fc60000000800 */
[----:B------:R-:W-:Y:S04]  /*287f0*/  @P3 STG.E.U16 desc[UR16][R68.64], R45 ;  /* 0x0000002d44003986 */ /* 0x000fe8000c101510 */
[----:B------:R0:W-:Y:S01]  /*28800*/  @P5 STG.E.U16 desc[UR16][R60.64], R46 ;  /* 0x0000002e3c005986 */ /* 0x0001e2000c101510 */
[C---:B------:R-:W-:Y:S01]  /*28810*/  ISETP.LT.AND P2, PT, R174.reuse, UR4, !P0 ;  /* 0x00000004ae007c0c */ /* 0x040fe2000c741270 */
[-C--:B------:R-:W-:Y:S01]  /*28820*/  IMAD R174, R174, R201.reuse, RZ ;  /* 0x000000c9aeae7224 */ /* 0x080fe200078e02ff */
[C---:B------:R-:W-:Y:S01]  /*28830*/  ISETP.LT.AND P1, PT, R172.reuse, UR5, !P0 ;  /* 0x00000005ac007c0c */ /* 0x040fe2000c721270 */
[----:B------:R-:W-:Y:S01]  /*28840*/  IMAD R172, R172, R201, RZ ;  /* 0x000000c9acac7224 */ /* 0x000fe200078e02ff */
[----:B------:R-:W-:Y:S01]  /*28850*/  ULDC UR4, c[0x0][0x22c] ;  /* 0x00008b0000047ab9 */ /* 0x000fe20000000800 */
[----:B------:R-:W-:Y:S01]  /*28860*/  ULDC UR5, c[0x0][0x22c] ;  /* 0x00008b0000057ab9 */ /* 0x000fe20000000800 */
[----:B0-----:R-:W-:-:S04]  /*28870*/  LEA R60, P3, R175, R123, 0x1 ;  /* 0x0000007baf3c7211 */ /* 0x001fc800078608ff */
[----:B------:R-:W-:Y:S02]  /*28880*/  LEA.HI.X.SX32 R61, R175, R122, 0x1, P3 ;  /* 0x0000007aaf3d7211 */ /* 0x000fe400018f0eff */
[C---:B------:R-:W-:Y:S01]  /*28890*/  ISETP.LT.AND P3, PT, R173.reuse, UR6, !P0 ;  /* 0x00000006ad007c0c */ /* 0x040fe2000c761270 */
[----:B------:R-:W-:Y:S01]  /*288a0*/  IMAD R173, R173, R201, RZ ;  /* 0x000000c9adad7224 */ /* 0x000fe200078e02ff */
[----:B------:R-:W-:Y:S01]  /*288b0*/  PRMT R46, R44, 0x7632, R46 ;  /* 0x000076322c2e7816 */ /* 0x000fe2000000002e */
[----:B------:R0:W-:Y:S01]  /*288c0*/  @P4 STG.E.U16 desc[UR16][R60.64], R47 ;  /* 0x0000002f3c004986 */ /* 0x0001e2000c101510 */
[-C--:B------:R-:W-:Y:S01]  /*288d0*/  LEA R44, P5, R172, R123.reuse, 0x1 ;  /* 0x0000007bac2c7211 */ /* 0x080fe200078a08ff */
[----:B------:R-:W-:Y:S01]  /*288e0*/  ULDC UR6, c[0x0][0x22c] ;  /* 0x00008b0000067ab9 */ /* 0x000fe20000000800 */
[----:B------:R-:W-:Y:S02]  /*288f0*/  PRMT R68, R45, 0x7632, R68 ;  /* 0x000076322d447816 */ /* 0x000fe40000000044 */
[----:B------:R-:W-:-:S02]  /*28900*/  LEA R62, P6, R173, R123, 0x1 ;  /* 0x0000007bad3e7211 */ /* 0x000fc400078c08ff */
[----:B------:R-:W-:Y:S02]  /*28910*/  LEA.HI.X.SX32 R45, R172, R122, 0x1, P5 ;  /* 0x0000007aac2d7211 */ /* 0x000fe400028f0eff */
[----:B0-----:R-:W-:-:S04]  /*28920*/  LEA R60, P4, R174, R123, 0x1 ;  /* 0x0000007bae3c7211 */ /* 0x001fc800078808ff */
[-C--:B------:R-:W-:Y:S02]  /*28930*/  LEA.HI.X.SX32 R61, R174, R122.reuse, 0x1, P4 ;  /* 0x0000007aae3d7211 */ /* 0x080fe400020f0eff */
[----:B------:R-:W-:Y:S02]  /*28940*/  PRMT R69, R46, 0x7632, R69 ;  /* 0x000076322e457816 */ /* 0x000fe40000000045 */
[----:B------:R-:W-:Y:S01]  /*28950*/  LEA.HI.X.SX32 R63, R173, R122, 0x1, P6 ;  /* 0x0000007aad3f7211 */ /* 0x000fe200030f0eff */
[----:B------:R-:W-:Y:S04]  /*28960*/  @P2 STG.E.U16 desc[UR16][R60.64], R46 ;  /* 0x0000002e3c002986 */ /* 0x000fe8000c101510 */
[----:B------:R0:W-:Y:S01]  /*28970*/  @P1 STG.E.U16 desc[UR16][R44.64], R68 ;  /* 0x000000442c001986 */ /* 0x0001e2000c101510 */
[C---:B------:R-:W-:Y:S01]  /*28980*/  ISETP.LT.AND P1, PT, R170.reuse, UR4, !P0 ;  /* 0x00000004aa007c0c */ /* 0x040fe2000c721270 */
[-C--:B------:R-:W-:Y:S01]  /*28990*/  IMAD R170, R170, R201.reuse, RZ ;  /* 0x000000c9aaaa7224 */ /* 0x080fe200078e02ff */
[----:B------:R-:W-:Y:S01]  /*289a0*/  ISETP.LT.AND P2, PT, R167, UR6, !P0 ;  /* 0x00000006a7007c0c */ /* 0x000fe2000c741270 */
[----:B------:R2:W-:Y:S01]  /*289b0*/  @P3 STG.E.U16 desc[UR16][R62.64], R69 ;  /* 0x000000453e003986 */ /* 0x0005e2000c101510 */
[C---:B------:R-:W-:Y:S01]  /*289c0*/  ISETP.LT.AND P3, PT, R168.reuse, UR5, !P0 ;  /* 0x00000005a8007c0c */ /* 0x040fe2000c761270 */
[-C--:B------:R-:W-:Y:S01]  /*289d0*/  IMAD R168, R168, R201.reuse, RZ ;  /* 0x000000c9a8a87224 */ /* 0x080fe200078e02ff */
[----:B------:R-:W-:Y:S01]  /*289e0*/  ISETP.LT.AND P4, PT, R169, UR7, !P0 ;  /* 0x00000007a9007c0c */ /* 0x000fe2000c781270 */
[----:B------:R-:W-:Y:S01]  /*289f0*/  IMAD R167, R167, R201, RZ ;  /* 0x000000c9a7a77224 */ /* 0x000fe200078e02ff */
[----:B------:R-:W-:Y:S01]  /*28a00*/  ULDC UR4, c[0x0][0x22c] ;  /* 0x00008b0000047ab9 */ /* 0x000fe20000000800 */
[----:B------:R-:W-:Y:S01]  /*28a10*/  ULDC UR5, c[0x0][0x22c] ;  /* 0x00008b0000057ab9 */ /* 0x000fe20000000800 */
[-C--:B0-----:R-:W-:Y:S01]  /*28a20*/  LEA R44, P6, R170, R123.reuse, 0x1 ;  /* 0x0000007baa2c7211 */ /* 0x081fe200078c08ff */
[----:B------:R-:W-:Y:S01]  /*28a30*/  ULDC UR6, c[0x0][0x22c] ;  /* 0x00008b0000067ab9 */ /* 0x000fe20000000800 */
[----:B------:R-:W-:-:S02]  /*28a40*/  LEA R60, P5, R168, R123, 0x1 ;  /* 0x0000007ba83c7211 */ /* 0x000fc400078a08ff */
[----:B--2---:R-:W-:Y:S01]  /*28a50*/  PRMT R63, R47, 0x7632, R63 ;  /* 0x000076322f3f7816 */ /* 0x004fe2000000003f */
[----:B------:R-:W-:Y:S01]  /*28a60*/  IMAD R169, R169, R201, RZ ;  /* 0x000000c9a9a97224 */ /* 0x000fe200078e02ff */
[-C--:B------:R-:W-:Y:S01]  /*28a70*/  LEA.HI.X.SX32 R45, R170, R122.reuse, 0x1, P6 ;  /* 0x0000007aaa2d7211 */ /* 0x080fe200030f0eff */
[----:B------:R-:W-:Y:S01]  /*28a80*/  ULDC UR7, c[0x0][0x22c] ;  /* 0x00008b0000077ab9 */ /* 0x000fe20000000800 */
[C---:B------:R-:W-:Y:S02]  /*28a90*/  LEA R46, P6, R167.reuse, R123, 0x1 ;  /* 0x0000007ba72e7211 */ /* 0x040fe400078c08ff */
[-C--:B------:R-:W-:Y:S01]  /*28aa0*/  LEA.HI.X.SX32 R61, R168, R122.reuse, 0x1, P5 ;  /* 0x0000007aa83d7211 */ /* 0x080fe200028f0eff */
[----:B------:R0:W-:Y:S01]  /*28ab0*/  @P1 STG.E.U16 desc[UR16][R44.64], R63 ;  /* 0x0000003f2c001986 */ /* 0x0001e2000c101510 */
[-C--:B------:R-:W-:Y:S02]  /*28ac0*/  LEA.HI.X.SX32 R47, R167, R122.reuse, 0x1, P6 ;  /* 0x0000007aa72f7211 */ /* 0x080fe400030f0eff */
[C---:B------:R-:W-:Y:S01]  /*28ad0*/  ISETP.LT.AND P1, PT, R165.reuse, UR4, !P0 ;  /* 0x00000004a5007c0c */ /* 0x040fe2000c721270 */
[----:B------:R-:W-:Y:S01]  /*28ae0*/  IMAD R165, R165, R201, RZ ;  /* 0x000000c9a5a57224 */ /* 0x000fe200078e02ff */
[----:B------:R-:W-:Y:S01]  /*28af0*/  LEA R62, P5, R169, R123, 0x1 ;  /* 0x0000007ba93e7211 */ /* 0x000fe200078a08ff */
[----:B------:R2:W-:Y:S01]  /*28b00*/  @P3 STG.E.U16 desc[UR16][R60.64], R48 ;  /* 0x000000303c003986 */ /* 0x0005e2000c101510 */
[C---:B------:R-:W-:Y:S01]  /*28b10*/  ISETP.LT.AND P3, PT, R166.reuse, UR5, !P0 ;  /* 0x00000005a6007c0c */ /* 0x040fe2000c761270 */
[-C--:B------:R-:W-:Y:S01]  /*28b20*/  IMAD R166, R166, R201.reuse, RZ ;  /* 0x000000c9a6a67224 */ /* 0x080fe200078e02ff */
[----:B------:R-:W-:Y:S01]  /*28b30*/  PRMT R68, R49, 0x7632, R68 ;  /* 0x0000763231447816 */ /* 0x000fe20000000044 */
[----:B------:R3:W-:Y:S01]  /*28b40*/  @P2 STG.E.U16 desc[UR16][R46.64], R49 ;  /* 0x000000312e002986 */ /* 0x0007e2000c101510 */
[C---:B------:R-:W-:Y:S01]  /*28b50*/  ISETP.LT.AND P2, PT, R164.reuse, UR6, !P0 ;  /* 0x00000006a4007c0c */ /* 0x040fe2000c741270 */
[----:B------:R-:W-:Y:S01]  /*28b60*/  IMAD R164, R164, R201, RZ ;  /* 0x000000c9a4a47224 */ /* 0x000fe200078e02ff */
[----:B0-----:R-:W-:Y:S01]  /*28b70*/  LEA.HI.X.SX32 R63, R169, R122, 0x1, P5 ;  /* 0x0000007aa93f7211 */ /* 0x001fe200028f0eff */
[----:B------:R-:W-:Y:S01]  /*28b80*/  ULDC UR4, c[0x0][0x22c] ;  /* 0x00008b0000047ab9 */ /* 0x000fe20000000800 */
[----:B------:R-:W-:Y:S01]  /*28b90*/  LEA R44, P6, R165, R123, 0x1 ;  /* 0x0000007ba52c7211 */ /* 0x000fe200078c08ff */
[----:B------:R-:W-:Y:S01]  /*28ba0*/  ULDC UR5, c[0x0][0x22c] ;  /* 0x00008b0000057ab9 */ /* 0x000fe20000000800 */
[----:B------:R-:W-:Y:S01]  /*28bb0*/  ULDC UR6, c[0x0][0x22c] ;  /* 0x00008b0000067ab9 */ /* 0x000fe20000000800 */
[----:B------:R0:W-:Y:S01]  /*28bc0*/  @P4 STG.E.U16 desc[UR16][R62.64], R50 ;  /* 0x000000323e004986 */ /* 0x0001e2000c101510 */
[----:B--2---:R-:W-:-:S02]  /*28bd0*/  PRMT R61, R48, 0x7632, R61 ;  /* 0x00007632303d7816 */ /* 0x004fc4000000003d */
[-C--:B------:R-:W-:Y:S02]  /*28be0*/  LEA.HI.X.SX32 R45, R165, R122.reuse, 0x1, P6 ;  /* 0x0000007aa52d7211 */ /* 0x080fe400030f0eff */
[----:B---3--:R-:W-:Y:S02]  /*28bf0*/  LEA R46, P5, R166, R123, 0x1 ;  /* 0x0000007ba62e7211 */ /* 0x008fe400078a08ff */
[C---:B------:R-:W-:Y:S01]  /*28c00*/  ISETP.LT.AND P4, PT, R160.reuse, UR7, !P0 ;  /* 0x00000007a0007c0c */ /* 0x040fe2000c781270 */
[----:B------:R-:W-:Y:S01]  /*28c10*/  IMAD R160, R160, R201, RZ ;  /* 0x000000c9a0a07224 */ /* 0x000fe200078e02ff */
[----:B------:R-:W-:Y:S02]  /*28c20*/  LEA R48, P6, R164, R123, 0x1 ;  /* 0x0000007ba4307211 */ /* 0x000fe400078c08ff */
[----:B------:R-:W-:Y:S01]  /*28c30*/  PRMT R60, R50, 0x7632, R60 ;  /* 0x00007632323c7816 */ /* 0x000fe2000000003c */
[----:B------:R2:W-:Y:S01]  /*28c40*/  @P1 STG.E.U16 desc[UR16][R44.64], R51 ;  /* 0x000000332c001986 */ /* 0x0005e2000c101510 */
[-C--:B------:R-:W-:Y:S01]  /*28c50*/  LEA.HI.X.SX32 R47, R166, R122.reuse, 0x1, P5 ;  /* 0x0000007aa62f7211 */ /* 0x080fe200028f0eff */
[----:B------:R-:W-:Y:S01]  /*28c60*/  ULDC UR7, c[0x0][0x22c] ;  /* 0x00008b0000077ab9 */ /* 0x000fe20000000800 */
[----:B------:R-:W-:-:S02]  /*28c70*/  LEA.HI.X.SX32 R49, R164, R122, 0x1, P6 ;  /* 0x0000007aa4317211 */ /* 0x000fc400030f0eff */
[C---:B0-----:R-:W-:Y:S01]  /*28c80*/  LEA R50, P5, R160.reuse, R123, 0x1 ;  /* 0x0000007ba0327211 */ /* 0x041fe200078a08ff */
[----:B------:R0:W-:Y:S01]  /*28c90*/  @P3 STG.E.U16 desc[UR16][R46.64], R61 ;  /* 0x0000003d2e003986 */ /* 0x0001e2000c101510 */
[----:B------:R-:W-:Y:S01]  /*28ca0*/  ISETP.LT.AND P1, PT, R163, UR4, !P0 ;  /* 0x00000004a3007c0c */ /* 0x000fe2000c721270 */
[----:B------:R-:W-:Y:S01]  /*28cb0*/  ULDC UR4, c[0x0][0x22c] ;  /* 0x00008b0000047ab9 */ /* 0x000fe20000000800 */
[----:B------:R-:W-:Y:S01]  /*28cc0*/  PRMT R62, R51, 0x7632, R62 ;  /* 0x00007632333e7816 */ /* 0x000fe2000000003e */
[----:B------:R3:W-:Y:S01]  /*28cd0*/  @P2 STG.E.U16 desc[UR16][R48.64], R68 ;  /* 0x0000004430002986 */ /* 0x0007e2000c101510 */
[-C--:B------:R-:W-:Y:S01]  /*28ce0*/  IMAD R163, R163, R201.reuse, RZ ;  /* 0x000000c9a3a37224 */ /* 0x080fe200078e02ff */
[----:B--2---:R-:W-:Y:S02]  /*28cf0*/  LEA.HI.X.SX32 R51, R160, R122, 0x1, P5 ;  /* 0x0000007aa0337211 */ /* 0x004fe400028f0eff */
[C---:B------:R-:W-:Y:S01]  /*28d00*/  ISETP.LT.AND P2, PT, R162.reuse, UR5, !P0 ;  /* 0x00000005a2007c0c */ /* 0x040fe2000c741270 */
[-C--:B------:R-:W-:Y:S01]  /*28d10*/  IMAD R162, R162, R201.reuse, RZ ;  /* 0x000000c9a2a27224 */ /* 0x080fe200078e02ff */
[C---:B------:R-:W-:Y:S01]  /*28d20*/  ISETP.LT.AND P3, PT, R161.reuse, UR4, !P0 ;  /* 0x00000004a1007c0c */ /* 0x040fe2000c761270 */
[----:B------:R-:W-:Y:S01]  /*28d30*/  IMAD R161, R161, R201, RZ ;  /* 0x000000c9a1a17224 */ /* 0x000fe200078e02ff */
[----:B------:R2:W-:Y:S01]  /*28d40*/  @P4 STG.E.U16 desc[UR16][R50.64], R60 ;  /* 0x0000003c32004986 */ /* 0x0005e2000c101510 */
[-C--:B------:R-:W-:Y:S01]  /*28d50*/  LEA R44, P5, R163, R123.reuse, 0x1 ;  /* 0x0000007ba32c7211 */ /* 0x080fe200078a08ff */
[----:B------:R-:W-:Y:S01]  /*28d60*/  ULDC UR5, c[0x0][0x22c] ;  /* 0x00008b0000057ab9 */ /* 0x000fe20000000800 */
[-C--:B0-----:R-:W-:Y:S01]  /*28d70*/  LEA R46, P4, R162, R123.reuse, 0x1 ;  /* 0x0000007ba22e7211 */ /* 0x081fe200078808ff */
[----:B------:R-:W-:Y:S01]  /*28d80*/  ULDC UR4, c[0x0][0x22c] ;  /* 0x00008b0000047ab9 */ /* 0x000fe20000000800 */
[----:B---3--:R-:W-:-:S02]  /*28d90*/  LEA R48, P6, R161, R123, 0x1 ;  /* 0x0000007ba1307211 */ /* 0x008fc400078c08ff */
[-C--:B------:R-:W-:Y:S02]  /*28da0*/  LEA.HI.X.SX32 R45, R163, R122.reuse, 0x1, P5 ;  /* 0x0000007aa32d7211 */ /* 0x080fe400028f0eff */
[C---:B------:R-:W-:Y:S01]  /*28db0*/  ISETP.LT.AND P5, PT, R155.reuse, UR5, !P0 ;  /* 0x000000059b007c0c */ /* 0x040fe2000c7a1270 */
[-C--:B------:R-:W-:Y:S01]  /*28dc0*/  IMAD R155, R155, R201.reuse, RZ ;  /* 0x000000c99b9b7224 */ /* 0x080fe200078e02ff */
[-C--:B------:R-:W-:Y:S02]  /*28dd0*/  LEA.HI.X.SX32 R47, R162, R122.reuse, 0x1, P4 ;  /* 0x0000007aa22f7211 */ /* 0x080fe400020f0eff */
[----:B------:R-:W-:Y:S01]  /*28de0*/  LEA.HI.X.SX32 R49, R161, R122, 0x1, P6 ;  /* 0x0000007aa1317211 */ /* 0x000fe200030f0eff */
[----:B------:R0:W-:Y:S01]  /*28df0*/  @P1 STG.E.U16 desc[UR16][R44.64], R62 ;  /* 0x0000003e2c001986 */ /* 0x0001e2000c101510 */
[C---:B------:R-:W-:Y:S01]  /*28e00*/  ISETP.LT.AND P4, PT, R159.reuse, UR4, !P0 ;  /* 0x000000049f007c0c */ /* 0x040fe2000c781270 */
[----:B------:R-:W-:Y:S01]  /*28e10*/  IMAD R159, R159, R201, RZ ;  /* 0x000000c99f9f7224 */ /* 0x000fe200078e02ff */
[----:B--2---:R-:W-:Y:S01]  /*28e20*/  LEA R50, P1, R155, R123, 0x1 ;  /* 0x0000007b9b327211 */ /* 0x004fe200078208ff */
[----:B------:R2:W-:Y:S01]  /*28e30*/  @P2 STG.E.U16 desc[UR16][R46.64], R56 ;  /* 0x000000382e002986 */ /* 0x0005e2000c101510 */
[----:B------:R-:W-:Y:S01]  /*28e40*/  ULDC UR4, c[0x0][0x22c] ;  /* 0x00008b0000047ab9 */ /* 0x000fe20000000800 */
[----:B------:R-:W-:-:S02]  /*28e50*/  ULDC UR5, c[0x0][0x22c] ;  /* 0x00008b0000057ab9 */ /* 0x000fc40000000800 */
[----:B------:R3:W-:Y:S01]  /*28e60*/  @P3 STG.E.U16 desc[UR16][R48.64], R57 ;  /* 0x0000003930003986 */ /* 0x0007e2000c101510 */
[-C--:B------:R-:W-:Y:S02]  /*28e70*/  LEA.HI.X.SX32 R51, R155, R122.reuse, 0x1, P1 ;  /* 0x0000007a9b337211 */ /* 0x080fe400008f0eff */
[C---:B0-----:R-:W-:Y:S02]  /*28e80*/  LEA R44, P3, R159.reuse, R123, 0x1 ;  /* 0x0000007b9f2c7211 */ /* 0x041fe400078608ff */
[C---:B------:R-:W-:Y:S01]  /*28e90*/  ISETP.LT.AND P2, PT, R158.reuse, UR4, !P0 ;  /* 0x000000049e007c0c */ /* 0x040fe2000c741270 */
[-C--:B------:R-:W-:Y:S01]  /*28ea0*/  IMAD R158, R158, R201.reuse, RZ ;  /* 0x000000c99e9e7224 */ /* 0x080fe200078e02ff */
[-C--:B------:R-:W-:Y:S02]  /*28eb0*/  LEA.HI.X.SX32 R45, R159, R122.reuse, 0x1, P3 ;  /* 0x0000007a9f2d7211 */ /* 0x080fe400018f0eff */
[C---:B------:R-:W-:Y:S01]  /*28ec0*/  ISETP.LT.AND P1, PT, R156.reuse, UR5, !P0 ;  /* 0x000000059c007c0c */ /* 0x040fe2000c721270 */
[-C--:B------:R-:W-:Y:S01]  /*28ed0*/  IMAD R156, R156, R201.reuse, RZ ;  /* 0x000000c99c9c7224 */ /* 0x080fe200078e02ff */
[----:B------:R0:W-:Y:S01]  /*28ee0*/  @P5 STG.E.U16 desc[UR16][R50.64], R58 ;  /* 0x0000003a32005986 */ /* 0x0001e2000c101510 */
[C---:B------:R-:W-:Y:S01]  /*28ef0*/  ISETP.LT.AND P3, PT, R157.reuse, UR6, !P0 ;  /* 0x000000069d007c0c */ /* 0x040fe2000c761270 */
[----:B------:R-:W-:Y:S01]  /*28f00*/  IMAD R157, R157, R201, RZ ;  /* 0x000000c99d9d7224 */ /* 0x000fe200078e02ff */
[----:B--2---:R-:W-:Y:S01]  /*28f10*/  PRMT R56, R56, 0x7632, R56 ;  /* 0x0000763238387816 */ /* 0x004fe20000000038 */
[----:B------:R2:W-:Y:S01]  /*28f20*/  @P4 STG.E.U16 desc[UR16][R44.64], R59 ;  /* 0x0000003b2c004986 */ /* 0x0005e2000c101510 */
[-C--:B------:R-:W-:Y:S01]  /*28f30*/  LEA R46, P4, R158, R123.reuse, 0x1 ;  /* 0x0000007b9e2e7211 */ /* 0x080fe200078808ff */
[----:B------:R-:W-:Y:S01]  /*28f40*/  ULDC UR4, c[0x0][0x22c] ;  /* 0x00008b0000047ab9 */ /* 0x000fe20000000800 */
[----:B---3--:R-:W-:Y:S01]  /*28f50*/  LEA R48, P5, R156, R123, 0x1 ;  /* 0x0000007b9c307211 */ /* 0x008fe200078a08ff */
[----:B------:R-:W-:Y:S01]  /*28f60*/  ULDC UR5, c[0x0][0x22c] ;  /* 0x00008b0000057ab9 */ /* 0x000fe20000000800 */
[----:B------:R-:W-:Y:S01]  /*28f70*/  LEA.HI.X.SX32 R47, R158, R122, 0x1, P4 ;  /* 0x0000007a9e2f7211 */ /* 0x000fe200020f0eff */
[----:B------:R-:W-:Y:S01]  /*28f80*/  ULDC UR6, c[0x0][0x22c] ;  /* 0x00008b0000067ab9 */ /* 0x000fe20000000800 */
[----:B------:R-:W-:-:S02]  /*28f90*/  PRMT R57, R57, 0x7632, R57 ;  /* 0x0000763239397816 */ /* 0x000fc40000000039 */
[C---:B0-----:R-:W-:Y:S02]  /*28fa0*/  LEA R50, P6, R157.reuse, R123, 0x1 ;  /* 0x0000007b9d327211 */ /* 0x041fe400078c08ff */
[-C--:B------:R-:W-:Y:S01]  /*28fb0*/  LEA.HI.X.SX32 R49, R156, R122.reuse, 0x1, P5 ;  /* 0x0000007a9c317211 */ /* 0x080fe200028f0eff */
[----:B------:R0:W-:Y:S01]  /*28fc0*/  @P2 STG.E.U16 desc[UR16][R46.64], R56 ;  /* 0x000000382e002986 */ /* 0x0001e2000c101510 */
[----:B------:R-:W-:Y:S02]  /*28fd0*/  PRMT R58, R58, 0x7632, R58 ;  /* 0x000076323a3a7816 */ /* 0x000fe4000000003a */
[-C--:B------:R-:W-:Y:S01]  /*28fe0*/  LEA.HI.X.SX32 R51, R157, R122.reuse, 0x1, P6 ;  /* 0x0000007a9d337211 */ /* 0x080fe200030f0eff */
[----:B------:R3:W-:Y:S01]  /*28ff0*/  @P1 STG.E.U16 desc[UR16][R48.64], R57 ;  /* 0x0000003930001986 */ /* 0x0007e2000c101510 */
[C---:B------:R-:W-:Y:S01]  /*29000*/  ISETP.LT.AND P1, PT, R154.reuse, UR4, !P0 ;  /* 0x000000049a007c0c */ /* 0x040fe2000c721270 */
[-C--:B------:R-:W-:Y:S01]  /*29010*/  IMAD R154, R154, R201.reuse, RZ ;  /* 0x000000c99a9a7224 */ /* 0x080fe200078e02ff */
[C---:B------:R-:W-:Y:S01]  /*29020*/  ISETP.LT.AND P2, PT, R151.reuse, UR6, !P0 ;  /* 0x0000000697007c0c */ /* 0x040fe2000c741270 */
[----:B------:R4:W-:Y:S01]  /*29030*/  @P3 STG.E.U16 desc[UR16][R50.64], R58 ;  /* 0x0000003a32003986 */ /* 0x0009e2000c101510 */
[C---:B------:R-:W-:Y:S01]  /*29040*/  ISETP.LT.AND P3, PT, R152.reuse, UR5, !P0 ;  /* 0x0000000598007c0c */ /* 0x040fe2000c761270 */
[----:B------:R-:W-:Y:S01]  /*29050*/  IMAD R152, R152, R201, RZ ;  /* 0x000000c998987224 */ /* 0x000fe200078e02ff */
[----:B--2---:R-:W-:Y:S01]  /*29060*/  LEA R44, P6, R154, R123, 0x1 ;  /* 0x0000007b9a2c7211 */ /* 0x004fe200078c08ff */
[----:B------:R-:W-:Y:S01]  /*29070*/  IMAD R151, R151, R201, RZ ;  /* 0x000000c997977224 */ /* 0x000fe200078e02ff */
[----:B------:R-:W-:Y:S01]  /*29080*/  PRMT R59, R59, 0x7632, R59 ;  /* 0x000076323b3b7816 */ /* 0x000fe2000000003b */
[----:B------:R-:W-:Y:S01]  /*29090*/  ULDC UR4, c[0x0][0x22c] ;  /* 0x00008b0000047ab9 */ /* 0x000fe20000000800 */
[-C--:B0-----:R-:W-:Y:S01]  /*290a0*/  LEA R46, P5, R152, R123.reuse, 0x1 ;  /* 0x0000007b982e7211 */ /* 0x081fe200078a08ff */
[----:B------:R-:W-:Y:S01]  /*290b0*/  ULDC UR5, c[0x0][0x22c] ;  /* 0x00008b0000057ab9 */ /* 0x000fe20000000800 */
[----:B------:R-:W-:Y:S01]  /*290c0*/  LEA.HI.X.SX32 R45, R154, R122, 0x1, P6 ;  /* 0x0000007a9a2d7211 */ /* 0x000fe200030f0eff */
[----:B------:R-:W-:Y:S01]  /*290d0*/  ULDC UR6, c[0x0][0x22c] ;  /* 0x00008b0000067ab9 */ /* 0x000fe20000000800 */
[----:B---3--:R-:W-:-:S02]  /*290e0*/  LEA R48, P6, R151, R123, 0x1 ;  /* 0x0000007b97307211 */ /* 0x008fc400078c08ff */
[-C--:B------:R-:W-:Y:S02]  /*290f0*/  LEA.HI.X.SX32 R47, R152, R122.reuse, 0x1, P5 ;  /* 0x0000007a982f7211 */ /* 0x080fe400028f0eff */
[C---:B------:R-:W-:Y:S01]  /*29100*/  ISETP.LT.AND P4, PT, R153.reuse, UR7, !P0 ;  /* 0x0000000799007c0c */ /* 0x040fe2000c781270 */
[----:B------:R-:W-:Y:S01]  /*29110*/  IMAD R153, R153, R201, RZ ;  /* 0x000000c999997224 */ /* 0x000fe200078e02ff */
[----:B------:R-:W-:Y:S01]  /*29120*/  LEA.HI.X.SX32 R49, R151, R122, 0x1, P6 ;  /* 0x0000007a97317211 */ /* 0x000fe200030f0eff */
[----:B------:R0:W-:Y:S04]  /*29130*/  @P1 STG.E.U16 desc[UR16][R44.64], R59 ;  /* 0x0000003b2c001986 */ /* 0x0001e8000c101510 */
[----:B------:R2:W-:Y:S01]  /*29140*/  @P3 STG.E.U16 desc[UR16][R46.64], R64 ;  /* 0x000000402e003986 */ /* 0x0005e2000c101510 */
[----:B----4-:R-:W-:-:S03]  /*29150*/  LEA R50, P5, R153, R123, 0x1 ;  /* 0x0000007b99327211 */ /* 0x010fc600078a08ff */
[----:B------:R-:W-:Y:S01]  /*29160*/  @P2 STG.E.U16 desc[UR16][R48.64], R65 ;  /* 0x0000004130002986 */ /* 0x000fe2000c101510 */
[C---:B------:R-:W-:Y:S01]  /*29170*/  ISETP.LT.AND P2, PT, R148.reuse, UR4, !P0 ;  /* 0x0000000494007c0c */ /* 0x040fe2000c741270 */
[-C--:B------:R-:W-:Y:S01]  /*29180*/  IMAD R148, R148, R201.reuse, RZ ;  /* 0x000000c994947224 */ /* 0x080fe200078e02ff */
[-C--:B------:R-:W-:Y:S01]  /*29190*/  LEA.HI.X.SX32 R51, R153, R122.reuse, 0x1, P5 ;  /* 0x0000007a99337211 */ /* 0x080fe200028f0eff */
[----:B------:R-:W-:Y:S01]  /*291a0*/  ULDC UR4, c[0x0][0x22c] ;  /* 0x00008b0000047ab9 */ /* 0x000fe20000000800 */
[C---:B------:R-:W-:Y:S01]  /*291b0*/  ISETP.LT.AND P3, PT, R150.reuse, UR5, !P0 ;  /* 0x0000000596007c0c */ /* 0x040fe2000c761270 */
[----:B------:R-:W-:Y:S01]  /*291c0*/  IMAD R150, R150, R201, RZ ;  /* 0x000000c996967224 */ /* 0x000fe200078e02ff */
[----:B0-----:R-:W-:Y:S01]  /*291d0*/  LEA R44, P1, R148, R123, 0x1 ;  /* 0x0000007b942c7211 */ /* 0x001fe200078208ff */
[----:B------:R0:W-:Y:S01]  /*291e0*/  @P4 STG.E.U16 desc[UR16][R50.64], R66 ;  /* 0x0000004232004986 */ /* 0x0001e2000c101510 */
[----:B------:R-:W-:Y:S01]  /*291f0*/  ULDC UR5, c[0x0][0x22c] ;  /* 0x00008b0000057ab9 */ /* 0x000fe20000000800 */
[C---:B------:R-:W-:Y:S01]  /*29200*/  ISETP.LT.AND P4, PT, R142.reuse, UR4, !P0 ;  /* 0x000000048e007c0c */ /* 0x040fe2000c781270 */
[----:B------:R-:W-:Y:S01]  /*29210*/  IMAD R142, R142, R201, RZ ;  /* 0x000000c98e8e7224 */ /* 0x000fe200078e02ff */
[----:B------:R-:W-:Y:S01]  /*29220*/  LEA.HI.X.SX32 R45, R148, R122, 0x1, P1 ;  /* 0x0000007a942d7211 */ /* 0x000fe200008f0eff */
[----:B------:R-:W-:Y:S01]  /*29230*/  ULDC UR4, c[0x0][0x22c] ;  /* 0x00008b0000047ab9 */ /* 0x000fe20000000800 */
[----:B--2---:R-:W-:-:S02]  /*29240*/  LEA R46, P5, R150, R123, 0x1 ;  /* 0x0000007b962e7211 */ /* 0x004fc400078a08ff */
[C---:B------:R-:W-:Y:S01]  /*29250*/  ISETP.LT.AND P1, PT, R135.reuse, UR5, !P0 ;  /* 0x0000000587007c0c */ /* 0x040fe2000c721270 */
[----:B------:R-:W-:Y:S01]  /*29260*/  IMAD R135, R135, R201, RZ ;  /* 0x000000c987877224 */ /* 0x000fe200078e02ff */
[----:B------:R-:W-:Y:S01]  /*29270*/  LEA.HI.X.SX32 R47, R150, R122, 0x1, P5 ;  /* 0x0000007a962f7211 */ /* 0x000fe200028f0eff */
[----:B------:R-:W-:Y:S01]  /*29280*/  @P2 STG.E.U16 desc[UR16][R44.64], R67 ;  /* 0x000000432c002986 */ /* 0x000fe2000c101510 */
[----:B0-----:R-:W-:Y:S01]  /*29290*/  PRMT R51, R64, 0x7632, R51 ;  /* 0x0000763240337816 */ /* 0x001fe20000000033 */
[----:B------:R-:W-:Y:S01]  /*292a0*/  ULDC UR5, c[0x0][0x22c] ;  /* 0x00008b0000057ab9 */ /* 0x000fe20000000800 */
[-C--:B------:R-:W-:Y:S02]  /*292b0*/  LEA R48, P6, R142, R123.reuse, 0x1 ;  /* 0x0000007b8e307211 */ /* 0x080fe400078c08ff */
[----:B------:R-:W-:Y:S01]  /*292c0*/  LEA R50, P2, R135, R123, 0x1 ;  /* 0x0000007b87327211 */ /* 0x000fe200078408ff */
[----:B------:R0:W-:Y:S01]  /*292d0*/  @P3 STG.E.U16 desc[UR16][R46.64], R51 ;  /* 0x000000332e003986 */ /* 0x0001e2000c101510 */
[----:B------:R-:W-:-:S02]  /*292e0*/  PRMT R56, R65, 0x7632, R56 ;  /* 0x0000763241387816 */ /* 0x000fc40000000038 */
[-C--:B------:R-:W-:Y:S02]  /*292f0*/  LEA.HI.X.SX32 R49, R142, R122.reuse, 0x1, P6 ;  /* 0x0000007a8e317211 */ /* 0x080fe400030f0eff */
[----:B------:R-:W-:Y:S02]  /*29300*/  PRMT R57, R66, 0x7632, R57 ;  /* 0x0000763242397816 */ /* 0x000fe40000000039 */
[C---:B------:R-:W-:Y:S01]  /*29310*/  ISETP.LT.AND P5, PT, R149.reuse, UR4, !P0 ;  /* 0x0000000495007c0c */ /* 0x040fe2000c7a1270 */
[----:B------:R-:W-:Y:S01]  /*29320*/  IMAD R149, R149, R201, RZ ;  /* 0x000000c995957224 */ /* 0x000fe200078e02ff */
[-C--:B0-----:R-:W-:Y:S01]  /*29330*/  LEA.HI.X.SX32 R51, R135, R122.reuse, 0x1, P2 ;  /* 0x0000007a87337211 */ /* 0x081fe200010f0eff */
[----:B------:R0:W-:Y:S01]  /*29340*/  @P4 STG.E.U16 desc[UR16][R48.64], R56 ;  /* 0x0000003830004986 */ /* 0x0001e2000c101510 */
[----:B------:R-:W-:Y:S02]  /*29350*/  ULDC UR4, c[0x0][0x22c] ;  /* 0x00008b0000047ab9 */ /* 0x000fe40000000800 */
[----:B------:R-:W-:Y:S01]  /*29360*/  ISETP.LT.AND P4, PT, R141, UR4, !P0 ;  /* 0x000000048d007c0c */ /* 0x000fe2000c781270 */
[----:B------:R2:W-:Y:S01]  /*29370*/  @P1 STG.E.U16 desc[UR16][R50.64], R57 ;  /* 0x0000003932001986 */ /* 0x0005e2000c101510 */
[----:B------:R-:W-:Y:S01]  /*29380*/  LEA R44, P1, R149, R123, 0x1 ;  /* 0x0000007b952c7211 */ /* 0x000fe200078208ff */
[-C--:B------:R-:W-:Y:S01]  /*29390*/  IMAD R141, R141, R201.reuse, RZ ;  /* 0x000000c98d8d7224 */ /* 0x080fe200078e02ff */
[C---:B------:R-:W-:Y:S01]  /*293a0*/  ISETP.LT.AND P3, PT, R143.reuse, UR5, !P0 ;  /* 0x000000058f007c0c */ /* 0x040fe2000c761270 */
[-C--:B------:R-:W-:Y:S01]  /*293b0*/  IMAD R143, R143, R201.reuse, RZ ;  /* 0x000000c98f8f7224 */ /* 0x080fe200078e02ff */
[----:B------:R-:W-:Y:S01]  /*293c0*/  PRMT R58, R67, 0x7632, R58 ;  /* 0x00007632433a7816 */ /* 0x000fe2000000003a */
[----:B------:R-:W-:Y:S01]  /*293d0*/  ULDC UR4, c[0x0][0x22c] ;  /* 0x00008b0000047ab9 */ /* 0x000fe20000000800 */
[----:B------:R-:W-:Y:S01]  /*293e0*/  LEA.HI.X.SX32 R45, R149, R122, 0x1, P1 ;  /* 0x0000007a952d7211 */ /* 0x000fe200008f0eff */
[----:B------:R-:W-:Y:S01]  /*293f0*/  ULDC UR5, c[0x0][0x22c] ;  /* 0x00008b0000057ab9 */ /* 0x000fe20000000800 */
[C---:B------:R-:W-:Y:S01]  /*29400*/  ISETP.LT.AND P2, PT, R140.reuse, UR6, !P0 ;  /* 0x000000068c007c0c */ /* 0x040fe2000c741270 */
[----:B------:R-:W-:Y:S01]  /*29410*/  IMAD R140, R140, R201, RZ ;  /* 0x000000c98c8c7224 */ /* 0x000fe200078e02ff */
[-C--:B------:R-:W-:Y:S01]  /*29420*/  LEA R46, P1, R141, R123.reuse, 0x1 ;  /* 0x0000007b8d2e7211 */ /* 0x080fe200078208ff */
[----:B------:R3:W-:Y:S01]  /*29430*/  @P5 STG.E.U16 desc[UR16][R44.64], R58 ;  /* 0x0000003a2c005986 */ /* 0x0007e2000c101510 */
[-C--:B0-----:R-:W-:Y:S01]  /*29440*/  LEA R48, P6, R143, R123.reuse, 0x1 ;  /* 0x0000007b8f307211 */ /* 0x081fe200078c08ff */
[----:B------:R-:W-:Y:S01]  /*29450*/  ULDC UR6, c[0x0][0x22c] ;  /* 0x00008b0000067ab9 */ /* 0x000fe20000000800 */
[----:B--2---:R-:W-:-:S02]  /*29460*/  LEA R50, P5, R140, R123, 0x1 ;  /* 0x0000007b8c327211 */ /* 0x004fc400078a08ff */
[-C--:B------:R-:W-:Y:S02]  /*29470*/  LEA.HI.X.SX32 R47, R141, R122.reuse, 0x1, P1 ;  /* 0x0000007a8d2f7211 */ /* 0x080fe400008f0eff */
[----:B------:R-:W-:Y:S01]  /*29480*/  ISETP.LT.AND P1, PT, R208, UR4, !P0 ;  /* 0x00000004d0007c0c */ /* 0x000fe2000c721270 */
[----:B------:R-:W-:Y:S01]  /*29490*/  ULDC UR4, c[0x0][0x22c] ;  /* 0x00008b0000047ab9 */ /* 0x000fe20000000800 */
[-C--:B------:R-:W-:Y:S02]  /*294a0*/  LEA.HI.X.SX32 R49, R143, R122.reuse, 0x1, P6 ;  /* 0x0000007a8f317211 */ /* 0x080fe400030f0eff */
[----:B------:R-:W-:Y:S01]  /*294b0*/  LEA.HI.X.SX32 R51, R140, R122, 0x1, P5 ;  /* 0x0000007a8c337211 */ /* 0x000fe200028f0eff */
[----:B------:R0:W-:Y:S01]  /*294c0*/  @P4 STG.E.U16 desc[UR16][R46.64], R72 ;  /* 0x000000482e004986 */ /* 0x0001e2000c101510 */
[C---:B------:R-:W-:Y:S01]  /*294d0*/  ISETP.LT.AND P6, PT, R134.reuse, UR4, !P0 ;  /* 0x0000000486007c0c */ /* 0x040fe2000c7c1270 */
[----:B------:R-:W-:Y:S01]  /*294e0*/  IMAD R134, R134, R201, RZ ;  /* 0x000000c986867224 */ /* 0x000fe200078e02ff */
[----:B------:R-:W-:Y:S01]  /*294f0*/  ULDC UR4, c[0x0][0x22c] ;  /* 0x00008b0000047ab9 */ /* 0x000fe20000000800 */
[----:B------:R2:W-:Y:S04]  /*29500*/  @P3 STG.E.U16 desc[UR16][R48.64], R73 ;  /* 0x0000004930003986 */ /* 0x0005e8000c101510 */
[----:B------:R-:W-:Y:S01]  /*29510*/  @P2 STG.E.U16 desc[UR16][R50.64], R74 ;  /* 0x0000004a32002986 */ /* 0x000fe2000c101510 */
[----:B---3--:R-:W-:-:S02]  /*29520*/  LEA R44, P2, R134, R123, 0x1 ;  /* 0x0000007b862c7211 */ /* 0x008fc400078408ff */
[C---:B------:R-:W-:Y:S01]  /*29530*/  ISETP.LT.AND P4, PT, R126.reuse, UR4, !P0 ;  /* 0x000000047e007c0c */ /* 0x040fe2000c781270 */
[-C--:B------:R-:W-:Y:S01]  /*29540*/  IMAD R126, R126, R201.reuse, RZ ;  /* 0x000000c97e7e7224 */ /* 0x080fe200078e02ff */
[C---:B------:R-:W-:Y:S01]  /*29550*/  ISETP.LT.AND P3, PT, R133.reuse, UR5, !P0 ;  /* 0x0000000585007c0c */ /* 0x040fe2000c761270 */
[----:B------:R-:W-:Y:S01]  /*29560*/  IMAD R133, R133, R201, RZ ;  /* 0x000000c985857224 */ /* 0x000fe200078e02ff */
[----:B------:R-:W-:Y:S01]  /*29570*/  LEA.HI.X.SX32 R45, R134, R122, 0x1, P2 ;  /* 0x0000007a862d7211 */ /* 0x000fe200010f0eff */
[----:B------:R-:W-:Y:S01]  /*29580*/  ULDC UR4, c[0x0][0x22c] ;  /* 0x00008b0000047ab9 */ /* 0x000fe20000000800 */
[-C--:B0-----:R-:W-:Y:S01]  /*29590*/  LEA R46, P5, R126, R123.reuse, 0x1 ;  /* 0x0000007b7e2e7211 */ /* 0x081fe200078a08ff */
[----:B------:R-:W-:Y:S01]  /*295a0*/  ULDC UR5, c[0x0][0x22c] ;  /* 0x00008b0000057ab9 */ /* 0x000fe20000000800 */
[----:B------:R-:W-:Y:S01]  /*295b0*/  PRMT R56, R72, 0x7632, R56 ;  /* 0x0000763248387816 */ /* 0x000fe20000000038 */
[----:B------:R0:W-:Y:S01]  /*295c0*/  @P6 STG.E.U16 desc[UR16][R44.64], R75 ;  /* 0x0000004b2c006986 */ /* 0x0001e2000c101510 */
[----:B--2---:R-:W-:-:S02]  /*295d0*/  LEA R48, P6, R133, R123, 0x1 ;  /* 0x0000007b85307211 */ /* 0x004fc400078c08ff */
[-C--:B------:R-:W-:Y:S01]  /*295e0*/  LEA.HI.X.SX32 R47, R126, R122.reuse, 0x1, P5 ;  /* 0x0000007a7e2f7211 */ /* 0x080fe200028f0eff */
[----:B------:R-:W2:Y:S01]  /*295f0*/  LDS.128 R208, [R211] ;  /* 0x00000000d3d07984 */ /* 0x000ea20000000c00 */
[----:B------:R-:W-:Y:S02]  /*29600*/  LEA.HI.X.SX32 R49, R133, R122, 0x1, P6 ;  /* 0x0000007a85317211 */ /* 0x000fe400030f0eff */
[----:B------:R-:W-:Y:S02]  /*29610*/  PRMT R57, R73, 0x7632, R57 ;  /* 0x0000763249397816 */ /* 0x000fe40000000039 */
[C---:B------:R-:W-:Y:S01]  /*29620*/  ISETP.LT.AND P6, PT, R132.reuse, UR4, !P0 ;  /* 0x0000000484007c0c */ /* 0x040fe2000c7c1270 */
[-C--:B------:R-:W-:Y:S01]  /*29630*/  IMAD R132, R132, R201.reuse, RZ ;  /* 0x000000c984847224 */ /* 0x080fe200078e02ff */
[C---:B------:R-:W-:Y:S01]  /*29640*/  ISETP.LT.AND P2, PT, R111.reuse, UR6, !P0 ;  /* 0x000000066f007c0c */ /* 0x040fe2000c741270 */
[----:B------:R-:W-:Y:S01]  /*29650*/  IMAD R111, R111, R201, RZ ;  /* 0x000000c96f6f7224 */ /* 0x000fe200078e02ff */
[----:B------:R3:W-:Y:S01]  /*29660*/  @P4 STG.E.U16 desc[UR16][R46.64], R56 ;  /* 0x000000382e004986 */ /* 0x0007e2000c101510 */
[----:B------:R-:W-:-:S03]  /*29670*/  ULDC UR4, c[0x0][0x22c] ;  /* 0x00008b0000047ab9 */ /* 0x000fc60000000800 */
[----:B------:R-:W-:Y:S01]  /*29680*/  @P3 STG.E.U16 desc[UR16][R48.64], R57 ;  /* 0x0000003930003986 */ /* 0x000fe2000c101510 */
[CC--:B0-----:R-:W-:Y:S02]  /*29690*/  LEA R44, P3, R132.reuse, R123.reuse, 0x1 ;  /* 0x0000007b842c7211 */ /* 0x0c1fe400078608ff */
[C---:B------:R-:W-:Y:S02]  /*296a0*/  LEA R50, P5, R111.reuse, R123, 0x1 ;  /* 0x0000007b6f327211 */ /* 0x040fe400078a08ff */
[-C--:B------:R-:W-:Y:S02]  /*296b0*/  LEA.HI.X.SX32 R45, R132, R122.reuse, 0x1, P3 ;  /* 0x0000007a842d7211 */ /* 0x080fe400018f0eff */
[----:B------:R-:W-:Y:S02]  /*296c0*/  PRMT R58, R74, 0x7632, R58 ;  /* 0x000076324a3a7816 */ /* 0x000fe4000000003a */
[-C--:B------:R-:W-:Y:S02]  /*296d0*/  LEA.HI.X.SX32 R51, R111, R122.reuse, 0x1, P5 ;  /* 0x0000007a6f337211 */ /* 0x080fe400028f0eff */
[C---:B------:R-:W-:Y:S01]  /*296e0*/  ISETP.LT.AND P3, PT, R127.reuse, UR4, !P0 ;  /* 0x000000047f007c0c */ /* 0x040fe2000c761270 */
[----:B------:R-:W-:Y:S01]  /*296f0*/  IMAD R127, R127, R201, RZ ;  /* 0x000000c97f7f7224 */ /* 0x000fe200078e02ff */
[----:B------:R-:W-:Y:S01]  /*29700*/  PRMT R59, R75, 0x7632, R59 ;  /* 0x000076324b3b7816 */ /* 0x000fe2000000003b */
[----:B------:R0:W-:Y:S01]  /*29710*/  @P2 STG.E.U16 desc[UR16][R50.64], R58 ;  /* 0x0000003a32002986 */ /* 0x0001e2000c101510 */
[----:B------:R-:W-:Y:S01]  /*29720*/  ISETP.LT.AND P4, PT, R119, UR5, !P0 ;  /* 0x0000000577007c0c */ /* 0x000fe2000c781270 */
[----:B------:R-:W-:Y:S01]  /*29730*/  ULDC UR4, c[0x0][0x22c] ;  /* 0x00008b0000047ab9 */ /* 0x000fe20000000800 */
[----:B---3--:R-:W-:Y:S01]  /*29740*/  LEA R46, P2, R127, R123, 0x1 ;  /* 0x0000007b7f2e7211 */ /* 0x008fe200078408ff */
[----:B------:R-:W-:Y:S01]  /*29750*/  IMAD R119, R119, R201, RZ ;  /* 0x000000c977777224 */ /* 0x000fe200078e02ff */
[----:B------:R3:W-:Y:S01]  /*29760*/  @P6 STG.E.U16 desc[UR16][R44.64], R59 ;  /* 0x0000003b2c006986 */ /* 0x0007e2000c101510 */
[----:B------:R-:W-:Y:S01]  /*29770*/  ULDC UR5, c[0x0][0x22c] ;  /* 0x00008b0000057ab9 */ /* 0x000fe20000000800 */
[----:B------:R-:W-:-:S02]  /*29780*/  LEA.HI.X.SX32 R47, R127, R122, 0x1, P2 ;  /* 0x0000007a7f2f7211 */ /* 0x000fc400010f0eff */
[C---:B------:R-:W-:Y:S01]  /*29790*/  ISETP.LT.AND P2, PT, R124.reuse, UR4, !P0 ;  /* 0x000000047c007c0c */ /* 0x040fe2000c741270 */
[----:B------:R-:W-:Y:S01]  /*297a0*/  ULDC UR4, c[0x0][0x22c] ;  /* 0x00008b0000047ab9 */ /* 0x000fe20000000800 */
[----:B0-----:R-:W-:Y:S01]  /*297b0*/  IMAD R51, R124, R201, RZ ;  /* 0x000000c97c337224 */ /* 0x001fe200078e02ff */
[-C--:B------:R-:W-:Y:S01]  /*297c0*/  LEA R48, P6, R119, R123.reuse, 0x1 ;  /* 0x0000007b77307211 */ /* 0x080fe200078c08ff */
[----:B------:R0:W-:Y:S01]  /*297d0*/  @P3 STG.E.U16 desc[UR16][R46.64], R76 ;  /* 0x0000004c2e003986 */ /* 0x0001e2000c101510 */
[----:B------:R-:W-:Y:S01]  /*297e0*/  ISETP.LT.AND P3, PT, R125, UR4, !P0 ;  /* 0x000000047d007c0c */ /* 0x000fe2000c761270 */
[----:B------:R-:W-:Y:S01]  /*297f0*/  ULDC UR4, c[0x0][0x22c] ;  /* 0x00008b0000047ab9 */ /* 0x000fe20000000800 */
[----:B------:R-:W-:Y:S02]  /*29800*/  LEA R50, P5, R51, R123, 0x1 ;  /* 0x0000007b33327211 */ /* 0x000fe400078a08ff */
[-C--:B------:R-:W-:Y:S02]  /*29810*/  LEA.HI.X.SX32 R49, R119, R122.reuse, 0x1, P6 ;  /* 0x0000007a77317211 */ /* 0x080fe400030f0eff */
[----:B------:R-:W-:-:S02]  /*29820*/  LEA.HI.X.SX32 R51, R51, R122, 0x1, P5 ;  /* 0x0000007a33337211 */ /* 0x000fc400028f0eff */
[C---:B------:R-:W-:Y:S01]  /*29830*/  ISETP.LT.AND P5, PT, R118.reuse, UR4, !P0 ;  /* 0x0000000476007c0c */ /* 0x040fe2000c7a1270 */
[----:B------:R-:W-:Y:S01]  /*29840*/  IMAD R118, R118, R201, RZ ;  /* 0x000000c976767224 */ /* 0x000fe200078e02ff */
[----:B------:R-:W-:Y:S01]  /*29850*/  @P4 STG.E.U16 desc[UR16][R48.64], R77 ;  /* 0x0000004d30004986 */ /* 0x000fe2000c101510 */
[----:B------:R-:W-:-:S03]  /*29860*/  ULDC UR4, c[0x0][0x22c] ;  /* 0x00008b0000047ab9 */ /* 0x000fc60000000800 */
[----:B------:R4:W-:Y:S01]  /*29870*/  @P2 STG.E.U16 desc[UR16][R50.64], R78 ;  /* 0x0000004e32002986 */ /* 0x0009e2000c101510 */
[C---:B------:R-:W-:Y:S01]  /*29880*/  ISETP.LT.AND P2, PT, R53.reuse, UR4, !P0 ;  /* 0x0000000435007c0c */ /* 0x040fe2000c741270 */
[----:B------:R-:W-:Y:S01]  /*29890*/  IMAD R53, R53, R201, RZ ;  /* 0x000000c935357224 */ /* 0x000fe200078e02ff */
[----:B---3--:R-:W-:Y:S01]  /*298a0*/  LEA R44, P4, R118, R123, 0x1 ;  /* 0x0000007b762c7211 */ /* 0x008fe200078808ff */
[----:B------:R-:W-:Y:S01]  /*298b0*/  ULDC UR4, c[0x0][0x22c] ;  /* 0x00008b0000047ab9 */ /* 0x000fe20000000800 */
[----:B------:R-:W-:Y:S02]  /*298c0*/  ISETP.LT.AND P6, PT, R110, UR5, !P0 ;  /* 0x000000056e007c0c */ /* 0x000fe4000c7c1270 */
[-C--:B------:R-:W-:Y:S01]  /*298d0*/  LEA.HI.X.SX32 R45, R118, R122.reuse, 0x1, P4 ;  /* 0x0000007a762d7211 */ /* 0x080fe200020f0eff */
[----:B------:R-:W-:Y:S01]  /*298e0*/  IMAD R110, R110, R201, RZ ;  /* 0x000000c96e6e7224 */ /* 0x000fe200078e02ff */
[C---:B0-----:R-:W-:Y:S01]  /*298f0*/  LEA R46, P4, R53.reuse, R123, 0x1 ;  /* 0x0000007b352e7211 */ /* 0x041fe200078808ff */
[----:B------:R-:W-:Y:S01]  /*29900*/  ULDC UR5, c[0x0][0x22c] ;  /* 0x00008b0000057ab9 */ /* 0x000fe20000000800 */
[----:B----4-:R-:W-:Y:S01]  /*29910*/  PRMT R51, R76, 0x7632, R51 ;  /* 0x000076324c337816 */ /* 0x010fe20000000033 */
[----:B------:R0:W-:Y:S01]  /*29920*/  @P5 STG.E.U16 desc[UR16][R44.64], R79 ;  /* 0x0000004f2c005986 */ /* 0x0001e2000c101510 */
[----:B------:R-:W-:-:S02]  /*29930*/  LEA.HI.X.SX32 R47, R53, R122, 0x1, P4 ;  /* 0x0000007a352f7211 */ /* 0x000fc400020f0eff */
[C---:B------:R-:W-:Y:S01]  /*29940*/  ISETP.LT.AND P4, PT, R108.reuse, UR4, !P0 ;  /* 0x000000046c007c0c */ /* 0x040fe2000c781270 */
[----:B------:R-:W-:Y:S01]  /*29950*/  IMAD R108, R108, R201, RZ ;  /* 0x000000c96c6c7224 */ /* 0x000fe200078e02ff */
[C---:B------:R-:W-:Y:S01]  /*29960*/  LEA R48, P5, R110.reuse, R123, 0x1 ;  /* 0x0000007b6e307211 */ /* 0x040fe200078a08ff */
[----:B------:R3:W-:Y:S01]  /*29970*/  @P2 STG.E.U16 desc[UR16][R46.64], R51 ;  /* 0x000000332e002986 */ /* 0x0007e2000c101510 */
[----:B------:R-:W-:Y:S01]  /*29980*/  PRMT R57, R77, 0x7632, R57 ;  /* 0x000076324d397816 */ /* 0x000fe20000000039 */
[----:B------:R-:W-:Y:S01]  /*29990*/  ULDC UR4, c[0x0][0x22c] ;  /* 0x00008b0000047ab9 */ /* 0x000fe20000000800 */
[-C--:B------:R-:W-:Y:S02]  /*299a0*/  LEA.HI.X.SX32 R49, R110, R122.reuse, 0x1, P5 ;  /* 0x0000007a6e317211 */ /* 0x080fe400028f0eff */
[C---:B------:R-:W-:Y:S01]  /*299b0*/  ISETP.LT.AND P2, PT, R117.reuse, UR5, !P0 ;  /* 0x0000000575007c0c */ /* 0x040fe2000c741270 */
[----:B------:R-:W-:Y:S01]  /*299c0*/  IMAD R117, R117, R201, RZ ;  /* 0x000000c975757224 */ /* 0x000fe200078e02ff */
[----:B0-----:R-:W-:Y:S01]  /*299d0*/  LEA R44, P5, R108, R123, 0x1 ;  /* 0x0000007b6c2c7211 */ /* 0x001fe200078a08ff */
[----:B------:R0:W-:Y:S01]  /*299e0*/  @P6 STG.E.U16 desc[UR16][R48.64], R57 ;  /* 0x0000003930006986 */ /* 0x0001e2000c101510 */
[----:B------:R-:W-:Y:S01]  /*299f0*/  PRMT R59, R78, 0x7632, R59 ;  /* 0x000076324e3b7816 */ /* 0x000fe2000000003b */
[----:B------:R-:W-:Y:S01]  /*29a00*/  ULDC UR5, c[0x0][0x22c] ;  /* 0x00008b0000057ab9 */ /* 0x000fe20000000800 */
[----:B------:R-:W-:-:S02]  /*29a10*/  LEA.HI.X.SX32 R45, R108, R122, 0x1, P5 ;  /* 0x0000007a6c2d7211 */ /* 0x000fc400028f0eff */
[C---:B------:R-:W-:Y:S01]  /*29a20*/  ISETP.LT.AND P5, PT, R116.reuse, UR4, !P0 ;  /* 0x0000000474007c0c */ /* 0x040fe2000c7a1270 */
[----:B------:R-:W-:Y:S01]  /*29a30*/  IMAD R116, R116, R201, RZ ;  /* 0x000000c974747224 */ /* 0x000fe200078e02ff */
[-C--:B------:R-:W-:Y:S02]  /*29a40*/  LEA R50, P6, R117, R123.reuse, 0x1 ;  /* 0x0000007b75327211 */ /* 0x080fe400078c08ff */
[----:B------:R-:W-:Y:S01]  /*29a50*/  PRMT R60, R79, 0x7632, R60 ;  /* 0x000076324f3c7816 */ /* 0x000fe2000000003c */
[----:B------:R-:W-:Y:S01]  /*29a60*/  IMAD R56, R201, 0x2, R116 ;  /* 0x00000002c9387824 */ /* 0x000fe200078e0274 */
[----:B---3--:R-:W-:Y:S01]  /*29a70*/  LEA.HI.X.SX32 R51, R117, R122, 0x1, P6 ;  /* 0x0000007a75337211 */ /* 0x008fe200030f0eff */
[----:B------:R3:W-:Y:S01]  /*29a80*/  @P4 STG.E.U16 desc[UR16][R44.64], R59 ;  /* 0x0000003b2c004986 */ /* 0x0007e2000c101510 */
[----:B------:R-:W-:Y:S01]  /*29a90*/  LEA R46, P6, R116, R123, 0x1 ;  /* 0x0000007b742e7211 */ /* 0x000fe200078c08ff */
[----:B------:R-:W-:Y:S01]  /*29aa0*/  IMAD R58, R201, 0x2, R56 ;  /* 0x00000002c93a7824 */ /* 0x000fe200078e0238 */
[----:B------:R-:W-:-:S02]  /*29ab0*/  ULDC UR4, c[0x0][0x22c] ;  /* 0x00008b0000047ab9 */ /* 0x000fc40000000800 */
[-C--:B------:R-:W-:Y:S02]  /*29ac0*/  LEA.HI.X.SX32 R47, R116, R122.reuse, 0x1, P6 ;  /* 0x0000007a742f7211 */ /* 0x080fe400030f0eff */
[CC--:B0-----:R-:W-:Y:S01]  /*29ad0*/  LEA R48, P6, R56.reuse, R123.reuse, 0x1 ;  /* 0x0000007b38307211 */ /* 0x0c1fe200078c08ff */
[----:B------:R0:W-:Y:S01]  /*29ae0*/  @P2 STG.E.U16 desc[UR16][R50.64], R60 ;  /* 0x0000003c32002986 */ /* 0x0001e2000c101510 */
[----:B------:R-:W-:Y:S01]  /*29af0*/  ISETP.LT.AND P4, PT, R109, UR5, !P0 ;  /* 0x000000056d007c0c */ /* 0x000fe2000c781270 */
[----:B------:R-:W-:Y:S01]  /*29b00*/  ULDC UR5, c[0x0][0x22c] ;  /* 0x00008b0000057ab9 */ /* 0x000fe20000000800 */
[----:B------:R-:W-:Y:S01]  /*29b10*/  ISETP.LT.AND P2, PT, R43, UR4, !P0 ;  /* 0x000000042b007c0c */ /* 0x000fe2000c741270 */
[----:B------:R-:W-:Y:S01]  /*29b20*/  ULDC UR4, c[0x0][0x22c] ;  /* 0x00008b0000047ab9 */ /* 0x000fe20000000800 */
[-C--:B------:R-:W-:Y:S01]  /*29b30*/  LEA.HI.X.SX32 R49, R56, R122.reuse, 0x1, P6 ;  /* 0x0000007a38317211 */ /* 0x080fe200030f0eff */
[----:B------:R-:W-:Y:S01]  /*29b40*/  IMAD R56, R201, 0x2, R58 ;  /* 0x00000002c9387824 */ /* 0x000fe200078e023a */
[CC--:B---3--:R-:W-:Y:S01]  /*29b50*/  LEA R44, P6, R58.reuse, R123.reuse, 0x1 ;  /* 0x0000007b3a2c7211 */ /* 0x0c8fe200078c08ff */
[----:B------:R3:W-:Y:S01]  /*29b60*/  @P5 STG.E.U16 desc[UR16][R46.64], R80 ;  /* 0x000000502e005986 */ /* 0x0007e2000c101510 */
[----:B------:R-:W-:Y:S01]  /*29b70*/  ISETP.LT.AND P5, PT, R55, UR4, !P0 ;  /* 0x0000000437007c0c */ /* 0x000fe2000c7a1270 */
[----:B------:R-:W-:Y:S01]  /*29b80*/  ULDC UR4, c[0x0][0x22c] ;  /* 0x00008b0000047ab9 */ /* 0x000fe20000000800 */
[-C--:B------:R-:W-:Y:S01]  /*29b90*/  LEA.HI.X.SX32 R45, R58, R122.reuse, 0x1, P6 ;  /* 0x0000007a3a2d7211 */ /* 0x080fe200030f0eff */
[----:B------:R4:W-:Y:S01]  /*29ba0*/  @P3 STG.E.U16 desc[UR16][R48.64], R81 ;  /* 0x0000005130003986 */ /* 0x0009e2000c101510 */
[----:B------:R-:W-:Y:S01]  /*29bb0*/  ISETP.LT.AND P3, PT, R54, UR4, !P0 ;  /* 0x0000000436007c0c */ /* 0x000fe2000c761270 */
[C---:B------:R-:W-:Y:S01]  /*29bc0*/  IMAD R54, R201.reuse, 0x2, R56 ;  /* 0x00000002c9367824 */ /* 0x040fe200078e0238 */
[CC--:B0-----:R-:W-:Y:S01]  /*29bd0*/  LEA R50, P6, R56.reuse, R123.reuse, 0x1 ;  /* 0x0000007b38327211 */ /* 0x0c1fe200078c08ff */
[----:B------:R-:W-:Y:S01]  /*29be0*/  ULDC UR4, c[0x0][0x22c] ;  /* 0x00008b0000047ab9 */ /* 0x000fe20000000800 */
[----:B------:R0:W-:Y:S02]  /*29bf0*/  @P4 STG.E.U16 desc[UR16][R44.64], R82 ;  /* 0x000000522c004986 */ /* 0x0001e4000c101510 */
[----:B------:R-:W-:Y:S01]  /*29c00*/  LEA.HI.X.SX32 R51, R56, R122, 0x1, P6 ;  /* 0x0000007a38337211 */ /* 0x000fe200030f0eff */
[----:B------:R-:W-:Y:S01]  /*29c10*/  IMAD R56, R201, 0x2, R54 ;  /* 0x00000002c9387824 */ /* 0x000fe200078e0236 */
[----:B---3--:R-:W-:-:S02]  /*29c20*/  LEA R46, P6, R54, R123, 0x1 ;  /* 0x0000007b362e7211 */ /* 0x008fc400078c08ff */
[----:B------:R-:W-:Y:S01]  /*29c30*/  ISETP.LT.AND P4, PT, R41, UR4, !P0 ;  /* 0x0000000429007c0c */ /* 0x000fe2000c781270 */
[----:B------:R-:W-:Y:S01]  /*29c40*/  ULDC UR4, c[0x0][0x22c] ;  /* 0x00008b0000047ab9 */ /* 0x000fe20000000800 */
[----:B------:R3:W-:Y:S01]  /*29c50*/  @P2 STG.E.U16 desc[UR16][R50.64], R83 ;  /* 0x0000005332002986 */ /* 0x0007e2000c101510 */
[----:B------:R-:W-:Y:S02]  /*29c60*/  LEA.HI.X.SX32 R47, R54, R122, 0x1, P6 ;  /* 0x0000007a362f7211 */ /* 0x000fe400030f0eff */
[----:B------:R-:W-:Y:S01]  /*29c70*/  ISETP.LT.AND P2, PT, R52, UR4, !P0 ;  /* 0x0000000434007c0c */ /* 0x000fe2000c741270 */
[----:B------:R-:W-:Y:S01]  /*29c80*/  IMAD R52, R201, 0x2, R56 ;  /* 0x00000002c9347824 */ /* 0x000fe200078e0238 */
[----:B----4-:R-:W-:Y:S01]  /*29c90*/  LEA R48, P6, R56, R123, 0x1 ;  /* 0x0000007b38307211 */ /* 0x010fe200078c08ff */
[----:B------:R-:W-:-:S03]  /*29ca0*/  ULDC UR4, c[0x0][0x22c] ;  /* 0x00008b0000047ab9 */ /* 0x000fc60000000800 */
[-C--:B------:R-:W-:Y:S02]  /*29cb0*/  LEA.HI.X.SX32 R49, R56, R122.reuse, 0x1, P6 ;  /* 0x0000007a38317211 */ /* 0x080fe400030f0eff */
[-C--:B0-----:R-:W-:Y:S02]  /*29cc0*/  LEA R44, P6, R52, R123.reuse, 0x1 ;  /* 0x0000007b342c7211 */ /* 0x081fe400078c08ff */
[----:B------:R-:W-:Y:S02]  /*29cd0*/  PRMT R80, R80, 0x7632, R80 ;  /* 0x0000763250507816 */ /* 0x000fe40000000050 */
[-C--:B------:R-:W-:Y:S01]  /*29ce0*/  LEA.HI.X.SX32 R45, R52, R122.reuse, 0x1, P6 ;  /* 0x0000007a342d7211 */ /* 0x080fe200030f0eff */
[----:B------:R-:W-:Y:S01]  /*29cf0*/  IMAD R52, R201, 0x2, R52 ;  /* 0x00000002c9347824 */ /* 0x000fe200078e0234 */
[----:B------:R-:W-:Y:S01]  /*29d00*/  PRMT R81, R81, 0x7632, R81 ;  /* 0x0000763251517816 */ /* 0x000fe20000000051 */
[----:B------:R0:W-:Y:S01]  /*29d10*/  @P5 STG.E.U16 desc[UR16][R46.64], R80 ;  /* 0x000000502e005986 */ /* 0x0001e2000c101510 */
[----:B------:R-:W-:Y:S01]  /*29d20*/  ISETP.LT.AND P5, PT, R42, UR4, !P0 ;  /* 0x000000042a007c0c */ /* 0x000fe2000c7a1270 */
[----:B------:R-:W-:Y:S01]  /*29d30*/  ULDC UR4, c[0x0][0x22c] ;  /* 0x00008b0000047ab9 */ /* 0x000fe20000000800 */
[----:B------:R-:W-:Y:S01]  /*29d40*/  PRMT R82, R82, 0x7632, R82 ;  /* 0x0000763252527816 */ /* 0x000fe20000000052 */
[----:B------:R4:W-:Y:S01]  /*29d50*/  @P3 STG.E.U16 desc[UR16][R48.64], R81 ;  /* 0x0000005130003986 */ /* 0x0009e2000c101510 */
[C---:B------:R-:W-:Y:S01]  /*29d60*/  LEA R42, P6, R52.reuse, R123, 0x1 ;  /* 0x0000007b342a7211 */ /* 0x040fe200078c08ff */
[----:B---3--:R-:W-:Y:S01]  /*29d70*/  IMAD R50, R201, 0x2, R52 ;  /* 0x00000002c9327824 */ /* 0x008fe200078e0234 */
[----:B------:R-:W-:Y:S01]  /*29d80*/  ISETP.LT.AND P3, PT, R39, UR4, !P0 ;  /* 0x0000000427007c0c */ /* 0x000fe2000c761270 */
[----:B------:R-:W-:Y:S01]  /*29d90*/  ULDC UR4, c[0x0][0x22c] ;  /* 0x00008b0000047ab9 */ /* 0x000fe20000000800 */
[----:B------:R3:W-:Y:S01]  /*29da0*/  @P4 STG.E.U16 desc[UR16][R44.64], R82 ;  /* 0x000000522c004986 */ /* 0x0007e2000c101510 */
[----:B------:R-:W-:-:S02]  /*29db0*/  LEA.HI.X.SX32 R43, R52, R122, 0x1, P6 ;  /* 0x0000007a342b7211 */ /* 0x000fc400030f0eff */
[----:B------:R-:W-:Y:S02]  /*29dc0*/  PRMT R83, R83, 0x7632, R83 ;  /* 0x0000763253537816 */ /* 0x000fe40000000053 */
[----:B------:R-:W-:Y:S01]  /*29dd0*/  ISETP.LT.AND P4, PT, R36, UR4, !P0 ;  /* 0x0000000424007c0c */ /* 0x000fe2000c781270 */
[C---:B------:R-:W-:Y:S01]  /*29de0*/  IMAD R36, R201.reuse, 0x2, R50 ;  /* 0x00000002c9247824 */ /* 0x040fe200078e0232 */
[-C--:B0-----:R-:W-:Y:S01]  /*29df0*/  LEA R46, P6, R50, R123.reuse, 0x1 ;  /* 0x0000007b322e7211 */ /* 0x081fe200078c08ff */
[----:B------:R-:W-:Y:S01]  /*29e00*/  ULDC UR4, c[0x0][0x22c] ;  /* 0x00008b0000047ab9 */ /* 0x000fe20000000800 */
[----:B------:R-:W-:Y:S01]  /*29e10*/  @P2 STG.E.U16 desc[UR16][R42.64], R83 ;  /* 0x000000532a002986 */ /* 0x000fe2000c101510 */
[----:B------:R-:W-:Y:S01]  /*29e20*/  ISETP.LT.AND P2, PT, R40, UR4, !P0 ;  /* 0x0000000428007c0c */ /* 0x000fe2000c741270 */
[----:B----4-:R-:W-:Y:S01]  /*29e30*/  IMAD R48, R201, 0x2, R36 ;  /* 0x00000002c9307824 */ /* 0x010fe200078e0224 */
[----:B------:R-:W-:Y:S01]  /*29e40*/  LEA.HI.X.SX32 R47, R50, R122, 0x1, P6 ;  /* 0x0000007a322f7211 */ /* 0x000fe200030f0eff */
[----:B------:R-:W-:Y:S01]  /*29e50*/  ULDC UR4, c[0x0][0x22c] ;  /* 0x00008b0000047ab9 */ /* 0x000fe20000000800 */
[----:B------:R-:W-:-:S03]  /*29e60*/  LEA R40, P6, R36, R123, 0x1 ;  /* 0x0000007b24287211 */ /* 0x000fc600078c08ff */
[----:B------:R0:W-:Y:S01]  /*29e70*/  @P5 STG.E.U16 desc[UR16][R46.64], R84 ;  /* 0x000000542e005986 */ /* 0x0001e2000c101510 */
[-C--:B------:R-:W-:Y:S01]  /*29e80*/  LEA.HI.X.SX32 R41, R36, R122.reuse, 0x1, P6 ;  /* 0x0000007a24297211 */ /* 0x080fe200030f0eff */
[----:B------:R-:W-:Y:S01]  /*29e90*/  IMAD R36, R201, 0x2, R48 ;  /* 0x00000002c9247824 */ /* 0x000fe200078e0230 */
[CC--:B---3--:R-:W-:Y:S02]  /*29ea0*/  LEA R44, P5, R48.reuse, R123.reuse, 0x1 ;  /* 0x0000007b302c7211 */ /* 0x0c8fe400078a08ff */
[----:B------:R-:W-:Y:S01]  /*29eb0*/  ISETP.LT.AND P6, PT, R35, UR4, !P0 ;  /* 0x0000000423007c0c */ /* 0x000fe2000c7c1270 */
[----:B------:R-:W-:Y:S01]  /*29ec0*/  ULDC UR4, c[0x0][0x22c] ;  /* 0x00008b0000047ab9 */ /* 0x000fe20000000800 */
[----:B------:R3:W-:Y:S01]  /*29ed0*/  @P3 STG.E.U16 desc[UR16][R40.64], R85 ;  /* 0x0000005528003986 */ /* 0x0007e2000c101510 */
[-C--:B------:R-:W-:Y:S02]  /*29ee0*/  LEA.HI.X.SX32 R45, R48, R122.reuse, 0x1, P5 ;  /* 0x0000007a302d7211 */ /* 0x080fe400028f0eff */
[----:B------:R-:W-:Y:S01]  /*29ef0*/  ISETP.LT.AND P3, PT, R38, UR4, !P0 ;  /* 0x0000000426007c0c */ /* 0x000fe2000c761270 */
[----:B------:R-:W-:Y:S01]  /*29f00*/  ULDC UR4, c[0x0][0x22c] ;  /* 0x00008b0000047ab9 */ /* 0x000fe20000000800 */
[CC--:B------:R-:W-:Y:S01]  /*29f10*/  LEA R38, P5, R36.reuse, R123.reuse, 0x1 ;  /* 0x0000007b24267211 */ /* 0x0c0fe200078a08ff */
[----:B0-----:R-:W0:Y:S03]  /*29f20*/  LDC R46, c[0x0][0x248] ;  /* 0x00009200ff2e7b82 */ /* 0x001e260000000800 */
[-C--:B------:R-:W-:Y:S01]  /*29f30*/  LEA.HI.X.SX32 R39, R36, R122.reuse, 0x1, P5 ;  /* 0x0000007a24277211 */ /* 0x080fe200028f0eff */
[----:B------:R-:W-:Y:S01]  /*29f40*/  IMAD R36, R201, 0x2, R36 ;  /* 0x00000002c9247824 */ /* 0x000fe200078e0224 */
[----:B------:R-:W-:Y:S01]  /*29f50*/  ISETP.LT.AND P5, PT, R37, UR4, !P0 ;  /* 0x0000000425007c0c */ /* 0x000fe2000c7a1270 */
[----:B------:R-:W-:Y:S01]  /*29f60*/  ULDC UR4, c[0x0][0x22c] ;  /* 0x00008b0000047ab9 */ /* 0x000fe20000000800 */
[----:B------:R4:W-:Y:S01]  /*29f70*/  @P4 STG.E.U16 desc[UR16][R44.64], R86 ;  /* 0x000000562c004986 */ /* 0x0009e2000c101510 */
[----:B------:R-:W-:Y:S01]  /*29f80*/  ISETP.LT.AND P4, PT, R34, UR4, !P0 ;  /* 0x0000000422007c0c */ /* 0x000fe2000c781270 */
[C---:B---3--:R-:W-:Y:S01]  /*29f90*/  IMAD R40, R201.reuse, 0x2, R36 ;  /* 0x00000002c9287824 */ /* 0x048fe200078e0224 */
[----:B------:R-:W-:Y:S01]  /*29fa0*/  PRMT R84, R84, 0x7632, R84 ;  /* 0x0000763254547816 */ /* 0x000fe20000000054 */
[----:B------:R3:W-:Y:S01]  /*29fb0*/  @P2 STG.E.U16 desc[UR16][R38.64], R87 ;  /* 0x0000005726002986 */ /* 0x0007e2000c101510 */
[CC--:B------:R-:W-:Y:S01]  /*29fc0*/  LEA R34, P2, R36.reuse, R123.reuse, 0x1 ;  /* 0x0000007b24227211 */ /* 0x0c0fe200078408ff */
[----:B------:R-:W-:Y:S01]  /*29fd0*/  IMAD R42, R201, 0x2, R40 ;  /* 0x00000002c92a7824 */ /* 0x000fe200078e0228 */
[----:B------:R-:W-:Y:S01]  /*29fe0*/  PRMT R85, R85, 0x7632, R85 ;  /* 0x0000763255557816 */ /* 0x000fe20000000055 */
[----:B------:R-:W-:Y:S01]  /*29ff0*/  ULDC UR4, c[0x0][0x22c] ;  /* 0x00008b0000047ab9 */ /* 0x000fe20000000800 */
[----:B------:R-:W-:Y:S01]  /*2a000*/  LEA.HI.X.SX32 R35, R36, R122, 0x1, P2 ;  /* 0x0000007a24237211 */ /* 0x000fe200010f0eff */
[----:B------:R-:W1:Y:S01]  /*2a010*/  LDC R41, c[0x0][0x248] ;  /* 0x00009200ff297b82 */ /* 0x000e620000000800 */
[----:B------:R-:W-:-:S07]  /*2a020*/  LEA R36, P2, R40, R123, 0x1 ;  /* 0x0000007b28247211 */ /* 0x000fce00078408ff */
[----:B----4-:R-:W4:Y:S01]  /*2a030*/  LDC R44, c[0x0][0x248] ;  /* 0x00009200ff2c7b82 */ /* 0x010f220000000800 */
[----:B------:R2:W-:Y:S01]  /*2a040*/  @P6 STG.E.U16 desc[UR16][R34.64], R84 ;  /* 0x0000005422006986 */ /* 0x0005e2000c101510 */
[-C--:B---3--:R-:W-:Y:S02]  /*2a050*/  LEA R38, P6, R42, R123.reuse, 0x1 ;  /* 0x0000007b2a267211 */ /* 0x088fe400078c08ff */
[-C--:B------:R-:W-:Y:S02]  /*2a060*/  LEA.HI.X.SX32 R37, R40, R122.reuse, 0x1, P2 ;  /* 0x0000007a28257211 */ /* 0x080fe400010f0eff */
[----:B------:R-:W-:Y:S01]  /*2a070*/  LEA.HI.X.SX32 R39, R42, R122, 0x1, P6 ;  /* 0x0000007a2a277211 */ /* 0x000fe200030f0eff */
[C---:B------:R-:W-:Y:S01]  /*2a080*/  IMAD R42, R201.reuse, 0x2, R42 ;  /* 0x00000002c92a7824 */ /* 0x040fe200078e022a */
[----:B------:R-:W3:Y:S04]  /*2a090*/  LDC R40, c[0x0][0x248] ;  /* 0x00009200ff287b82 */ /* 0x000ee80000000800 */
[----:B--2---:R-:W-:Y:S01]  /*2a0a0*/  LEA R34, P6, R42, R123, 0x1 ;  /* 0x0000007b2a227211 */ /* 0x004fe200078c08ff */
[----:B------:R-:W-:-:S03]  /*2a0b0*/  IMAD R201, R201, 0x2, R42 ;  /* 0x00000002c9c97824 */ /* 0x000fc600078e022a */
[----:B------:R-:W-:Y:S02]  /*2a0c0*/  LEA.HI.X.SX32 R35, R42, R122, 0x1, P6 ;  /* 0x0000007a2a237211 */ /* 0x000fe400030f0eff */
[----:B------:R-:W2:Y:S01]  /*2a0d0*/  LDC R42, c[0x0][0x248] ;  /* 0x00009200ff2a7b82 */ /* 0x000ea20000000800 */
[----:B------:R-:W-:Y:S01]  /*2a0e0*/  ISETP.LT.AND P2, PT, R29, UR4, !P0 ;  /* 0x000000041d007c0c */ /* 0x000fe2000c741270 */
[----:B------:R0:W-:Y:S01]  /*2a0f0*/  @P3 STG.E.U16 desc[UR16][R36.64], R85 ;  /* 0x0000005524003986 */ /* 0x0001e2000c101510 */
[----:B------:R-:W-:Y:S01]  /*2a100*/  PRMT R86, R86, 0x7632, R86 ;  /* 0x0000763256567816 */ /* 0x000fe20000000056 */
[----:B------:R-:W-:Y:S01]  /*2a110*/  ULDC UR4, c[0x0][0x22c] ;  /* 0x00008b0000047ab9 */ /* 0x000fe20000000800 */
[----:B----4-:R-:W-:-:S03]  /*2a120*/  IMAD R29, R44, 0x2, R201 ;  /* 0x000000022c1d7824 */ /* 0x010fc600078e02c9 */
[----:B------:R-:W4:Y:S01]  /*2a130*/  LDC R44, c[0x0][0x248] ;  /* 0x00009200ff2c7b82 */ /* 0x000f220000000800 */
[----:B------:R1:W-:Y:S01]  /*2a140*/  @P5 STG.E.U16 desc[UR16][R38.64], R86 ;  /* 0x0000005626005986 */ /* 0x0003e2000c101510 */
[-C--:B0-----:R-:W-:Y:S02]  /*2a150*/  LEA R36, P6, R201, R123.reuse, 0x1 ;  /* 0x0000007bc9247211 */ /* 0x081fe400078c08ff */
[----:B------:R-:W-:Y:S01]  /*2a160*/  ISETP.LT.AND P3, PT, R33, UR4, !P0 ;  /* 0x0000000421007c0c */ /* 0x000fe2000c761270 */
[----:B------:R-:W-:Y:S01]  /*2a170*/  ULDC UR4, c[0x0][0x22c] ;  /* 0x00008b0000047ab9 */ /* 0x000fe20000000800 */
[----:B------:R-:W-:Y:S02]  /*2a180*/  LEA.HI.X.SX32 R37, R201, R122, 0x1, P6 ;  /* 0x0000007ac9257211 */ /* 0x000fe400030f0eff */
[----:B-1----:R-:W-:Y:S02]  /*2a190*/  LEA R38, P6, R29, R123, 0x1 ;  /* 0x0000007b1d267211 */ /* 0x002fe400078c08ff */
[----:B------:R-:W-:-:S02]  /*2a1a0*/  PRMT R87, R87, 0x7632, R87 ;  /* 0x0000763257577816 */ /* 0x000fc40000000057 */
[-C--:B------:R-:W-:Y:S01]  /*2a1b0*/  LEA.HI.X.SX32 R39, R29, R122.reuse, 0x1, P6 ;  /* 0x0000007a1d277211 */ /* 0x080fe200030f0eff */
[----:B---3--:R-:W-:Y:S01]  /*2a1c0*/  IMAD R29, R40, 0x2, R29 ;  /* 0x00000002281d7824 */ /* 0x008fe200078e021d */
[----:B------:R-:W-:Y:S01]  /*2a1d0*/  ISETP.LT.AND P5, PT, R31, UR4, !P0 ;  /* 0x000000041f007c0c */ /* 0x000fe2000c7a1270 */
[----:B------:R-:W-:Y:S01]  /*2a1e0*/  ULDC UR4, c[0x0][0x22c] ;  /* 0x00008b0000047ab9 */ /* 0x000fe20000000800 */
[----:B------:R-:W-:Y:S01]  /*2a1f0*/  @P4 STG.E.U16 desc[UR16][R34.64], R87 ;  /* 0x0000005722004986 */ /* 0x000fe2000c101510 */
[----:B------:R-:W-:Y:S01]  /*2a200*/  ISETP.LT.AND P4, PT, R28, UR4, !P0 ;  /* 0x000000041c007c0c */ /* 0x000fe2000c781270 */
[----:B------:R-:W-:Y:S01]  /*2a210*/  ULDC UR4, c[0x0][0x22c] ;  /* 0x00008b0000047ab9 */ /* 0x000fe20000000800 */
[CC--:B------:R-:W-:Y:S01]  /*2a220*/  LEA R28, P6, R29.reuse, R123.reuse, 0x1 ;  /* 0x0000007b1d1c7211 */ /* 0x0c0fe200078c08ff */
[----:B------:R0:W-:Y:S01]  /*2a230*/  @P2 STG.E.U16 desc[UR16][R36.64], R88 ;  /* 0x0000005824002986 */ /* 0x0001e2000c101510 */
[----:B------:R-:W-:Y:S01]  /*2a240*/  IMAD R31, R46, 0x2, R29 ;  /* 0x000000022e1f7824 */ /* 0x000fe200078e021d */
[----:B------:R-:W-:Y:S01]  /*2a250*/  ISETP.LT.AND P2, PT, R32, UR4, !P0 ;  /* 0x0000000420007c0c */ /* 0x000fe2000c741270 */
[----:B------:R-:W-:Y:S01]  /*2a260*/  ULDC UR4, c[0x0][0x22c] ;  /* 0x00008b0000047ab9 */ /* 0x000fe20000000800 */
[----:B------:R1:W-:Y:S01]  /*2a270*/  @P3 STG.E.U16 desc[UR16][R38.64], R89 ;  /* 0x0000005926003986 */ /* 0x0003e2000c101510 */
[----:B------:R-:W-:Y:S01]  /*2a280*/  LEA.HI.X.SX32 R29, R29, R122, 0x1, P6 ;  /* 0x0000007a1d1d7211 */ /* 0x000fe200030f0eff */
[----:B------:R-:W3:Y:S01]  /*2a290*/  LDC R40, c[0x0][0x248] ;  /* 0x00009200ff287b82 */ /* 0x000ee20000000800 */
[----:B------:R-:W-:Y:S01]  /*2a2a0*/  ISETP.LT.AND P3, PT, R27, UR4, !P0 ;  /* 0x000000041b007c0c */ /* 0x000fe2000c761270 */
[----:B--2---:R-:W-:Y:S01]  /*2a2b0*/  IMAD R27, R42, 0x2, R31 ;  /* 0x000000022a1b7824 */ /* 0x004fe200078e021f */
[----:B------:R-:W-:Y:S01]  /*2a2c0*/  LEA R32, P6, R31, R123, 0x1 ;  /* 0x0000007b1f207211 */ /* 0x000fe200078c08ff */
[----:B------:R-:W-:-:S04]  /*2a2d0*/  ULDC UR4, c[0x0][0x22c] ;  /* 0x00008b0000047ab9 */ /* 0x000fc80000000800 */
[----:B0-----:R-:W0:Y:S01]  /*2a2e0*/  LDC R37, c[0x0][0x248] ;  /* 0x00009200ff257b82 */ /* 0x001e220000000800 */
[----:B------:R-:W-:Y:S01]  /*2a2f0*/  @P5 STG.E.U16 desc[UR16][R28.64], R90 ;  /* 0x0000005a1c005986 */ /* 0x000fe2000c101510 */
[-C--:B------:R-:W-:Y:S01]  /*2a300*/  LEA.HI.X.SX32 R33, R31, R122.reuse, 0x1, P6 ;  /* 0x0000007a1f217211 */ /* 0x080fe200030f0eff */
[----:B----4-:R-:W-:Y:S01]  /*2a310*/  IMAD R36, R44, 0x2, R27 ;  /* 0x000000022c247824 */ /* 0x010fe200078e021b */
[----:B------:R-:W-:Y:S01]  /*2a320*/  ISETP.LT.AND P5, PT, R30, UR4, !P0 ;  /* 0x000000041e007c0c */ /* 0x000fe2000c7a1270 */
[----:B------:R-:W-:Y:S01]  /*2a330*/  ULDC UR4, c[0x0][0x22c] ;  /* 0x00008b0000047ab9 */ /* 0x000fe20000000800 */
[C---:B------:R-:W-:Y:S02]  /*2a340*/  LEA R30, P6, R27.reuse, R123, 0x1 ;  /* 0x0000007b1b1e7211 */ /* 0x040fe400078c08ff */
[----:B-1----:R-:W1:Y:S02]  /*2a350*/  LDC R38, c[0x0][0x248] ;  /* 0x00009200ff267b82 */ /* 0x002e640000000800 */
[----:B------:R-:W-:-:S02]  /*2a360*/  LEA.HI.X.SX32 R31, R27, R122, 0x1, P6 ;  /* 0x0000007a1b1f7211 */ /* 0x000fc400030f0eff */
[-C--:B------:R-:W-:Y:S02]  /*2a370*/  LEA R34, P6, R36, R123.reuse, 0x1 ;  /* 0x0000007b24227211 */ /* 0x080fe400078c08ff */
[----:B------:R-:W-:Y:S02]  /*2a380*/  PRMT R88, R88, 0x7632, R88 ;  /* 0x0000763258587816 */ /* 0x000fe40000000058 */
[----:B------:R-:W-:Y:S01]  /*2a390*/  LEA.HI.X.SX32 R35, R36, R122, 0x1, P6 ;  /* 0x0000007a24237211 */ /* 0x000fe200030f0eff */
[----:B------:R-:W-:Y:S01]  /*2a3a0*/  IMAD R36, R41, 0x2, R36 ;  /* 0x0000000229247824 */ /* 0x000fe200078e0224 */
[----:B------:R-:W-:Y:S01]  /*2a3b0*/  PRMT R89, R89, 0x7632, R89 ;  /* 0x0000763259597816 */ /* 0x000fe20000000059 */
[----:B------:R2:W-:Y:S02]  /*2a3c0*/  @P4 STG.E.U16 desc[UR16][R32.64], R91 ;  /* 0x0000005b20004986 */ /* 0x0005e4000c101510 */
[----:B0-----:R-:W-:Y:S02]  /*2a3d0*/  IMAD R27, R37, 0x2, R36 ;  /* 0x00000002251b7824 */ /* 0x001fe400078e0224 */
[----:B------:R-:W-:Y:S01]  /*2a3e0*/  @P2 STG.E.U16 desc[UR16][R30.64], R88 ;  /* 0x000000581e002986 */ /* 0x000fe2000c101510 */
[----:B--2---:R-:W0:Y:S03]  /*2a3f0*/  LDC R33, c[0x0][0x248] ;  /* 0x00009200ff217b82 */ /* 0x004e260000000800 */
[----:B------:R2:W-:Y:S01]  /*2a400*/  @P3 STG.E.U16 desc[UR16][R34.64], R89 ;  /* 0x0000005922003986 */ /* 0x0005e2000c101510 */
[----:B------:R-:W-:-:S02]  /*2a410*/  LEA R28, P6, R27, R123, 0x1 ;  /* 0x0000007b1b1c7211 */ /* 0x000fc400078c08ff */
[----:B------:R-:W-:Y:S01]  /*2a420*/  ISETP.LT.AND P4, PT, R25, UR4, !P0 ;  /* 0x0000000419007c0c */ /* 0x000fe2000c781270 */
[----:B------:R-:W-:Y:S01]  /*2a430*/  ULDC UR4, c[0x0][0x22c] ;  /* 0x00008b0000047ab9 */ /* 0x000fe20000000800 */
[----:B------:R-:W-:Y:S01]  /*2a440*/  LEA.HI.X.SX32 R29, R27, R122, 0x1, P6 ;  /* 0x0000007a1b1d7211 */ /* 0x000fe200030f0eff */
[----:B-1----:R-:W-:Y:S01]  /*2a450*/  IMAD R27, R38, 0x2, R27 ;  /* 0x00000002261b7824 */ /* 0x002fe200078e021b */
[----:B--2---:R-:W1:Y:S01]  /*2a460*/  LDC R35, c[0x0][0x248] ;  /* 0x00009200ff237b82 */ /* 0x004e620000000800 */
[----:B------:R-:W-:Y:S02]  /*2a470*/  ISETP.LT.AND P2, PT, R24, UR4, !P0 ;  /* 0x0000000418007c0c */ /* 0x000fe4000c741270 */
[----:B---3--:R-:W-:Y:S01]  /*2a480*/  IMAD R32, R40, 0x2, R27 ;  /* 0x0000000228207824 */ /* 0x008fe200078e021b */
[----:B------:R-:W-:Y:S01]  /*2a490*/  LEA R24, P3, R36, R123, 0x1 ;  /* 0x0000007b24187211 */ /* 0x000fe200078608ff */
[----:B------:R-:W-:Y:S01]  /*2a4a0*/  ULDC UR4, c[0x0][0x22c] ;  /* 0x00008b0000047ab9 */ /* 0x000fe20000000800 */
[----:B------:R-:W-:-:S02]  /*2a4b0*/  PRMT R90, R90, 0x7632, R90 ;  /* 0x000076325a5a7816 */ /* 0x000fc4000000005a */
[----:B------:R-:W-:Y:S01]  /*2a4c0*/  LEA.HI.X.SX32 R25, R36, R122, 0x1, P3 ;  /* 0x0000007a24197211 */ /* 0x000fe200018f0eff */
[----:B------:R-:W2:Y:S01]  /*2a4d0*/  LDC R34, c[0x0][0x248] ;  /* 0x00009200ff227b82 */ /* 0x000ea20000000800 */
[----:B------:R-:W-:Y:S02]  /*2a4e0*/  PRMT R91, R91, 0x7632, R91 ;  /* 0x000076325b5b7816 */ /* 0x000fe4000000005b */
[-C--:B------:R-:W-:Y:S01]  /*2a4f0*/  LEA R30, P6, R32, R123.reuse, 0x1 ;  /* 0x0000007b201e7211 */ /* 0x080fe200078c08ff */
[----:B------:R3:W-:Y:S01]  /*2a500*/  @P5 STG.E.U16 desc[UR16][R24.64], R90 ;  /* 0x0000005a18005986 */ /* 0x0007e2000c101510 */
[----:B------:R-:W-:Y:S01]  /*2a510*/  ISETP.LT.AND P3, PT, R26, UR4, !P0 ;  /* 0x000000041a007c0c */ /* 0x000fe2000c761270 */
[----:B------:R-:W-:Y:S02]  /*2a520*/  ULDC UR4, c[0x0][0x22c] ;  /* 0x00008b0000047ab9 */ /* 0x000fe40000000800 */
[----:B------:R-:W4:Y:S01]  /*2a530*/  LDC R36, c[0x0][0x248] ;  /* 0x00009200ff247b82 */ /* 0x000f220000000800 */
[----:B------:R3:W-:Y:S01]  /*2a540*/  @P4 STG.E.U16 desc[UR16][R28.64], R91 ;  /* 0x0000005b1c004986 */ /* 0x0007e2000c101510 */
[----:B------:R-:W-:-:S02]  /*2a550*/  LEA R26, P4, R27, R123, 0x1 ;  /* 0x0000007b1b1a7211 */ /* 0x000fc400078808ff */
[-C--:B------:R-:W-:Y:S01]  /*2a560*/  LEA.HI.X.SX32 R31, R32, R122.reuse, 0x1, P6 ;  /* 0x0000007a201f7211 */ /* 0x080fe200030f0eff */
[----:B0-----:R-:W-:Y:S01]  /*2a570*/  IMAD R32, R33, 0x2, R32 ;  /* 0x0000000221207824 */ /* 0x001fe200078e0220 */
[-C--:B------:R-:W-:Y:S02]  /*2a580*/  LEA.HI.X.SX32 R27, R27, R122.reuse, 0x1, P4 ;  /* 0x0000007a1b1b7211 */ /* 0x080fe400020f0eff */
[----:B------:R-:W-:Y:S01]  /*2a590*/  ISETP.LT.AND P4, PT, R19, UR5, !P0 ;  /* 0x0000000513007c0c */ /* 0x000fe2000c781270 */
[----:B-1----:R-:W-:Y:S01]  /*2a5a0*/  IMAD R19, R35, 0x2, R32 ;  /* 0x0000000223137824 */ /* 0x002fe200078e0220 */
[----:B------:R-:W0:Y:S01]  /*2a5b0*/  LDC R38, c[0x0][0x248] ;  /* 0x00009200ff267b82 */ /* 0x000e220000000800 */
[----:B------:R-:W-:Y:S01]  /*2a5c0*/  ISETP.LT.AND P5, PT, R21, UR4, !P0 ;  /* 0x0000000415007c0c */ /* 0x000fe2000c7a1270 */
[----:B------:R1:W-:Y:S01]  /*2a5d0*/  @P2 STG.E.U16 desc[UR16][R26.64], R92 ;  /* 0x0000005c1a002986 */ /* 0x0003e2000c101510 */
[CC--:B---3--:R-:W-:Y:S01]  /*2a5e0*/  LEA R24, P2, R32.reuse, R123.reuse, 0x1 ;  /* 0x0000007b20187211 */ /* 0x0c8fe200078408ff */
[----:B------:R-:W-:Y:S01]  /*2a5f0*/  ULDC UR4, c[0x0][0x22c] ;  /* 0x00008b0000047ab9 */ /* 0x000fe20000000800 */
[C---:B------:R-:W-:Y:S01]  /*2a600*/  LEA R28, P6, R19.reuse, R123, 0x1 ;  /* 0x0000007b131c7211 */ /* 0x040fe200078c08ff */
[----:B------:R3:W-:Y:S01]  /*2a610*/  @P3 STG.E.U16 desc[UR16][R30.64], R93 ;  /* 0x0000005d1e003986 */ /* 0x0007e2000c101510 */
[-C--:B------:R-:W-:Y:S01]  /*2a620*/  LEA.HI.X.SX32 R25, R32, R122.reuse, 0x1, P2 ;  /* 0x0000007a20197211 */ /* 0x080fe200010f0eff */
[----:B------:R-:W-:Y:S01]  /*2a630*/  ULDC UR5, c[0x0][0x22c] ;  /* 0x00008b0000057ab9 */ /* 0x000fe20000000800 */
[----:B------:R-:W-:Y:S01]  /*2a640*/  LEA.HI.X.SX32 R29, R19, R122, 0x1, P6 ;  /* 0x0000007a131d7211 */ /* 0x000fe200030f0eff */
[----:B--2---:R-:W-:Y:S01]  /*2a650*/  IMAD R19, R34, 0x2, R19 ;  /* 0x0000000222137824 */ /* 0x004fe200078e0213 */
[----:B-1----:R-:W1:Y:S01]  /*2a660*/  LDC R27, c[0x0][0x248] ;  /* 0x00009200ff1b7b82 */ /* 0x002e620000000800 */
[----:B------:R-:W-:-:S02]  /*2a670*/  ISETP.LT.AND P3, PT, R18, UR4, !P0 ;  /* 0x0000000412007c0c */ /* 0x000fc4000c761270 */
[----:B------:R2:W-:Y:S01]  /*2a680*/  @P5 STG.E.U16 desc[UR16][R24.64], R94 ;  /* 0x0000005e18005986 */ /* 0x0005e2000c101510 */
[----:B----4-:R-:W-:-:S04]  /*2a690*/  IMAD R21, R36, 0x2, R19 ;  /* 0x0000000224157824 */ /* 0x010fc800078e0213 */
[----:B---3--:R-:W3:Y:S01]  /*2a6a0*/  LDC R31, c[0x0][0x248] ;  /* 0x00009200ff1f7b82 */ /* 0x008ee20000000800 */
[----:B------:R-:W-:Y:S01]  /*2a6b0*/  ISETP.LT.AND P2, PT, R22, UR5, !P0 ;  /* 0x0000000516007c0c */ /* 0x000fe2000c741270 */
[----:B------:R4:W-:Y:S01]  /*2a6c0*/  @P4 STG.E.U16 desc[UR16][R28.64], R95 ;  /* 0x0000005f1c004986 */ /* 0x0009e2000c101510 */
[-C--:B------:R-:W-:Y:S01]  /*2a6d0*/  LEA R18, P4, R19, R123.reuse, 0x1 ;  /* 0x0000007b13127211 */ /* 0x080fe200078808ff */
[----:B------:R-:W-:Y:S01]  /*2a6e0*/  ULDC UR4, c[0x0][0x22c] ;  /* 0x00008b0000047ab9 */ /* 0x000fe20000000800 */
[----:B------:R-:W-:Y:S01]  /*2a6f0*/  LEA R22, P6, R21, R123, 0x1 ;  /* 0x0000007b15167211 */ /* 0x000fe200078c08ff */
[----:B------:R-:W-:Y:S01]  /*2a700*/  ULDC UR5, c[0x0][0x22c] ;  /* 0x00008b0000057ab9 */ /* 0x000fe20000000800 */
[----:B------:R-:W-:Y:S01]  /*2a710*/  ISETP.LT.AND P5, PT, R23, UR4, !P0 ;  /* 0x0000000417007c0c */ /* 0x000fe2000c7a1270 */
[----:B--2---:R-:W2:Y:S01]  /*2a720*/  LDC R25, c[0x0][0x248] ;  /* 0x00009200ff197b82 */ /* 0x004ea20000000800 */
[----:B------:R-:W-:Y:S01]  /*2a730*/  LEA.HI.X.SX32 R19, R19, R122, 0x1, P4 ;  /* 0x0000007a13137211 */ /* 0x000fe200020f0eff */
[----:B------:R-:W-:Y:S01]  /*2a740*/  ULDC UR4, c[0x0][0x22c] ;  /* 0x00008b0000047ab9 */ /* 0x000fe20000000800 */
[----:B------:R-:W-:-:S02]  /*2a750*/  PRMT R92, R92, 0x7632, R92 ;  /* 0x000076325c5c7816 */ /* 0x000fc4000000005c */
[----:B------:R-:W-:Y:S01]  /*2a760*/  ISETP.LT.AND P4, PT, R10, UR4, !P0 ;  /* 0x000000040a007c0c */ /* 0x000fe2000c781270 */
[----:B------:R-:W-:Y:S01]  /*2a770*/  ULDC UR4, c[0x0][0x22c] ;  /* 0x00008b0000047ab9 */ /* 0x000fe20000000800 */
[----:B------:R-:W-:Y:S01]  /*2a780*/  LEA.HI.X.SX32 R23, R21, R122, 0x1, P6 ;  /* 0x0000007a15177211 */ /* 0x000fe200030f0eff */
[----:B0-----:R-:W-:Y:S01]  /*2a790*/  IMAD R10, R38, 0x2, R21 ;  /* 0x00000002260a7824 */ /* 0x001fe200078e0215 */
[----:B------:R-:W-:Y:S01]  /*2a7a0*/  PRMT R93, R93, 0x7632, R93 ;  /* 0x000076325d5d7816 */ /* 0x000fe2000000005d */
[----:B------:R-:W-:Y:S01]  /*2a7b0*/  @P3 STG.E.U16 desc[UR16][R18.64], R92 ;  /* 0x0000005c12003986 */ /* 0x000fe2000c101510 */
[----:B------:R-:W-:Y:S01]  /*2a7c0*/  ISETP.LT.AND P3, PT, R20, UR4, !P0 ;  /* 0x0000000414007c0c */ /* 0x000fe2000c761270 */
[----:B------:R-:W-:Y:S01]  /*2a7d0*/  ULDC UR4, c[0x0][0x22c] ;  /* 0x00008b0000047ab9 */ /* 0x000fe20000000800 */
[----:B----4-:R-:W0:Y:S01]  /*2a7e0*/  LDC R29, c[0x0][0x248] ;  /* 0x00009200ff1d7b82 */ /* 0x010e220000000800 */
[----:B------:R4:W-:Y:S01]  /*2a7f0*/  @P2 STG.E.U16 desc[UR16][R22.64], R93 ;  /* 0x0000005d16002986 */ /* 0x0009e2000c101510 */
[----:B------:R-:W-:Y:S01]  /*2a800*/  ISETP.LT.AND P6, PT, R16, UR4, !P0 ;  /* 0x0000000410007c0c */ /* 0x000fe2000c7c1270 */
[----:B-1----:R-:W-:Y:S01]  /*2a810*/  IMAD R16, R27, 0x2, R10 ;  /* 0x000000021b107824 */ /* 0x002fe200078e020a */
[----:B------:R-:W-:Y:S01]  /*2a820*/  LEA R20, P2, R10, R123, 0x1 ;  /* 0x0000007b0a147211 */ /* 0x000fe200078408ff */
[----:B------:R-:W-:Y:S01]  /*2a830*/  ULDC UR4, c[0x0][0x22c] ;  /* 0x00008b0000047ab9 */ /* 0x000fe20000000800 */
[----:B------:R-:W-:-:S02]  /*2a840*/  PRMT R94, R94, 0x7632, R94 ;  /* 0x000076325e5e7816 */ /* 0x000fc4000000005e */
[-C--:B------:R-:W-:Y:S01]  /*2a850*/  LEA.HI.X.SX32 R21, R10, R122.reuse, 0x1, P2 ;  /* 0x0000007a0a157211 */ /* 0x080fe200010f0eff */
[----:B---3--:R-:W-:Y:S01]  /*2a860*/  IMAD R10, R31, 0x2, R16 ;  /* 0x000000021f0a7824 */ /* 0x008fe200078e0210 */
[----:B------:R-:W1:Y:S03]  /*2a870*/  LDC R24, c[0x0][0x248] ;  /* 0x00009200ff187b82 */ /* 0x000e660000000800 */
[----:B------:R3:W-:Y:S01]  /*2a880*/  @P5 STG.E.U16 desc[UR16][R20.64], R94 ;  /* 0x0000005e14005986 */ /* 0x0007e2000c101510 */
[-C--:B----4-:R-:W-:Y:S02]  /*2a890*/  LEA R22, P5, R10, R123.reuse, 0x1 ;  /* 0x0000007b0a167211 */ /* 0x090fe400078a08ff */
[----:B------:R-:W-:Y:S02]  /*2a8a0*/  LEA R18, P2, R16, R123, 0x1 ;  /* 0x0000007b10127211 */ /* 0x000fe400078408ff */
[-C--:B------:R-:W-:Y:S01]  /*2a8b0*/  LEA.HI.X.SX32 R23, R10, R122.reuse, 0x1, P5 ;  /* 0x0000007a0a177211 */ /* 0x080fe200028f0eff */
[----:B--2---:R-:W-:Y:S01]  /*2a8c0*/  IMAD R10, R25, 0x2, R10 ;  /* 0x00000002190a7824 */ /* 0x004fe200078e020a */
[----:B------:R-:W-:Y:S01]  /*2a8d0*/  PRMT R95, R95, 0x7632, R95 ;  /* 0x000076325f5f7816 */ /* 0x000fe2000000005f */
[----:B------:R-:W2:Y:S01]  /*2a8e0*/  LDC R25, c[0x0][0x248] ;  /* 0x00009200ff197b82 */ /* 0x000ea20000000800 */
[----:B------:R-:W-:-:S02]  /*2a8f0*/  LEA.HI.X.SX32 R19, R16, R122, 0x1, P2 ;  /* 0x0000007a10137211 */ /* 0x000fc400010f0eff */
[----:B------:R-:W-:Y:S01]  /*2a900*/  ISETP.LT.AND P2, PT, R12, UR4, !P0 ;  /* 0x000000040c007c0c */ /* 0x000fe2000c741270 */
[----:B------:R-:W-:-:S04]  /*2a910*/  ULDC UR4, c[0x0][0x22c] ;  /* 0x00008b0000047ab9 */ /* 0x000fc80000000800 */
[----:B---3--:R-:W3:Y:S01]  /*2a920*/  LDC R21, c[0x0][0x248] ;  /* 0x00009200ff157b82 */ /* 0x008ee20000000800 */
[----:B------:R4:W-:Y:S01]  /*2a930*/  @P4 STG.E.U16 desc[UR16][R18.64], R95 ;  /* 0x0000005f12004986 */ /* 0x0009e2000c101510 */
[----:B------:R-:W-:Y:S01]  /*2a940*/  ISETP.LT.AND P4, PT, R17, UR4, !P0 ;  /* 0x0000000411007c0c */ /* 0x000fe2000c781270 */
[----:B------:R-:W-:Y:S01]  /*2a950*/  ULDC UR4, c[0x0][0x22c] ;  /* 0x00008b0000047ab9 */ /* 0x000fe20000000800 */
[CC--:B------:R-:W-:Y:S01]  /*2a960*/  LEA R12, P5, R10.reuse, R123.reuse, 0x1 ;  /* 0x0000007b0a0c7211 */ /* 0x0c0fe200078a08ff */
[----:B0-----:R-:W-:Y:S01]  /*2a970*/  IMAD R17, R29, 0x2, R10 ;  /* 0x000000021d117824 */ /* 0x001fe200078e020a */
[----:B------:R0:W-:Y:S02]  /*2a980*/  @P3 STG.E.U16 desc[UR16][R22.64], R96 ;  /* 0x0000006016003986 */ /* 0x0001e4000c101510 */
[----:B------:R-:W3:Y:S01]  /*2a990*/  LDC R27, c[0x0][0x248] ;  /* 0x00009200ff1b7b82 */ /* 0x000ee20000000800 */
[----:B------:R-:W-:Y:S01]  /*2a9a0*/  ISETP.LT.AND P3, PT, R13, UR4, !P0 ;  /* 0x000000040d007c0c */ /* 0x000fe2000c761270 */
[----:B------:R-:W-:Y:S01]  /*2a9b0*/  ULDC UR4, c[0x0][0x22c] ;  /* 0x00008b0000047ab9 */ /* 0x000fe20000000800 */
[----:B------:R-:W-:Y:S01]  /*2a9c0*/  LEA.HI.X.SX32 R13, R10, R122, 0x1, P5 ;  /* 0x0000007a0a0d7211 */ /* 0x000fe200028f0eff */
[----:B-1----:R-:W-:Y:S01]  /*2a9d0*/  IMAD R10, R24, 0x2, R17 ;  /* 0x00000002180a7824 */ /* 0x002fe200078e0211 */
[----:B------:R-:W-:-:S03]  /*2a9e0*/  LEA R16, P5, R17, R123, 0x1 ;  /* 0x0000007b11107211 */ /* 0x000fc600078a08ff */
[----:B------:R1:W-:Y:S01]  /*2a9f0*/  @P6 STG.E.U16 desc[UR16][R12.64], R97 ;  /* 0x000000610c006986 */ /* 0x0003e2000c101510 */
[CC--:B----4-:R-:W-:Y:S01]  /*2aa00*/  LEA R18, P6, R10.reuse, R123.reuse, 0x1 ;  /* 0x0000007b0a127211 */ /* 0x0d0fe200078c08ff */
[----:B0-----:R-:W0:Y:S01]  /*2aa10*/  LDC R23, c[0x0][0x248] ;  /* 0x00009200ff177b82 */ /* 0x001e220000000800 */
[-C--:B------:R-:W-:Y:S02]  /*2aa20*/  LEA.HI.X.SX32 R17, R17, R122.reuse, 0x1, P5 ;  /* 0x0000007a11117211 */ /* 0x080fe400028f0eff */
[----:B------:R-:W-:Y:S01]  /*2aa30*/  LEA.HI.X.SX32 R19, R10, R122, 0x1, P6 ;  /* 0x0000007a0a137211 */ /* 0x000fe200030f0eff */
[----:B--2---:R-:W-:Y:S01]  /*2aa40*/  IMAD R10, R25, 0x2, R10 ;  /* 0x00000002190a7824 */ /* 0x004fe200078e020a */
[----:B------:R-:W-:Y:S01]  /*2aa50*/  ISETP.LT.AND P5, PT, R8, UR4, !P0 ;  /* 0x0000000408007c0c */ /* 0x000fe2000c7a1270 */
[----:B------:R2:W-:Y:S01]  /*2aa60*/  @P2 STG.E.U16 desc[UR16][R16.64], R98 ;  /* 0x0000006210002986 */ /* 0x0005e2000c101510 */
[----:B------:R-:W-:Y:S01]  /*2aa70*/  ISETP.LT.AND P6, PT, R14, UR5, !P0 ;  /* 0x000000050e007c0c */ /* 0x000fe2000c7c1270 */
[----:B---3--:R-:W-:Y:S01]  /*2aa80*/  IMAD R8, R21, 0x2, R10 ;  /* 0x0000000215087824 */ /* 0x008fe200078e020a */
[----:B------:R-:W3:Y:S01]  /*2aa90*/  LDC R20, c[0x0][0x248] ;  /* 0x00009200ff147b82 */ /* 0x000ee20000000800 */
[----:B------:R4:W-:Y:S01]  /*2aaa0*/  @P4 STG.E.U16 desc[UR16][R18.64], R99 ;  /* 0x0000006312004986 */ /* 0x0009e2000c101510 */
[----:B-1----:R-:W-:Y:S01]  /*2aab0*/  LEA R12, P4, R10, R123, 0x1 ;  /* 0x0000007b0a0c7211 */ /* 0x002fe200078808ff */
[----:B------:R-:W-:Y:S01]  /*2aac0*/  ULDC UR4, c[0x0][0x22c] ;  /* 0x00008b0000047ab9 */ /* 0x000fe20000000800 */
[----:B------:R-:W-:Y:S01]  /*2aad0*/  PRMT R96, R96, 0x7632, R96 ;  /* 0x0000763260607816 */ /* 0x000fe20000000060 */
[----:B------:R-:W-:-:S03]  /*2aae0*/  ULDC UR5, c[0x0][0x22c] ;  /* 0x00008b0000057ab9 */ /* 0x000fc60000000800 */
[----:B--2---:R-:W1:Y:S01]  /*2aaf0*/  LDC R17, c[0x0][0x248] ;  /* 0x00009200ff117b82 */ /* 0x004e620000000800 */
[-C--:B------:R-:W-:Y:S01]  /*2ab00*/  LEA.HI.X.SX32 R13, R10, R122.reuse, 0x1, P4 ;  /* 0x0000007a0a0d7211 */ /* 0x080fe200020f0eff */
[----:B------:R-:W-:Y:S01]  /*2ab10*/  IMAD R16, R27, 0x2, R8 ;  /* 0x000000021b107824 */ /* 0x000fe200078e0208 */
[CC--:B------:R-:W-:Y:S02]  /*2ab20*/  LEA R14, P4, R8.reuse, R123.reuse, 0x1 ;  /* 0x0000007b080e7211 */ /* 0x0c0fe400078808ff */
[----:B------:R-:W-:Y:S01]  /*2ab30*/  ISETP.LT.AND P2, PT, R15, UR4, !P0 ;  /* 0x000000040f007c0c */ /* 0x000fe2000c741270 */
[----:B------:R-:W-:Y:S01]  /*2ab40*/  ULDC UR4, c[0x0][0x22c] ;  /* 0x00008b0000047ab9 */ /* 0x000fe20000000800 */
[----:B------:R-:W-:Y:S01]  /*2ab50*/  LEA.HI.X.SX32 R15, R8, R122, 0x1, P4 ;  /* 0x0000007a080f7211 */ /* 0x000fe200020f0eff */
[----:B----4-:R-:W2:Y:S01]  /*2ab60*/  LDC R19, c[0x0][0x248] ;  /* 0x00009200ff137b82 */ /* 0x010ea20000000800 */
[----:B------:R-:W-:Y:S01]  /*2ab70*/  LEA R10, P4, R16, R123, 0x1 ;  /* 0x0000007b100a7211 */ /* 0x000fe200078808ff */
[----:B------:R-:W-:Y:S01]  /*2ab80*/  @P3 STG.E.U16 desc[UR16][R12.64], R96 ;  /* 0x000000600c003986 */ /* 0x000fe2000c101510 */
[----:B------:R-:W-:Y:S01]  /*2ab90*/  ISETP.LT.AND P3, PT, R11, UR4, !P0 ;  /* 0x000000040b007c0c */ /* 0x000fe2000c761270 */
[----:B------:R-:W-:Y:S01]  /*2aba0*/  ULDC UR4, c[0x0][0x22c] ;  /* 0x00008b0000047ab9 */ /* 0x000fe20000000800 */
[----:B------:R-:W-:-:S02]  /*2abb0*/  PRMT R97, R97, 0x7632, R97 ;  /* 0x0000763261617816 */ /* 0x000fc40000000061 */
[-C--:B------:R-:W-:Y:S01]  /*2abc0*/  LEA.HI.X.SX32 R11, R16, R122.reuse, 0x1, P4 ;  /* 0x0000007a100b7211 */ /* 0x080fe200020f0eff */
[----:B0-----:R-:W-:Y:S01]  /*2abd0*/  IMAD R16, R23, 0x2, R16 ;  /* 0x0000000217107824 */ /* 0x001fe200078e0210 */
[----:B------:R-:W-:Y:S01]  /*2abe0*/  PRMT R98, R98, 0x7632, R98 ;  /* 0x0000763262627816 */ /* 0x000fe20000000062 */
[----:B------:R0:W-:Y:S01]  /*2abf0*/  @P5 STG.E.U16 desc[UR16][R14.64], R97 ;  /* 0x000000610e005986 */ /* 0x0001e2000c101510 */
[----:B------:R-:W-:Y:S01]  /*2ac00*/  ISETP.LT.AND P4, PT, R3, UR4, !P0 ;  /* 0x0000000403007c0c */ /* 0x000fe2000c781270 */
[----:B------:R-:W-:Y:S01]  /*2ac10*/  ULDC UR4, c[0x0][0x22c] ;  /* 0x00008b0000047ab9 */ /* 0x000fe20000000800 */
[C---:B------:R-:W-:Y:S01]  /*2ac20*/  LEA R8, P5, R16.reuse, R123, 0x1 ;  /* 0x0000007b10087211 */ /* 0x040fe200078a08ff */
[----:B------:R4:W-:Y:S01]  /*2ac30*/  @P2 STG.E.U16 desc[UR16][R10.64], R98 ;  /* 0x000000620a002986 */ /* 0x0009e2000c101510 */
[----:B------:R-:W-:Y:S01]  /*2ac40*/  ISETP.LT.AND P2, PT, R9, UR4, !P0 ;  /* 0x0000000409007c0c */ /* 0x000fe2000c741270 */
[----:B-1----:R-:W-:Y:S01]  /*2ac50*/  IMAD R3, R17, 0x2, R16 ;  /* 0x0000000211037824 */ /* 0x002fe200078e0210 */
[----:B------:R-:W-:Y:S01]  /*2ac60*/  LEA.HI.X.SX32 R9, R16, R122, 0x1, P5 ;  /* 0x0000007a10097211 */ /* 0x000fe200028f0eff */
[----:B------:R-:W1:Y:S01]  /*2ac70*/  LDC R17, c[0x0][0x248] ;  /* 0x00009200ff117b82 */ /* 0x000e620000000800 */
[----:B------:R-:W-:Y:S01]  /*2ac80*/  PRMT R99, R99, 0x7632, R99 ;  /* 0x0000763263637816 */ /* 0x000fe20000000063 */
[----:B------:R-:W-:-:S06]  /*2ac90*/  ULDC UR4, c[0x0][0x22c] ;  /* 0x00008b0000047ab9 */ /* 0x000fcc0000000800 */
[----:B0-----:R-:W0:Y:S01]  /*2aca0*/  LDC R15, c[0x0][0x248] ;  /* 0x00009200ff0f7b82 */ /* 0x001e220000000800 */
[----:B---3--:R-:W-:-:S07]  /*2acb0*/  IMAD R14, R20, 0x2, R3 ;  /* 0x00000002140e7824 */ /* 0x008fce00078e0203 */
[----:B------:R-:W3:Y:S01]  /*2acc0*/  LDC R16, c[0x0][0x248] ;  /* 0x00009200ff107b82 */ /* 0x000ee20000000800 */
[CC--:B------:R-:W-:Y:S01]  /*2acd0*/  LEA R12, P5, R3.reuse, R123.reuse, 0x1 ;  /* 0x0000007b030c7211 */ /* 0x0c0fe200078a08ff */
[----:B------:R0:W-:Y:S01]  /*2ace0*/  @P6 STG.E.U16 desc[UR16][R8.64], R99 ;  /* 0x0000006308006986 */ /* 0x0001e2000c101510 */
[CC--:B----4-:R-:W-:Y:S02]  /*2acf0*/  LEA R10, P6, R14.reuse, R123.reuse, 0x1 ;  /* 0x0000007b0e0a7211 */ /* 0x0d0fe400078c08ff */
[-C--:B------:R-:W-:Y:S02]  /*2ad00*/  LEA.HI.X.SX32 R13, R3, R122.reuse, 0x1, P5 ;  /* 0x0000007a030d7211 */ /* 0x080fe400028f0eff */
[----:B------:R-:W-:Y:S01]  /*2ad10*/  LEA.HI.X.SX32 R11, R14, R122, 0x1, P6 ;  /* 0x0000007a0e0b7211 */ /* 0x000fe200030f0eff */
[----:B--2---:R-:W-:Y:S01]  /*2ad20*/  IMAD R14, R19, 0x2, R14 ;  /* 0x00000002130e7824 */ /* 0x004fe200078e020e */
[----:B------:R-:W-:Y:S01]  /*2ad30*/  ISETP.LT.AND P5, PT, R7, UR4, !P0 ;  /* 0x0000000407007c0c */ /* 0x000fe2000c7a1270 */
[----:B------:R-:W-:Y:S01]  /*2ad40*/  ULDC UR4, c[0x0][0x22c] ;  /* 0x00008b0000047ab9 */ /* 0x000fe20000000800 */
[----:B------:R3:W-:Y:S01]  /*2ad50*/  @P3 STG.E.U16 desc[UR16][R12.64], R100 ;  /* 0x000000640c003986 */ /* 0x0007e2000c101510 */
[----:B------:R-:W-:Y:S01]  /*2ad60*/  ISETP.LT.AND P3, PT, R6, UR4, !P0 ;  /* 0x0000000406007c0c */ /* 0x000fe2000c761270 */
[----:B------:R-:W-:Y:S01]  /*2ad70*/  ULDC UR4, c[0x0][0x22c] ;  /* 0x00008b0000047ab9 */ /* 0x000fe20000000800 */
[----:B------:R-:W-:Y:S01]  /*2ad80*/  LEA R6, P6, R14, R123, 0x1 ;  /* 0x0000007b0e067211 */ /* 0x000fe200078c08ff */
[----:B0-----:R-:W-:-:S03]  /*2ad90*/  IMAD R3, R15, 0x2, R14 ;  /* 0x000000020f037824 */ /* 0x001fc600078e020e */
[----:B------:R-:W-:Y:S01]  /*2ada0*/  LEA.HI.X.SX32 R7, R14, R122, 0x1, P6 ;  /* 0x0000007a0e077211 */ /* 0x000fe200030f0eff */
[----:B------:R0:W-:Y:S01]  /*2adb0*/  @P4 STG.E.U16 desc[UR16][R10.64], R101 ;  /* 0x000000650a004986 */ /* 0x0001e2000c101510 */
[----:B------:R-:W2:Y:S01]  /*2adc0*/  LDC R14, c[0x0][0x248] ;  /* 0x00009200ff0e7b82 */ /* 0x000ea20000000800 */
[----:B------:R-:W-:Y:S01]  /*2add0*/  LEA R8, P6, R3, R123, 0x1 ;  /* 0x0000007b03087211 */ /* 0x000fe200078c08ff */
[----:B---3--:R-:W-:-:S06]  /*2ade0*/  IMAD R12, R16, 0x2, R3 ;  /* 0x00000002100c7824 */ /* 0x008fcc00078e0203 */
[----:B------:R-:W3:Y:S01]  /*2adf0*/  LDC R13, c[0x0][0x248] ;  /* 0x00009200ff0d7b82 */ /* 0x000ee20000000800 */
[----:B------:R-:W-:Y:S01]  /*2ae00*/  ISETP.LT.AND P4, PT, R4, UR4, !P0 ;  /* 0x0000000404007c0c */ /* 0x000fe2000c781270 */
[----:B------:R-:W-:Y:S01]  /*2ae10*/  ULDC UR4, c[0x0][0x22c] ;  /* 0x00008b0000047ab9 */ /* 0x000fe20000000800 */
[----:B------:R-:W-:Y:S02]  /*2ae20*/  LEA.HI.X.SX32 R9, R3, R122, 0x1, P6 ;  /* 0x0000007a03097211 */ /* 0x000fe400030f0eff */
[----:B------:R-:W-:-:S03]  /*2ae30*/  LEA R4, P6, R12, R123, 0x1 ;  /* 0x0000007b0c047211 */ /* 0x000fc600078c08ff */
[----:B0-----:R-:W0:Y:S01]  /*2ae40*/  LDC R11, c[0x0][0x248] ;  /* 0x00009200ff0b7b82 */ /* 0x001e220000000800 */
[----:B------:R0:W-:Y:S01]  /*2ae50*/  @P2 STG.E.U16 desc[UR16][R6.64], R102 ;  /* 0x0000006606002986 */ /* 0x0001e2000c101510 */
[----:B------:R-:W-:Y:S01]  /*2ae60*/  ISETP.LT.AND P2, PT, R5, UR4, !P0 ;  /* 0x0000000405007c0c */ /* 0x000fe2000c741270 */
[----:B-1----:R-:W-:Y:S01]  /*2ae70*/  IMAD R10, R17, 0x2, R12 ;  /* 0x00000002110a7824 */ /* 0x002fe200078e020c */
[----:B------:R-:W-:Y:S01]  /*2ae80*/  LEA.HI.X.SX32 R5, R12, R122, 0x1, P6 ;  /* 0x0000007a0c057211 */ /* 0x000fe200030f0eff */
[----:B------:R-:W-:Y:S01]  /*2ae90*/  ULDC UR4, c[0x0][0x22c] ;  /* 0x00008b0000047ab9 */ /* 0x000fe20000000800 */
[----:B------:R-:W-:Y:S02]  /*2aea0*/  PRMT R100, R100, 0x7632, R100 ;  /* 0x0000763264647816 */ /* 0x000fe40000000064 */
[----:B------:R-:W1:Y:S01]  /*2aeb0*/  LDC R12, c[0x0][0x248] ;  /* 0x00009200ff0c7b82 */ /* 0x000e620000000800 */
[----:B------:R-:W-:Y:S01]  /*2aec0*/  @P5 STG.E.U16 desc[UR16][R8.64], R103 ;  /* 0x0000006708005986 */ /* 0x000fe2000c101510 */
[----:B------:R-:W-:Y:S01]  /*2aed0*/  ISETP.LT.AND P5, PT, R2, UR4, !P0 ;  /* 0x0000000402007c0c */ /* 0x000fe2000c7a1270 */
[----:B------:R-:W-:-:S02]  /*2aee0*/  ULDC UR4, c[0x0][0x22c] ;  /* 0x00008b0000047ab9 */ /* 0x000fc40000000800 */
[----:B------:R4:W-:Y:S01]  /*2aef0*/  @P3 STG.E.U16 desc[UR16][R4.64], R100 ;  /* 0x0000006404003986 */ /* 0x0009e2000c101510 */
[CC--:B------:R-:W-:Y:S02]  /*2af00*/  LEA R2, P3, R10.reuse, R123.reuse, 0x1 ;  /* 0x0000007b0a027211 */ /* 0x0c0fe400078608ff */
[----:B------:R-:W-:Y:S02]  /*2af10*/  PRMT R101, R101, 0x7632, R101 ;  /* 0x0000763265657816 */ /* 0x000fe40000000065 */
[----:B------:R-:W-:Y:S01]  /*2af20*/  LEA.HI.X.SX32 R3, R10, R122, 0x1, P3 ;  /* 0x0000007a0a037211 */ /* 0x000fe200018f0eff */
[----:B---3--:R-:W-:Y:S02]  /*2af30*/  IMAD R10, R13, 0x2, R10 ;  /* 0x000000020d0a7824 */ /* 0x008fe400078e020a */
[----:B------:R-:W3:Y:S02]  /*2af40*/  LDC R13, c[0x0][0x248] ;  /* 0x00009200ff0d7b82 */ /* 0x000ee40000000800 */
[----:B------:R2:W-:Y:S01]  /*2af50*/  @P4 STG.E.U16 desc[UR16][R2.64], R101 ;  /* 0x0000006502004986 */ /* 0x0005e2000c101510 */
[----:B0-----:R-:W-:Y:S01]  /*2af60*/  IMAD R7, R11, 0x2, R10 ;  /* 0x000000020b077824 */ /* 0x001fe200078e020a */
[----:B----4-:R-:W-:-:S04]  /*2af70*/  LEA R4, P4, R10, R123, 0x1 ;  /* 0x0000007b0a047211 */ /* 0x010fc800078808ff */
[----:B------:R-:W0:Y:S01]  /*2af80*/  LDC R11, c[0x0][0x248] ;  /* 0x00009200ff0b7b82 */ /* 0x000e220000000800 */
[-C--:B------:R-:W-:Y:S02]  /*2af90*/  LEA.HI.X.SX32 R5, R10, R122.reuse, 0x1, P4 ;  /* 0x0000007a0a057211 */ /* 0x080fe400020f0eff */
[-C--:B------:R-:W-:Y:S01]  /*2afa0*/  LEA R6, P4, R7, R123.reuse, 0x1 ;  /* 0x0000007b07067211 */ /* 0x080fe200078808ff */
[----:B-1----:R-:W-:Y:S01]  /*2afb0*/  IMAD R9, R12, 0x2, R7 ;  /* 0x000000020c097824 */ /* 0x002fe200078e0207 */
[----:B------:R-:W-:Y:S02]  /*2afc0*/  PRMT R102, R102, 0x7632, R102 ;  /* 0x0000763266667816 */ /* 0x000fe40000000066 */
[----:B--2---:R-:W-:Y:S01]  /*2afd0*/  PRMT R3, R103, 0x7632, R3 ;  /* 0x0000763267037816 */ /* 0x004fe20000000003 */
[----:B------:R-:W-:Y:S01]  /*2afe0*/  IMAD R10, R14, 0x2, R9 ;  /* 0x000000020e0a7824 */ /* 0x000fe200078e0209 */
[----:B------:R-:W-:Y:S01]  /*2aff0*/  LEA.HI.X.SX32 R7, R7, R122, 0x1, P4 ;  /* 0x0000007a07077211 */ /* 0x000fe200020f0eff */
[----:B------:R-:W1:Y:S01]  /*2b000*/  LDC R12, c[0x0][0x248] ;  /* 0x00009200ff0c7b82 */ /* 0x000e620000000800 */
[----:B------:R-:W-:Y:S01]  /*2b010*/  ISETP.LT.AND P3, PT, R179, UR4, !P0 ;  /* 0x00000004b3007c0c */ /* 0x000fe2000c761270 */
[----:B------:R-:W-:Y:S01]  /*2b020*/  @P2 STG.E.U16 desc[UR16][R4.64], R102 ;  /* 0x0000006604002986 */ /* 0x000fe2000c101510 */
[----:B------:R-:W-:Y:S01]  /*2b030*/  LEA R2, P4, R9, R123, 0x1 ;  /* 0x0000007b09027211 */ /* 0x000fe200078808ff */
[----:B------:R-:W-:-:S02]  /*2b040*/  ULDC UR4, c[0x0][0x22c] ;  /* 0x00008b0000047ab9 */ /* 0x000fc40000000800 */
[----:B------:R2:W-:Y:S01]  /*2b050*/  @P5 STG.E.U16 desc[UR16][R6.64], R3 ;  /* 0x0000000306005986 */ /* 0x0005e2000c101510 */
[----:B------:R-:W-:Y:S01]  /*2b060*/  LEA R8, P5, R10, R123, 0x1 ;  /* 0x0000007b0a087211 */ /* 0x000fe200078a08ff */
[----:B------:R-:W4:Y:S01]  /*2b070*/  LDC R14, c[0x0][0x248] ;  /* 0x00009200ff0e7b82 */ /* 0x000f220000000800 */
[----:B------:R-:W-:Y:S01]  /*2b080*/  ISETP.LT.AND P6, PT, R180, UR5, !P0 ;  /* 0x00000005b4007c0c */ /* 0x000fe2000c7c1270 */
[----:B------:R-:W-:Y:S01]  /*2b090*/  ULDC UR5, c[0x0][0x22c] ;  /* 0x00008b0000057ab9 */ /* 0x000fe20000000800 */
[----:B------:R-:W-:Y:S01]  /*2b0a0*/  ISETP.LT.AND P2, PT, R181, UR4, !P0 ;  /* 0x00000004b5007c0c */ /* 0x000fe2000c741270 */
[----:B------:R-:W-:Y:S01]  /*2b0b0*/  ULDC UR4, c[0x0][0x22c] ;  /* 0x00008b0000047ab9 */ /* 0x000fe20000000800 */
[-C--:B--2---:R-:W-:Y:S02]  /*2b0c0*/  LEA.HI.X.SX32 R3, R9, R122.reuse, 0x1, P4 ;  /* 0x0000007a09037211 */ /* 0x084fe400020f0eff */
[----:B------:R-:W-:Y:S01]  /*2b0d0*/  LEA.HI.X.SX32 R9, R10, R122, 0x1, P5 ;  /* 0x0000007a0a097211 */ /* 0x000fe200028f0eff */
[----:B---3--:R-:W-:-:S02]  /*2b0e0*/  IMAD R10, R13, 0x2, R10 ;  /* 0x000000020d0a7824 */ /* 0x008fc400078e020a */
[----:B------:R-:W2:Y:S01]  /*2b0f0*/  LDC R13, c[0x0][0x248] ;  /* 0x00009200ff0d7b82 */ /* 0x000ea20000000800 */
[----:B------:R-:W-:Y:S01]  /*2b100*/  @P3 STG.E.U16 desc[UR16][R2.64], R104 ;  /* 0x0000006802003986 */ /* 0x000fe2000c101510 */
[----:B0-----:R-:W-:Y:S01]  /*2b110*/  IMAD R11, R11, 0x2, R10 ;  /* 0x000000020b0b7824 */ /* 0x001fe200078e020a */
[-C--:B------:R-:W-:Y:S02]  /*2b120*/  LEA R4, P3, R10, R123.reuse, 0x1 ;  /* 0x0000007b0a047211 */ /* 0x080fe400078608ff */
[----:B------:R-:W-:Y:S01]  /*2b130*/  ISETP.LT.AND P4, PT, R186, UR4, !P0 ;  /* 0x00000004ba007c0c */ /* 0x000fe2000c781270 */
[----:B------:R4:W-:Y:S01]  /*2b140*/  @P6 STG.E.U16 desc[UR16][R8.64], R105 ;  /* 0x0000006908006986 */ /* 0x0009e2000c101510 */
[-C--:B------:R-:W-:Y:S01]  /*2b150*/  LEA.HI.X.SX32 R5, R10, R122.reuse, 0x1, P3 ;  /* 0x0000007a0a057211 */ /* 0x080fe200018f0eff */
[----:B------:R-:W-:Y:S01]  /*2b160*/  ULDC UR4, c[0x0][0x22c] ;  /* 0x00008b0000047ab9 */ /* 0x000fe20000000800 */
[CC--:B------:R-:W-:Y:S01]  /*2b170*/  LEA R6, P6, R11.reuse, R123.reuse, 0x1 ;  /* 0x0000007b0b067211 */ /* 0x0c0fe200078c08ff */
[----:B------:R-:W0:Y:S03]  /*2b180*/  LDC R10, c[0x0][0x248] ;  /* 0x00009200ff0a7b82 */ /* 0x000e260000000800 */
[----:B------:R-:W-:Y:S01]  /*2b190*/  LEA.HI.X.SX32 R7, R11, R122, 0x1, P6 ;  /* 0x0000007a0b077211 */ /* 0x000fe200030f0eff */
[----:B-1----:R-:W-:Y:S01]  /*2b1a0*/  IMAD R11, R12, 0x2, R11 ;  /* 0x000000020c0b7824 */ /* 0x002fe200078e020b */
[----:B------:R1:W-:Y:S03]  /*2b1b0*/  @P2 STG.E.U16 desc[UR16][R4.64], R106 ;  /* 0x0000006a04002986 */ /* 0x0003e6000c101510 */
[----:B------:R-:W3:Y:S01]  /*2b1c0*/  LDC R12, c[0x0][0x248] ;  /* 0x00009200ff0c7b82 */ /* 0x000ee20000000800 */
[----:B------:R1:W-:Y:S01]  /*2b1d0*/  @P4 STG.E.U16 desc[UR16][R6.64], R107 ;  /* 0x0000006b06004986 */ /* 0x0003e2000c101510 */
[----:B----4-:R-:W-:Y:S01]  /*2b1e0*/  IMAD R8, R14, 0x2, R11 ;  /* 0x000000020e087824 */ /* 0x010fe200078e020b */
[----:B------:R-:W-:-:S02]  /*2b1f0*/  LEA R2, P4, R11, R123, 0x1 ;  /* 0x0000007b0b027211 */ /* 0x000fc400078808ff */
[----:B------:R-:W-:Y:S01]  /*2b200*/  ISETP.LT.AND P5, PT, R187, UR4, !P0 ;  /* 0x00000004bb007c0c */ /* 0x000fe2000c7a1270 */
[----:B--2---:R-:W-:Y:S01]  /*2b210*/  IMAD R9, R13, 0x2, R8 ;  /* 0x000000020d097824 */ /* 0x004fe200078e0208 */
[-C--:B------:R-:W-:Y:S01]  /*2b220*/  LEA.HI.X.SX32 R3, R11, R122.reuse, 0x1, P4 ;  /* 0x0000007a0b037211 */ /* 0x080fe200020f0eff */
[----:B------:R-:W-:Y:S01]  /*2b230*/  ULDC UR4, c[0x0][0x22c] ;  /* 0x00008b0000047ab9 */ /* 0x000fe20000000800 */
[-C--:B-1----:R-:W-:Y:S01]  /*2b240*/  LEA R4, P6, R8, R123.reuse, 0x1 ;  /* 0x0000007b08047211 */ /* 0x082fe200078c08ff */
[----:B------:R-:W1:Y:S01]  /*2b250*/  LDC R11, c[0x0][0x248] ;  /* 0x00009200ff0b7b82 */ /* 0x000e620000000800 */
[----:B------:R-:W-:Y:S02]  /*2b260*/  ISETP.LT.AND P3, PT, R188, UR5, !P0 ;  /* 0x00000005bc007c0c */ /* 0x000fe4000c761270 */
[----:B------:R-:W-:Y:S02]  /*2b270*/  LEA.HI.X.SX32 R5, R8, R122, 0x1, P6 ;  /* 0x0000007a08057211 */ /* 0x000fe400030f0eff */
[----:B------:R-:W-:Y:S01]  /*2b280*/  ISETP.LT.AND P2, PT, R189, UR4, !P0 ;  /* 0x00000004bd007c0c */ /* 0x000fe2000c741270 */
[----:B------:R-:W-:Y:S01]  /*2b290*/  ULDC UR4, c[0x0][0x22c] ;  /* 0x00008b0000047ab9 */ /* 0x000fe20000000800 */
[----:B------:R-:W-:Y:S01]  /*2b2a0*/  LEA R6, P6, R9, R123, 0x1 ;  /* 0x0000007b09067211 */ /* 0x000fe200078c08ff */
[----:B------:R-:W2:Y:S01]  /*2b2b0*/  LDC R13, c[0x0][0x248] ;  /* 0x00009200ff0d7b82 */ /* 0x000ea20000000800 */
[----:B------:R-:W-:-:S02]  /*2b2c0*/  PRMT R104, R104, 0x7632, R104 ;  /* 0x0000763268687816 */ /* 0x000fc40000000068 */
[----:B------:R-:W-:Y:S01]  /*2b2d0*/  LEA.HI.X.SX32 R7, R9, R122, 0x1, P6 ;  /* 0x0000007a09077211 */ /* 0x000fe200030f0eff */
[----:B0-----:R-:W-:Y:S01]  /*2b2e0*/  IMAD R9, R10, 0x2, R9 ;  /* 0x000000020a097824 */ /* 0x001fe200078e0209 */
[----:B------:R-:W-:Y:S01]  /*2b2f0*/  PRMT R105, R105, 0x7632, R105 ;  /* 0x0000763269697816 */ /* 0x000fe20000000069 */
[----:B------:R0:W-:Y:S02]  /*2b300*/  @P5 STG.E.U16 desc[UR16][R2.64], R104 ;  /* 0x0000006802005986 */ /* 0x0001e4000c101510 */
[----:B------:R-:W4:Y:S01]  /*2b310*/  LDC R10, c[0x0][0x248] ;  /* 0x00009200ff0a7b82 */ /* 0x000f220000000800 */
[----:B---3--:R-:W-:Y:S01]  /*2b320*/  IMAD R8, R12, 0x2, R9 ;  /* 0x000000020c087824 */ /* 0x008fe200078e0209 */
[----:B------:R-:W-:Y:S01]  /*2b330*/  @P3 STG.E.U16 desc[UR16][R4.64], R105 ;  /* 0x0000006904003986 */ /* 0x000fe2000c101510 */
[----:B------:R-:W-:Y:S01]  /*2b340*/  ISETP.LT.AND P4, PT, R194, UR4, !P0 ;  /* 0x00000004c2007c0c */ /* 0x000fe2000c781270 */
[----:B------:R-:W-:-:S04]  /*2b350*/  ULDC UR4, c[0x0][0x22c] ;  /* 0x00008b0000047ab9 */ /* 0x000fc80000000800 */
[----:B------:R-:W3:Y:S01]  /*2b360*/  LDC R12, c[0x0][0x248] ;  /* 0x00009200ff0c7b82 */ /* 0x000ee20000000800 */
[----:B0-----:R-:W-:Y:S02]  /*2b370*/  PRMT R3, R106, 0x7632, R3 ;  /* 0x000076326a037816 */ /* 0x001fe40000000003 */
[----:B------:R-:W-:-:S03]  /*2b380*/  LEA R2, P6, R9, R123, 0x1 ;  /* 0x0000007b09027211 */ /* 0x000fc600078c08ff */
[----:B------:R0:W-:Y:S02]  /*2b390*/  @P2 STG.E.U16 desc[UR16][R6.64], R3 ;  /* 0x0000000306002986 */ /* 0x0001e4000c101510 */
[----:B------:R-:W3:Y:S01]  /*2b3a0*/  LDC R14, c[0x0][0x248] ;  /* 0x00009200ff0e7b82 */ /* 0x000ee20000000800 */
[----:B------:R-:W-:Y:S01]  /*2b3b0*/  ISETP.LT.AND P5, PT, R195, UR4, !P0 ;  /* 0x00000004c3007c0c */ /* 0x000fe2000c7a1270 */
[----:B------:R-:W-:Y:S01]  /*2b3c0*/  ULDC UR4, c[0x0][0x22c] ;  /* 0x00008b0000047ab9 */ /* 0x000fe20000000800 */
[----:B0-----:R-:W-:Y:S02]  /*2b3d0*/  LEA.HI.X.SX32 R3, R9, R122, 0x1, P6 ;  /* 0x0000007a09037211 */ /* 0x001fe400030f0eff */
[----:B------:R-:W-:-:S04]  /*2b3e0*/  LEA R4, P6, R8, R123, 0x1 ;  /* 0x0000007b08047211 */ /* 0x000fc800078c08ff */
[-C--:B------:R-:W-:Y:S01]  /*2b3f0*/  LEA.HI.X.SX32 R5, R8, R122.reuse, 0x1, P6 ;  /* 0x0000007a08057211 */ /* 0x080fe200030f0eff */
[----:B-1----:R-:W-:Y:S02]  /*2b400*/  IMAD R8, R11, 0x2, R8 ;  /* 0x000000020b087824 */ /* 0x002fe400078e0208 */
[----:B------:R-:W0:Y:S01]  /*2b410*/  LDC R11, c[0x0][0x248] ;  /* 0x00009200ff0b7b82 */ /* 0x000e220000000800 */
[----:B------:R-:W-:Y:S01]  /*2b420*/  ISETP.LT.AND P3, PT, R196, UR4, !P0 ;  /* 0x00000004c4007c0c */ /* 0x000fe2000c761270 */
[----:B------:R-:W-:Y:S01]  /*2b430*/  ULDC UR4, c[0x0][0x22c] ;  /* 0x00008b0000047ab9 */ /* 0x000fe20000000800 */
[----:B------:R-:W-:Y:S01]  /*2b440*/  PRMT R107, R107, 0x7632, R107 ;  /* 0x000076326b6b7816 */ /* 0x000fe2000000006b */
[----:B--2---:R-:W-:Y:S01]  /*2b450*/  IMAD R9, R13, 0x2, R8 ;  /* 0x000000020d097824 */ /* 0x004fe200078e0208 */
[----:B------:R-:W-:Y:S02]  /*2b460*/  LEA R6, P6, R8, R123, 0x1 ;  /* 0x0000007b08067211 */ /* 0x000fe400078c08ff */
[----:B------:R-:W-:Y:S01]  /*2b470*/  ISETP.LT.AND P2, PT, R202, UR4, !P0 ;  /* 0x00000004ca007c0c */ /* 0x000fe2000c741270 */
[----:B------:R-:W-:Y:S01]  /*2b480*/  ULDC UR4, c[0x0][0x22c] ;  /* 0x00008b0000047ab9 */ /* 0x000fe20000000800 */
[----:B------:R-:W1:Y:S01]  /*2b490*/  LDC R13, c[0x0][0x248] ;  /* 0x00009200ff0d7b82 */ /* 0x000e620000000800 */
[----:B------:R2:W-:Y:S01]  /*2b4a0*/  @P4 STG.E.U16 desc[UR16][R2.64], R107 ;  /* 0x0000006b02004986 */ /* 0x0005e2000c101510 */
[----:B------:R-:W-:Y:S01]  /*2b4b0*/  ISETP.LT.AND P4, PT, R204, UR4, !P0 ;  /* 0x00000004cc007c0c */ /* 0x000fe2000c781270 */
[----:B------:R-:W-:Y:S01]  /*2b4c0*/  ULDC UR4, c[0x0][0x22c] ;  /* 0x00008b0000047ab9 */ /* 0x000fe20000000800 */
[----:B------:R-:W-:Y:S01]  /*2b4d0*/  LEA.HI.X.SX32 R7, R8, R122, 0x1, P6 ;  /* 0x0000007a08077211 */ /* 0x000fe200030f0eff */
[----:B------:R4:W-:Y:S01]  /*2b4e0*/  @P5 STG.E.U16 desc[UR16][R4.64], R208 ;  /* 0x000000d004005986 */ /* 0x0009e2000c101510 */
[----:B------:R-:W-:Y:S01]  /*2b4f0*/  ISETP.LT.AND P5, PT, R205, UR4, !P0 ;  /* 0x00000004cd007c0c */ /* 0x000fe2000c7a1270 */
[----:B------:R-:W-:-:S02]  /*2b500*/  ULDC UR4, c[0x0][0x22c] ;  /* 0x00008b0000047ab9 */ /* 0x000fc40000000800 */
[----:B------:R0:W-:Y:S01]  /*2b510*/  @P3 STG.E.U16 desc[UR16][R6.64], R209 ;  /* 0x000000d106003986 */ /* 0x0001e2000c101510 */
[----:B--2---:R-:W-:Y:S01]  /*2b520*/  LEA R2, P6, R9, R123, 0x1 ;  /* 0x0000007b09027211 */ /* 0x004fe200078c08ff */
[----:B----4-:R-:W-:-:S03]  /*2b530*/  IMAD R5, R10, 0x2, R9 ;  /* 0x000000020a057824 */ /* 0x010fc600078e0209 */
[-C--:B------:R-:W-:Y:S02]  /*2b540*/  LEA.HI.X.SX32 R3, R9, R122.reuse, 0x1, P6 ;  /* 0x0000007a09037211 */ /* 0x080fe400030f0eff */
[----:B------:R-:W-:Y:S01]  /*2b550*/  ISETP.LT.AND P3, PT, R206, UR4, !P0 ;  /* 0x00000004ce007c0c */ /* 0x000fe2000c761270 */
[----:B---3--:R-:W-:Y:S01]  /*2b560*/  IMAD R9, R12, 0x2, R5 ;  /* 0x000000020c097824 */ /* 0x008fe200078e0205 */
[----:B------:R-:W-:Y:S01]  /*2b570*/  ULDC UR4, c[0x0][0x22c] ;  /* 0x00008b0000047ab9 */ /* 0x000fe20000000800 */
[C---:B------:R-:W-:Y:S02]  /*2b580*/  LEA R4, P6, R5.reuse, R123, 0x1 ;  /* 0x0000007b05047211 */ /* 0x040fe400078c08ff */
[----:B------:R-:W-:Y:S01]  /*2b590*/  ISETP.LT.AND P0, PT, R0, UR4, !P0 ;  /* 0x0000000400007c0c */ /* 0x000fe2000c701270 */
[----:B------:R-:W-:Y:S01]  /*2b5a0*/  IMAD R0, R14, 0x2, R9 ;  /* 0x000000020e007824 */ /* 0x000fe200078e0209 */
[----:B------:R2:W-:Y:S01]  /*2b5b0*/  @P2 STG.E.U16 desc[UR16][R2.64], R210 ;  /* 0x000000d202002986 */ /* 0x0005e2000c101510 */
[----:B------:R-:W-:-:S02]  /*2b5c0*/  LEA.HI.X.SX32 R5, R5, R122, 0x1, P6 ;  /* 0x0000007a05057211 */ /* 0x000fc400030f0eff */
[-C--:B------:R-:W-:Y:S01]  /*2b5d0*/  LEA R8, P2, R9, R123.reuse, 0x1 ;  /* 0x0000007b09087211 */ /* 0x080fe200078408ff */
[----:B0-----:R-:W-:Y:S02]  /*2b5e0*/  IMAD R10, R11, 0x2, R0 ;  /* 0x000000020b0a7824 */ /* 0x001fe400078e0200 */
[----:B------:R0:W-:Y:S01]  /*2b5f0*/  @P4 STG.E.U16 desc[UR16][R4.64], R211 ;  /* 0x000000d304004986 */ /* 0x0001e2000c101510 */
[----:B------:R-:W-:Y:S02]  /*2b600*/  LEA.HI.X.SX32 R9, R9, R122, 0x1, P2 ;  /* 0x0000007a09097211 */ /* 0x000fe400010f0eff */
[-C--:B------:R-:W-:Y:S02]  /*2b610*/  LEA R6, P2, R0, R123.reuse, 0x1 ;  /* 0x0000007b00067211 */ /* 0x080fe400078408ff */
[----:B--2---:R-:W-:Y:S01]  /*2b620*/  LEA R2, P4, R10, R123, 0x1 ;  /* 0x0000007b0a027211 */ /* 0x004fe200078808ff */
[----:B-1----:R-:W-:Y:S01]  /*2b630*/  IMAD R11, R13, 0x2, R10 ;  /* 0x000000020d0b7824 */ /* 0x002fe200078e020a */
[----:B------:R-:W-:-:S02]  /*2b640*/  PRMT R208, R208, 0x7632, R208 ;  /* 0x00007632d0d07816 */ /* 0x000fc400000000d0 */
[-C--:B------:R-:W-:Y:S02]  /*2b650*/  LEA.HI.X.SX32 R7, R0, R122.reuse, 0x1, P2 ;  /* 0x0000007a00077211 */ /* 0x080fe400010f0eff */
[----:B------:R-:W-:Y:S02]  /*2b660*/  PRMT R209, R209, 0x7632, R209 ;  /* 0x00007632d1d17816 */ /* 0x000fe400000000d1 */
[----:B------:R-:W-:Y:S02]  /*2b670*/  LEA.HI.X.SX32 R3, R10, R122, 0x1, P4 ;  /* 0x0000007a0a037211 */ /* 0x000fe400020f0eff */
[----:B------:R-:W-:Y:S01]  /*2b680*/  PRMT R210, R210, 0x7632, R210 ;  /* 0x00007632d2d27816 */ /* 0x000fe200000000d2 */
[----:B------:R0:W-:Y:S01]  /*2b690*/  @P5 STG.E.U16 desc[UR16][R8.64], R208 ;  /* 0x000000d008005986 */ /* 0x0001e2000c101510 */
[----:B------:R-:W-:-:S03]  /*2b6a0*/  LEA R10, P2, R11, R123, 0x1 ;  /* 0x0000007b0b0a7211 */ /* 0x000fc600078408ff */
[----:B------:R0:W-:Y:S01]  /*2b6b0*/  @P3 STG.E.U16 desc[UR16][R6.64], R209 ;  /* 0x000000d106003986 */ /* 0x0001e2000c101510 */
[----:B------:R-:W-:-:S03]  /*2b6c0*/  LEA.HI.X.SX32 R11, R11, R122, 0x1, P2 ;  /* 0x0000007a0b0b7211 */ /* 0x000fc600010f0eff */
[----:B------:R0:W-:Y:S01]  /*2b6d0*/  @P0 STG.E.U16 desc[UR16][R2.64], R210 ;  /* 0x000000d202000986 */ /* 0x0001e2000c101510 */
[----:B------:R-:W-:Y:S05]  /*2b6e0*/  @!P1 EXIT ;  /* 0x000000000000994d */ /* 0x000fea0003800000 */
[----:B0-----:R-:W-:-:S05]  /*2b6f0*/  PRMT R5, R211, 0x7632, R5 ;  /* 0x00007632d3057816 */ /* 0x001fca0000000005 */
[----:B------:R-:W-:Y:S01]  /*2b700*/  STG.E.U16 desc[UR16][R10.64], R5 ;  /* 0x000000050a007986 */ /* 0x000fe2000c101510 */
[----:B------:R-:W-:Y:S05]  /*2b710*/  EXIT ;  /* 0x000000000000794d */ /* 0x000fea0003800000 */
.L_x_2:
[----:B------:R-:W-:-:S00]  /*2b720*/  BRA `(.L_x_2) ;  /* 0xfffffffc00fc7947 */ /* 0x000fc0000383ffff */
[----:B------:R-:W-:-:S00]  /*2b730*/  NOP ;  /* 0x0000000000007918 */ /* 0x000fc00000000000 */
        /* <DEDUP_REMOVED lines=12> */
.L_x_3:


//--------------------- .nv.shared.matmul_kernel  --------------------------
	.section	.nv.shared.matmul_kernel,"aw",@nobits
	.sectionflags	@""
	.align	16
	.zero		1024


//--------------------- .nv.shared.reserved.0     --------------------------
	.section	.nv.shared.reserved.0,"aw",@nobits
	.weak		__nv_reservedSMEM_offset_0_alias
	.size		__nv_reservedSMEM_offset_0_alias, 0, 0
	.other		__nv_reservedSMEM_offset_0_alias,@"STO_CUDA_RESERVED_SHARED STV_DEFAULT"
__nv_reservedSMEM_offset_0_alias:
	.zero		0


//--------------------- .nv.constant0.matmul_kernel --------------------------
	.section	.nv.constant0.matmul_kernel,"a",@progbits
	.sectionflags	@""
	.align	4
.nv.constant0.matmul_kernel:
	.zero		608


//--------------------- SYMBOLS --------------------------

	.type		.nv.reservedSmem.offset0,@object
	.size		.nv.reservedSmem.offset0,0x4
